//
// Generated by NVIDIA NVVM Compiler
//
// Compiler Build ID: CL-36424714
// Cuda compilation tools, release 13.0, V13.0.88
// Based on NVVM 20.0.0
//

.version 9.0
.target sm_100
.address_size 64

	// .globl	_Z11distributordPdS_i
.extern .func  (.param .b64 func_retval0) malloc
(
	.param .b64 malloc_param_0
)
;
.extern .func free
(
	.param .b64 free_param_0
)
;
.extern .func  (.param .b32 func_retval0) vprintf
(
	.param .b64 vprintf_param_0,
	.param .b64 vprintf_param_1
)
;
.func  (.param .b64 func_retval0) __internal_accurate_pow
(
	.param .b64 __internal_accurate_pow_param_0,
	.param .b64 __internal_accurate_pow_param_1
)
;
.global .align 4 .b8 precalc_xorwow_matrix[102400];
.global .align 4 .b8 precalc_xorwow_offset_matrix[102400];
.global .align 4 .b8 mrg32k3aM1[2304];
.global .align 4 .b8 mrg32k3aM2[2304];
.global .align 4 .b8 mrg32k3aM1SubSeq[2016];
.global .align 4 .b8 mrg32k3aM2SubSeq[2016];
.global .align 4 .b8 mrg32k3aM1Seq[2304];
.global .align 4 .b8 mrg32k3aM2Seq[2304];
.const .align 8 .b8 __cr_lgamma_table[72];
.global .align 1 .b8 $str[31] = {37, 46, 49, 108, 102, 32, 109, 107, 109, 124, 124, 32, 9, 32, 37, 46, 49, 102, 37, 37, 32, 112, 114, 111, 103, 114, 101, 115, 115, 10};

.visible .entry _Z11distributordPdS_i(
	.param .f64 _Z11distributordPdS_i_param_0,
	.param .u64 .ptr .align 1 _Z11distributordPdS_i_param_1,
	.param .u64 .ptr .align 1 _Z11distributordPdS_i_param_2,
	.param .u32 _Z11distributordPdS_i_param_3
)
{
	.reg .pred 	%p<2262>;
	.reg .b32 	%r<2414>;
	.reg .b32 	%f<39>;
	.reg .b64 	%rd<12>;
	.reg .b64 	%fd<4141>;

	ld.param.u64 	%rd2, [_Z11distributordPdS_i_param_1];
	ld.param.u32 	%r249, [_Z11distributordPdS_i_param_3];
	mov.u32 	%r250, %ctaid.x;
	mov.u32 	%r251, %ntid.x;
	mov.u32 	%r252, %tid.x;
	mad.lo.s32 	%r1, %r250, %r251, %r252;
	setp.ge.s32 	%p54, %r1, %r249;
	@%p54 bra 	$L__BB0_1272;
	ld.param.f64 	%fd3834, [_Z11distributordPdS_i_param_0];
	cvta.to.global.u64 	%rd4, %rd2;
	{ // callseq 0, 0
	.param .b64 param0;
	st.param.b64 	[param0], 32;
	.param .b64 retval0;
	call.uni (retval0), 
	malloc, 
	(
	param0
	);
	ld.param.b64 	%rd5, [retval0];
	} // callseq 0
	shl.b32 	%r253, %r1, 2;
	mul.wide.s32 	%rd6, %r253, 8;
	add.s64 	%rd7, %rd4, %rd6;
	ld.global.f64 	%fd3860, [%rd7];
	st.f64 	[%rd5], %fd3860;
	ld.global.f64 	%fd3859, [%rd7+8];
	st.f64 	[%rd5+8], %fd3859;
	ld.global.f64 	%fd3858, [%rd7+16];
	st.f64 	[%rd5+16], %fd3858;
	ld.global.f64 	%fd3857, [%rd7+24];
	st.f64 	[%rd5+24], %fd3857;
	mul.f64 	%fd5, %fd3834, 0d3FE0000000000000;
	mov.f64 	%fd1477, 0d3FF0000000000000;
	{
	.reg .b32 %temp; 
	mov.b64 	{%temp, %r2}, %fd1477;
	}
	and.b32  	%r3, %r2, 2146435072;
	setp.eq.s32 	%p55, %r3, 1072693248;
	setp.lt.s32 	%p56, %r2, 0;
	selp.b32 	%r4, 0, 2146435072, %p56;
	and.b32  	%r254, %r2, 2147483647;
	setp.ne.s32 	%p57, %r254, 1071644672;
	and.pred  	%p1, %p55, %p57;
	or.b32  	%r5, %r4, -2147483648;
	mul.f64 	%fd6, %fd3859, 0d3FE0000000000000;
	mov.f64 	%fd1478, 0d4000000000000000;
	{
	.reg .b32 %temp; 
	mov.b64 	{%temp, %r6}, %fd1478;
	}
	and.b32  	%r7, %r6, 2146435072;
	setp.lt.s32 	%p58, %r6, 0;
	selp.b32 	%r8, 0, 2146435072, %p58;
	or.b32  	%r9, %r8, -2147483648;
	div.rn.f64 	%fd7, %fd3858, 0d4008000000000000;
	mov.f64 	%fd1479, 0d4008000000000000;
	{
	.reg .b32 %temp; 
	mov.b64 	{%temp, %r10}, %fd1479;
	}
	and.b32  	%r11, %r10, 2146435072;
	setp.eq.s32 	%p59, %r11, 1073741824;
	setp.lt.s32 	%p60, %r10, 0;
	selp.b32 	%r12, 0, 2146435072, %p60;
	and.b32  	%r255, %r10, 2147483647;
	setp.ne.s32 	%p61, %r255, 1071644672;
	and.pred  	%p2, %p59, %p61;
	or.b32  	%r13, %r12, -2147483648;
	mul.f64 	%fd8, %fd3857, 0d3FD0000000000000;
	mov.f64 	%fd1480, 0d4010000000000000;
	{
	.reg .b32 %temp; 
	mov.b64 	{%temp, %r14}, %fd1480;
	}
	and.b32  	%r15, %r14, 2146435072;
	setp.eq.s32 	%p62, %r15, 1072693248;
	setp.lt.s32 	%p63, %r14, 0;
	selp.b32 	%r16, 0, 2146435072, %p63;
	and.b32  	%r256, %r14, 2147483647;
	setp.ne.s32 	%p64, %r256, 1071644672;
	and.pred  	%p3, %p62, %p64;
	or.b32  	%r17, %r16, -2147483648;
	mov.f64 	%fd3839, 0d0000000000000000;
	mov.f64 	%fd3838, 0d3F847AE147AE147B;
$L__BB0_2:
	mov.f64 	%fd10, %fd3839;
	setp.geu.f64 	%p65, %fd10, 0d4059000000000000;
	mov.f64 	%fd1482, 0dBFF0000000000000;
	mov.f64 	%fd4140, %fd1482;
	@%p65 bra 	$L__BB0_1271;
	mov.f64 	%fd1483, 0d4059000000000000;
	sub.f64 	%fd1484, %fd1483, %fd10;
	setp.ge.f64 	%p66, %fd3838, %fd1484;
	selp.f64 	%fd3838, %fd1484, %fd3838, %p66;
	{
	.reg .b32 %temp; 
	mov.b64 	{%temp, %r18}, %fd10;
	}
	abs.f64 	%fd12, %fd10;
	setp.neu.f64 	%p67, %fd10, 0d0000000000000000;
	@%p67 bra 	$L__BB0_5;
	setp.eq.f64 	%p80, %fd10, 0d3FF0000000000000;
	setp.eq.f64 	%p81, %fd12, 0d7FF0000000000000;
	setp.lt.s32 	%p82, %r18, 0;
	setp.lt.s32 	%p83, %r14, 0;
	setp.eq.s32 	%p84, %r15, 1072693248;
	setp.lt.s32 	%p85, %r10, 0;
	setp.eq.s32 	%p86, %r11, 1073741824;
	setp.lt.s32 	%p87, %r6, 0;
	setp.eq.s32 	%p88, %r7, 1062207488;
	setp.lt.s32 	%p89, %r2, 0;
	setp.eq.s32 	%p90, %r3, 1072693248;
	selp.b32 	%r281, %r18, 0, %p90;
	or.b32  	%r282, %r281, 2146435072;
	selp.b32 	%r283, %r282, %r281, %p89;
	mov.b32 	%r284, 0;
	mov.b64 	%fd1528, {%r284, %r283};
	add.f64 	%fd1529, %fd10, 0d3FF0000000000000;
	{
	.reg .b32 %temp; 
	mov.b64 	{%temp, %r285}, %fd1529;
	}
	and.b32  	%r286, %r285, 2146435072;
	setp.eq.s32 	%p91, %r286, 2146435072;
	selp.b32 	%r287, %r5, %r4, %p1;
	selp.b32 	%r288, %r287, %r4, %p82;
	mov.b64 	%fd1530, {%r284, %r288};
	selp.f64 	%fd1531, %fd1530, %fd1528, %p91;
	selp.f64 	%fd1532, %fd1531, %fd1528, %p81;
	selp.f64 	%fd1533, 0d3FF0000000000000, %fd1532, %p80;
	fma.rn.f64 	%fd1534, %fd3860, %fd1533, 0d0000000000000000;
	selp.b32 	%r289, %r18, 0, %p88;
	or.b32  	%r290, %r289, 2146435072;
	selp.b32 	%r291, %r290, %r289, %p87;
	mov.b64 	%fd1535, {%r284, %r291};
	add.f64 	%fd1536, %fd10, 0d4000000000000000;
	{
	.reg .b32 %temp; 
	mov.b64 	{%temp, %r292}, %fd1536;
	}
	and.b32  	%r293, %r292, 2146435072;
	setp.eq.s32 	%p92, %r293, 2146435072;
	and.b32  	%r294, %r6, 2147483647;
	setp.ne.s32 	%p93, %r294, 1071644672;
	selp.b32 	%r295, %r9, %r8, %p93;
	selp.b32 	%r296, %r295, %r8, %p88;
	selp.b32 	%r297, %r296, %r8, %p82;
	mov.b64 	%fd1537, {%r284, %r297};
	selp.f64 	%fd1538, %fd1537, %fd1535, %p92;
	selp.f64 	%fd1539, %fd1538, %fd1535, %p81;
	selp.f64 	%fd1540, 0d3FF0000000000000, %fd1539, %p80;
	fma.rn.f64 	%fd1541, %fd6, %fd1540, %fd1534;
	selp.b32 	%r298, %r18, 0, %p86;
	or.b32  	%r299, %r298, 2146435072;
	selp.b32 	%r300, %r299, %r298, %p85;
	mov.b64 	%fd1542, {%r284, %r300};
	add.f64 	%fd1543, %fd10, 0d4008000000000000;
	{
	.reg .b32 %temp; 
	mov.b64 	{%temp, %r301}, %fd1543;
	}
	and.b32  	%r302, %r301, 2146435072;
	setp.eq.s32 	%p94, %r302, 2146435072;
	selp.b32 	%r303, %r13, %r12, %p2;
	selp.b32 	%r304, %r303, %r12, %p82;
	mov.b64 	%fd1544, {%r284, %r304};
	selp.f64 	%fd1545, %fd1544, %fd1542, %p94;
	selp.f64 	%fd1546, %fd1545, %fd1542, %p81;
	selp.f64 	%fd1547, 0d3FF0000000000000, %fd1546, %p80;
	fma.rn.f64 	%fd1548, %fd7, %fd1547, %fd1541;
	selp.b32 	%r305, %r18, 0, %p84;
	or.b32  	%r306, %r305, 2146435072;
	selp.b32 	%r307, %r306, %r305, %p83;
	mov.b64 	%fd1549, {%r284, %r307};
	add.f64 	%fd1550, %fd10, 0d4010000000000000;
	{
	.reg .b32 %temp; 
	mov.b64 	{%temp, %r308}, %fd1550;
	}
	and.b32  	%r309, %r308, 2146435072;
	setp.eq.s32 	%p95, %r309, 2146435072;
	selp.b32 	%r310, %r17, %r16, %p3;
	selp.b32 	%r311, %r310, %r16, %p82;
	mov.b64 	%fd1551, {%r284, %r311};
	selp.f64 	%fd1552, %fd1551, %fd1549, %p95;
	selp.f64 	%fd1553, %fd1552, %fd1549, %p81;
	selp.f64 	%fd1554, 0d3FF0000000000000, %fd1553, %p80;
	fma.rn.f64 	%fd3840, %fd8, %fd1554, %fd1548;
	bra.uni 	$L__BB0_6;
$L__BB0_5:
	setp.eq.f64 	%p68, %fd10, 0d3FF0000000000000;
	setp.eq.f64 	%p69, %fd12, 0d7FF0000000000000;
	setp.lt.s32 	%p70, %r18, 0;
	setp.eq.s32 	%p71, %r15, 1072693248;
	setp.eq.s32 	%p72, %r11, 1073741824;
	setp.eq.s32 	%p73, %r7, 1062207488;
	setp.eq.s32 	%p74, %r3, 1072693248;
	{ // callseq 1, 0
	.param .b64 param0;
	st.param.f64 	[param0], %fd12;
	.param .b64 param1;
	st.param.f64 	[param1], 0d3FF0000000000000;
	.param .b64 retval0;
	call.uni (retval0), 
	__internal_accurate_pow, 
	(
	param0, 
	param1
	);
	ld.param.f64 	%fd1485, [retval0];
	} // callseq 1
	neg.f64 	%fd1487, %fd1485;
	selp.f64 	%fd1488, %fd1487, %fd1485, %p74;
	selp.f64 	%fd1489, %fd1488, %fd1485, %p70;
	add.f64 	%fd1490, %fd10, 0d3FF0000000000000;
	{
	.reg .b32 %temp; 
	mov.b64 	{%temp, %r261}, %fd1490;
	}
	and.b32  	%r262, %r261, 2146435072;
	setp.eq.s32 	%p75, %r262, 2146435072;
	selp.b32 	%r263, %r5, %r4, %p1;
	selp.b32 	%r264, %r263, %r4, %p70;
	mov.b32 	%r265, 0;
	mov.b64 	%fd1491, {%r265, %r264};
	selp.f64 	%fd1492, %fd1491, %fd1489, %p75;
	selp.f64 	%fd1493, %fd1492, %fd1489, %p69;
	selp.f64 	%fd1494, 0d3FF0000000000000, %fd1493, %p68;
	fma.rn.f64 	%fd1495, %fd3860, %fd1494, 0d0000000000000000;
	{ // callseq 2, 0
	.param .b64 param0;
	st.param.f64 	[param0], %fd12;
	.param .b64 param1;
	st.param.f64 	[param1], 0d4000000000000000;
	.param .b64 retval0;
	call.uni (retval0), 
	__internal_accurate_pow, 
	(
	param0, 
	param1
	);
	ld.param.f64 	%fd1496, [retval0];
	} // callseq 2
	neg.f64 	%fd1498, %fd1496;
	selp.f64 	%fd1499, %fd1498, %fd1496, %p73;
	selp.f64 	%fd1500, %fd1499, %fd1496, %p70;
	add.f64 	%fd1501, %fd10, 0d4000000000000000;
	{
	.reg .b32 %temp; 
	mov.b64 	{%temp, %r266}, %fd1501;
	}
	and.b32  	%r267, %r266, 2146435072;
	setp.eq.s32 	%p76, %r267, 2146435072;
	and.b32  	%r268, %r6, 2147483647;
	setp.ne.s32 	%p77, %r268, 1071644672;
	selp.b32 	%r269, %r9, %r8, %p77;
	selp.b32 	%r270, %r269, %r8, %p73;
	selp.b32 	%r271, %r270, %r8, %p70;
	mov.b64 	%fd1502, {%r265, %r271};
	selp.f64 	%fd1503, %fd1502, %fd1500, %p76;
	selp.f64 	%fd1504, %fd1503, %fd1500, %p69;
	selp.f64 	%fd1505, 0d3FF0000000000000, %fd1504, %p68;
	fma.rn.f64 	%fd1506, %fd6, %fd1505, %fd1495;
	{ // callseq 3, 0
	.param .b64 param0;
	st.param.f64 	[param0], %fd12;
	.param .b64 param1;
	st.param.f64 	[param1], 0d4008000000000000;
	.param .b64 retval0;
	call.uni (retval0), 
	__internal_accurate_pow, 
	(
	param0, 
	param1
	);
	ld.param.f64 	%fd1507, [retval0];
	} // callseq 3
	neg.f64 	%fd1509, %fd1507;
	selp.f64 	%fd1510, %fd1509, %fd1507, %p72;
	selp.f64 	%fd1511, %fd1510, %fd1507, %p70;
	add.f64 	%fd1512, %fd10, 0d4008000000000000;
	{
	.reg .b32 %temp; 
	mov.b64 	{%temp, %r272}, %fd1512;
	}
	and.b32  	%r273, %r272, 2146435072;
	setp.eq.s32 	%p78, %r273, 2146435072;
	selp.b32 	%r274, %r13, %r12, %p2;
	selp.b32 	%r275, %r274, %r12, %p70;
	mov.b64 	%fd1513, {%r265, %r275};
	selp.f64 	%fd1514, %fd1513, %fd1511, %p78;
	selp.f64 	%fd1515, %fd1514, %fd1511, %p69;
	selp.f64 	%fd1516, 0d3FF0000000000000, %fd1515, %p68;
	fma.rn.f64 	%fd1517, %fd7, %fd1516, %fd1506;
	{ // callseq 4, 0
	.param .b64 param0;
	st.param.f64 	[param0], %fd12;
	.param .b64 param1;
	st.param.f64 	[param1], 0d4010000000000000;
	.param .b64 retval0;
	call.uni (retval0), 
	__internal_accurate_pow, 
	(
	param0, 
	param1
	);
	ld.param.f64 	%fd1518, [retval0];
	} // callseq 4
	neg.f64 	%fd1520, %fd1518;
	selp.f64 	%fd1521, %fd1520, %fd1518, %p71;
	selp.f64 	%fd1522, %fd1521, %fd1518, %p70;
	add.f64 	%fd1523, %fd10, 0d4010000000000000;
	{
	.reg .b32 %temp; 
	mov.b64 	{%temp, %r276}, %fd1523;
	}
	and.b32  	%r277, %r276, 2146435072;
	setp.eq.s32 	%p79, %r277, 2146435072;
	selp.b32 	%r278, %r17, %r16, %p3;
	selp.b32 	%r279, %r278, %r16, %p70;
	mov.b64 	%fd1524, {%r265, %r279};
	selp.f64 	%fd1525, %fd1524, %fd1522, %p79;
	selp.f64 	%fd1526, %fd1525, %fd1522, %p69;
	selp.f64 	%fd1527, 0d3FF0000000000000, %fd1526, %p68;
	fma.rn.f64 	%fd3840, %fd8, %fd1527, %fd1517;
$L__BB0_6:
	setp.lt.s32 	%p96, %r2, 0;
	setp.eq.s32 	%p97, %r3, 1072693248;
	add.f64 	%fd3839, %fd10, %fd3838;
	{
	.reg .b32 %temp; 
	mov.b64 	{%temp, %r19}, %fd3839;
	}
	abs.f64 	%fd17, %fd3839;
	setp.lt.s32 	%p99, %r19, 0;
	setp.eq.f64 	%p100, %fd3839, 0d0000000000000000;
	{ // callseq 5, 0
	.param .b64 param0;
	st.param.f64 	[param0], %fd17;
	.param .b64 param1;
	st.param.f64 	[param1], 0d3FF0000000000000;
	.param .b64 retval0;
	call.uni (retval0), 
	__internal_accurate_pow, 
	(
	param0, 
	param1
	);
	ld.param.f64 	%fd1555, [retval0];
	} // callseq 5
	neg.f64 	%fd1557, %fd1555;
	selp.f64 	%fd1558, %fd1557, %fd1555, %p97;
	selp.f64 	%fd1559, %fd1558, %fd1555, %p99;
	selp.b32 	%r312, %r19, 0, %p97;
	or.b32  	%r313, %r312, 2146435072;
	selp.b32 	%r314, %r313, %r312, %p96;
	mov.b32 	%r315, 0;
	mov.b64 	%fd1560, {%r315, %r314};
	selp.f64 	%fd3853, %fd1560, %fd1559, %p100;
	add.f64 	%fd1561, %fd3839, 0d3FF0000000000000;
	{
	.reg .b32 %temp; 
	mov.b64 	{%temp, %r316}, %fd1561;
	}
	and.b32  	%r20, %r316, 2146435072;
	setp.ne.s32 	%p101, %r20, 2146435072;
	mov.f64 	%fd3841, %fd3853;
	@%p101 bra 	$L__BB0_11;
	setp.num.f64 	%p102, %fd3839, %fd3839;
	@%p102 bra 	$L__BB0_9;
	mov.f64 	%fd1562, 0d3FF0000000000000;
	add.rn.f64 	%fd3841, %fd3839, %fd1562;
	bra.uni 	$L__BB0_11;
$L__BB0_9:
	setp.neu.f64 	%p103, %fd17, 0d7FF0000000000000;
	mov.f64 	%fd3841, %fd3853;
	@%p103 bra 	$L__BB0_11;
	setp.lt.s32 	%p104, %r19, 0;
	selp.b32 	%r317, %r5, %r4, %p1;
	selp.b32 	%r318, %r317, %r4, %p104;
	mov.b32 	%r319, 0;
	mov.b64 	%fd3841, {%r319, %r318};
$L__BB0_11:
	setp.eq.f64 	%p105, %fd3839, 0d3FF0000000000000;
	setp.eq.f64 	%p106, %fd3839, 0d0000000000000000;
	setp.lt.s32 	%p107, %r19, 0;
	setp.lt.s32 	%p108, %r6, 0;
	setp.eq.s32 	%p109, %r7, 1062207488;
	selp.f64 	%fd1563, 0d3FF0000000000000, %fd3841, %p105;
	fma.rn.f64 	%fd22, %fd3860, %fd1563, 0d0000000000000000;
	{ // callseq 6, 0
	.param .b64 param0;
	st.param.f64 	[param0], %fd17;
	.param .b64 param1;
	st.param.f64 	[param1], 0d4000000000000000;
	.param .b64 retval0;
	call.uni (retval0), 
	__internal_accurate_pow, 
	(
	param0, 
	param1
	);
	ld.param.f64 	%fd1564, [retval0];
	} // callseq 6
	neg.f64 	%fd1566, %fd1564;
	selp.f64 	%fd1567, %fd1566, %fd1564, %p109;
	selp.f64 	%fd1568, %fd1567, %fd1564, %p107;
	selp.b32 	%r320, %r19, 0, %p109;
	or.b32  	%r321, %r320, 2146435072;
	selp.b32 	%r322, %r321, %r320, %p108;
	mov.b32 	%r323, 0;
	mov.b64 	%fd1569, {%r323, %r322};
	selp.f64 	%fd3854, %fd1569, %fd1568, %p106;
	add.f64 	%fd1570, %fd3839, 0d4000000000000000;
	{
	.reg .b32 %temp; 
	mov.b64 	{%temp, %r324}, %fd1570;
	}
	and.b32  	%r21, %r324, 2146435072;
	setp.ne.s32 	%p111, %r21, 2146435072;
	mov.f64 	%fd3842, %fd3854;
	@%p111 bra 	$L__BB0_16;
	setp.nan.f64 	%p112, %fd3839, %fd3839;
	@%p112 bra 	$L__BB0_15;
	setp.neu.f64 	%p113, %fd17, 0d7FF0000000000000;
	mov.f64 	%fd3842, %fd3854;
	@%p113 bra 	$L__BB0_16;
	setp.lt.s32 	%p114, %r19, 0;
	setp.eq.s32 	%p115, %r7, 1062207488;
	and.b32  	%r326, %r6, 2147483647;
	setp.ne.s32 	%p116, %r326, 1071644672;
	selp.b32 	%r327, %r9, %r8, %p116;
	selp.b32 	%r328, %r327, %r8, %p115;
	selp.b32 	%r329, %r328, %r8, %p114;
	mov.b32 	%r330, 0;
	mov.b64 	%fd3842, {%r330, %r329};
	bra.uni 	$L__BB0_16;
$L__BB0_15:
	mov.f64 	%fd1571, 0d4000000000000000;
	add.rn.f64 	%fd3842, %fd3839, %fd1571;
$L__BB0_16:
	setp.eq.f64 	%p117, %fd3839, 0d3FF0000000000000;
	setp.eq.f64 	%p118, %fd3839, 0d0000000000000000;
	setp.lt.s32 	%p119, %r19, 0;
	setp.lt.s32 	%p120, %r10, 0;
	setp.eq.s32 	%p121, %r11, 1073741824;
	selp.f64 	%fd1572, 0d3FF0000000000000, %fd3842, %p117;
	fma.rn.f64 	%fd27, %fd6, %fd1572, %fd22;
	{ // callseq 7, 0
	.param .b64 param0;
	st.param.f64 	[param0], %fd17;
	.param .b64 param1;
	st.param.f64 	[param1], 0d4008000000000000;
	.param .b64 retval0;
	call.uni (retval0), 
	__internal_accurate_pow, 
	(
	param0, 
	param1
	);
	ld.param.f64 	%fd1573, [retval0];
	} // callseq 7
	neg.f64 	%fd1575, %fd1573;
	selp.f64 	%fd1576, %fd1575, %fd1573, %p121;
	selp.f64 	%fd1577, %fd1576, %fd1573, %p119;
	selp.b32 	%r331, %r19, 0, %p121;
	or.b32  	%r332, %r331, 2146435072;
	selp.b32 	%r333, %r332, %r331, %p120;
	mov.b32 	%r334, 0;
	mov.b64 	%fd1578, {%r334, %r333};
	selp.f64 	%fd3855, %fd1578, %fd1577, %p118;
	add.f64 	%fd1579, %fd3839, 0d4008000000000000;
	{
	.reg .b32 %temp; 
	mov.b64 	{%temp, %r335}, %fd1579;
	}
	and.b32  	%r22, %r335, 2146435072;
	setp.ne.s32 	%p123, %r22, 2146435072;
	mov.f64 	%fd3843, %fd3855;
	@%p123 bra 	$L__BB0_21;
	setp.nan.f64 	%p124, %fd3839, %fd3839;
	@%p124 bra 	$L__BB0_20;
	setp.neu.f64 	%p125, %fd17, 0d7FF0000000000000;
	mov.f64 	%fd3843, %fd3855;
	@%p125 bra 	$L__BB0_21;
	setp.lt.s32 	%p126, %r19, 0;
	selp.b32 	%r336, %r13, %r12, %p2;
	selp.b32 	%r337, %r336, %r12, %p126;
	mov.b32 	%r338, 0;
	mov.b64 	%fd3843, {%r338, %r337};
	bra.uni 	$L__BB0_21;
$L__BB0_20:
	mov.f64 	%fd1580, 0d4008000000000000;
	add.rn.f64 	%fd3843, %fd3839, %fd1580;
$L__BB0_21:
	setp.eq.f64 	%p127, %fd3839, 0d3FF0000000000000;
	setp.eq.f64 	%p128, %fd3839, 0d0000000000000000;
	setp.lt.s32 	%p129, %r19, 0;
	setp.lt.s32 	%p130, %r14, 0;
	setp.eq.s32 	%p131, %r15, 1072693248;
	selp.f64 	%fd1581, 0d3FF0000000000000, %fd3843, %p127;
	fma.rn.f64 	%fd32, %fd7, %fd1581, %fd27;
	{ // callseq 8, 0
	.param .b64 param0;
	st.param.f64 	[param0], %fd17;
	.param .b64 param1;
	st.param.f64 	[param1], 0d4010000000000000;
	.param .b64 retval0;
	call.uni (retval0), 
	__internal_accurate_pow, 
	(
	param0, 
	param1
	);
	ld.param.f64 	%fd1582, [retval0];
	} // callseq 8
	neg.f64 	%fd1584, %fd1582;
	selp.f64 	%fd1585, %fd1584, %fd1582, %p131;
	selp.f64 	%fd1586, %fd1585, %fd1582, %p129;
	selp.b32 	%r339, %r19, 0, %p131;
	or.b32  	%r340, %r339, 2146435072;
	selp.b32 	%r341, %r340, %r339, %p130;
	mov.b32 	%r342, 0;
	mov.b64 	%fd1587, {%r342, %r341};
	selp.f64 	%fd3856, %fd1587, %fd1586, %p128;
	add.f64 	%fd1588, %fd3839, 0d4010000000000000;
	{
	.reg .b32 %temp; 
	mov.b64 	{%temp, %r343}, %fd1588;
	}
	and.b32  	%r23, %r343, 2146435072;
	setp.ne.s32 	%p133, %r23, 2146435072;
	mov.f64 	%fd3844, %fd3856;
	@%p133 bra 	$L__BB0_26;
	setp.nan.f64 	%p134, %fd3839, %fd3839;
	@%p134 bra 	$L__BB0_25;
	setp.neu.f64 	%p135, %fd17, 0d7FF0000000000000;
	mov.f64 	%fd3844, %fd3856;
	@%p135 bra 	$L__BB0_26;
	setp.lt.s32 	%p136, %r19, 0;
	selp.b32 	%r344, %r17, %r16, %p3;
	selp.b32 	%r345, %r344, %r16, %p136;
	mov.b32 	%r346, 0;
	mov.b64 	%fd3844, {%r346, %r345};
	bra.uni 	$L__BB0_26;
$L__BB0_25:
	mov.f64 	%fd1589, 0d4010000000000000;
	add.rn.f64 	%fd3844, %fd3839, %fd1589;
$L__BB0_26:
	setp.eq.f64 	%p137, %fd3839, 0d3FF0000000000000;
	selp.f64 	%fd1590, 0d3FF0000000000000, %fd3844, %p137;
	fma.rn.f64 	%fd1591, %fd8, %fd1590, %fd32;
	sub.f64 	%fd1592, %fd1591, %fd5;
	sub.f64 	%fd1593, %fd3840, %fd5;
	mul.f64 	%fd1594, %fd1593, %fd1592;
	setp.gtu.f64 	%p138, %fd1594, 0d0000000000000000;
	@%p138 bra 	$L__BB0_71;
	add.f64 	%fd37, %fd3860, 0d0000000000000000;
	selp.b32 	%r352, %r5, %r4, %p1;
	and.b32  	%r361, %r6, 2147483647;
$L__BB0_28:
	mov.f64 	%fd39, %fd3839;
	setp.lt.s32 	%p139, %r2, 0;
	setp.eq.s32 	%p140, %r3, 1072693248;
	{
	.reg .b32 %temp; 
	mov.b64 	{%temp, %r24}, %fd39;
	}
	abs.f64 	%fd40, %fd39;
	setp.lt.s32 	%p142, %r24, 0;
	setp.eq.f64 	%p143, %fd39, 0d0000000000000000;
	{ // callseq 9, 0
	.param .b64 param0;
	st.param.f64 	[param0], %fd40;
	.param .b64 param1;
	st.param.f64 	[param1], 0d3FF0000000000000;
	.param .b64 retval0;
	call.uni (retval0), 
	__internal_accurate_pow, 
	(
	param0, 
	param1
	);
	ld.param.f64 	%fd1595, [retval0];
	} // callseq 9
	neg.f64 	%fd1597, %fd1595;
	selp.f64 	%fd1598, %fd1597, %fd1595, %p140;
	selp.f64 	%fd1599, %fd1598, %fd1595, %p142;
	selp.b32 	%r347, %r24, 0, %p140;
	or.b32  	%r348, %r347, 2146435072;
	selp.b32 	%r349, %r348, %r347, %p139;
	mov.b32 	%r350, 0;
	mov.b64 	%fd1600, {%r350, %r349};
	selp.f64 	%fd3850, %fd1600, %fd1599, %p143;
	add.f64 	%fd1601, %fd39, 0d3FF0000000000000;
	{
	.reg .b32 %temp; 
	mov.b64 	{%temp, %r351}, %fd1601;
	}
	and.b32  	%r25, %r351, 2146435072;
	setp.ne.s32 	%p144, %r25, 2146435072;
	mov.f64 	%fd3846, %fd3850;
	@%p144 bra 	$L__BB0_33;
	setp.num.f64 	%p145, %fd39, %fd39;
	@%p145 bra 	$L__BB0_31;
	mov.f64 	%fd1602, 0d3FF0000000000000;
	add.rn.f64 	%fd3846, %fd39, %fd1602;
	bra.uni 	$L__BB0_33;
$L__BB0_31:
	setp.neu.f64 	%p146, %fd40, 0d7FF0000000000000;
	mov.f64 	%fd3846, %fd3850;
	@%p146 bra 	$L__BB0_33;
	setp.lt.s32 	%p147, %r24, 0;
	selp.b32 	%r353, %r352, %r4, %p147;
	mov.b32 	%r354, 0;
	mov.b64 	%fd3846, {%r354, %r353};
$L__BB0_33:
	setp.eq.f64 	%p148, %fd39, 0d3FF0000000000000;
	setp.eq.f64 	%p149, %fd39, 0d0000000000000000;
	setp.lt.s32 	%p150, %r24, 0;
	setp.lt.s32 	%p151, %r6, 0;
	setp.eq.s32 	%p152, %r7, 1062207488;
	selp.f64 	%fd1603, 0d3FF0000000000000, %fd3846, %p148;
	fma.rn.f64 	%fd45, %fd3860, %fd1603, 0d0000000000000000;
	{ // callseq 10, 0
	.param .b64 param0;
	st.param.f64 	[param0], %fd40;
	.param .b64 param1;
	st.param.f64 	[param1], 0d4000000000000000;
	.param .b64 retval0;
	call.uni (retval0), 
	__internal_accurate_pow, 
	(
	param0, 
	param1
	);
	ld.param.f64 	%fd1604, [retval0];
	} // callseq 10
	neg.f64 	%fd1606, %fd1604;
	selp.f64 	%fd1607, %fd1606, %fd1604, %p152;
	selp.f64 	%fd1608, %fd1607, %fd1604, %p150;
	selp.b32 	%r355, %r24, 0, %p152;
	or.b32  	%r356, %r355, 2146435072;
	selp.b32 	%r357, %r356, %r355, %p151;
	mov.b32 	%r358, 0;
	mov.b64 	%fd1609, {%r358, %r357};
	selp.f64 	%fd3851, %fd1609, %fd1608, %p149;
	add.f64 	%fd1610, %fd39, 0d4000000000000000;
	{
	.reg .b32 %temp; 
	mov.b64 	{%temp, %r359}, %fd1610;
	}
	and.b32  	%r26, %r359, 2146435072;
	setp.ne.s32 	%p154, %r26, 2146435072;
	mov.f64 	%fd3847, %fd3851;
	@%p154 bra 	$L__BB0_38;
	setp.nan.f64 	%p155, %fd39, %fd39;
	@%p155 bra 	$L__BB0_37;
	setp.neu.f64 	%p156, %fd40, 0d7FF0000000000000;
	mov.f64 	%fd3847, %fd3851;
	@%p156 bra 	$L__BB0_38;
	setp.lt.s32 	%p157, %r24, 0;
	setp.eq.s32 	%p158, %r7, 1062207488;
	setp.ne.s32 	%p159, %r361, 1071644672;
	selp.b32 	%r362, %r9, %r8, %p159;
	selp.b32 	%r363, %r362, %r8, %p158;
	selp.b32 	%r364, %r363, %r8, %p157;
	mov.b32 	%r365, 0;
	mov.b64 	%fd3847, {%r365, %r364};
	bra.uni 	$L__BB0_38;
$L__BB0_37:
	mov.f64 	%fd1611, 0d4000000000000000;
	add.rn.f64 	%fd3847, %fd39, %fd1611;
$L__BB0_38:
	setp.eq.f64 	%p160, %fd39, 0d3FF0000000000000;
	setp.eq.f64 	%p161, %fd39, 0d0000000000000000;
	setp.lt.s32 	%p162, %r24, 0;
	setp.lt.s32 	%p163, %r10, 0;
	setp.eq.s32 	%p164, %r11, 1073741824;
	selp.f64 	%fd1612, 0d3FF0000000000000, %fd3847, %p160;
	fma.rn.f64 	%fd50, %fd6, %fd1612, %fd45;
	{ // callseq 11, 0
	.param .b64 param0;
	st.param.f64 	[param0], %fd40;
	.param .b64 param1;
	st.param.f64 	[param1], 0d4008000000000000;
	.param .b64 retval0;
	call.uni (retval0), 
	__internal_accurate_pow, 
	(
	param0, 
	param1
	);
	ld.param.f64 	%fd1613, [retval0];
	} // callseq 11
	neg.f64 	%fd1615, %fd1613;
	selp.f64 	%fd1616, %fd1615, %fd1613, %p164;
	selp.f64 	%fd1617, %fd1616, %fd1613, %p162;
	selp.b32 	%r366, %r24, 0, %p164;
	or.b32  	%r367, %r366, 2146435072;
	selp.b32 	%r368, %r367, %r366, %p163;
	mov.b32 	%r369, 0;
	mov.b64 	%fd1618, {%r369, %r368};
	selp.f64 	%fd3852, %fd1618, %fd1617, %p161;
	add.f64 	%fd1619, %fd39, 0d4008000000000000;
	{
	.reg .b32 %temp; 
	mov.b64 	{%temp, %r370}, %fd1619;
	}
	and.b32  	%r27, %r370, 2146435072;
	setp.ne.s32 	%p166, %r27, 2146435072;
	mov.f64 	%fd3848, %fd3852;
	@%p166 bra 	$L__BB0_43;
	setp.nan.f64 	%p167, %fd39, %fd39;
	@%p167 bra 	$L__BB0_42;
	setp.neu.f64 	%p168, %fd40, 0d7FF0000000000000;
	mov.f64 	%fd3848, %fd3852;
	@%p168 bra 	$L__BB0_43;
	setp.lt.s32 	%p169, %r24, 0;
	selp.b32 	%r371, %r13, %r12, %p2;
	selp.b32 	%r372, %r371, %r12, %p169;
	mov.b32 	%r373, 0;
	mov.b64 	%fd3848, {%r373, %r372};
	bra.uni 	$L__BB0_43;
$L__BB0_42:
	mov.f64 	%fd1620, 0d4008000000000000;
	add.rn.f64 	%fd3848, %fd39, %fd1620;
$L__BB0_43:
	setp.eq.f64 	%p170, %fd39, 0d3FF0000000000000;
	setp.eq.f64 	%p171, %fd39, 0d0000000000000000;
	setp.lt.s32 	%p172, %r24, 0;
	setp.lt.s32 	%p173, %r14, 0;
	setp.eq.s32 	%p174, %r15, 1072693248;
	selp.f64 	%fd1621, 0d3FF0000000000000, %fd3848, %p170;
	fma.rn.f64 	%fd55, %fd7, %fd1621, %fd50;
	{ // callseq 12, 0
	.param .b64 param0;
	st.param.f64 	[param0], %fd40;
	.param .b64 param1;
	st.param.f64 	[param1], 0d4010000000000000;
	.param .b64 retval0;
	call.uni (retval0), 
	__internal_accurate_pow, 
	(
	param0, 
	param1
	);
	ld.param.f64 	%fd1622, [retval0];
	} // callseq 12
	neg.f64 	%fd1624, %fd1622;
	selp.f64 	%fd1625, %fd1624, %fd1622, %p174;
	selp.f64 	%fd1626, %fd1625, %fd1622, %p172;
	selp.b32 	%r374, %r24, 0, %p174;
	or.b32  	%r375, %r374, 2146435072;
	selp.b32 	%r376, %r375, %r374, %p173;
	mov.b32 	%r377, 0;
	mov.b64 	%fd1627, {%r377, %r376};
	selp.f64 	%fd3849, %fd1627, %fd1626, %p171;
	add.f64 	%fd1628, %fd39, 0d4010000000000000;
	{
	.reg .b32 %temp; 
	mov.b64 	{%temp, %r378}, %fd1628;
	}
	and.b32  	%r379, %r378, 2146435072;
	setp.ne.s32 	%p176, %r379, 2146435072;
	@%p176 bra 	$L__BB0_48;
	setp.nan.f64 	%p177, %fd39, %fd39;
	@%p177 bra 	$L__BB0_47;
	setp.neu.f64 	%p178, %fd40, 0d7FF0000000000000;
	@%p178 bra 	$L__BB0_48;
	setp.lt.s32 	%p179, %r24, 0;
	selp.b32 	%r380, %r17, %r16, %p3;
	selp.b32 	%r381, %r380, %r16, %p179;
	mov.b32 	%r382, 0;
	mov.b64 	%fd3849, {%r382, %r381};
	bra.uni 	$L__BB0_48;
$L__BB0_47:
	mov.f64 	%fd1629, 0d4010000000000000;
	add.rn.f64 	%fd3849, %fd39, %fd1629;
$L__BB0_48:
	setp.ne.s32 	%p180, %r25, 2146435072;
	setp.eq.f64 	%p181, %fd39, 0d3FF0000000000000;
	selp.f64 	%fd1630, 0d3FF0000000000000, %fd3849, %p181;
	fma.rn.f64 	%fd60, %fd8, %fd1630, %fd55;
	@%p180 bra 	$L__BB0_53;
	setp.nan.f64 	%p182, %fd39, %fd39;
	@%p182 bra 	$L__BB0_52;
	setp.neu.f64 	%p183, %fd40, 0d7FF0000000000000;
	@%p183 bra 	$L__BB0_53;
	setp.lt.s32 	%p184, %r24, 0;
	selp.b32 	%r384, %r352, %r4, %p184;
	mov.b32 	%r385, 0;
	mov.b64 	%fd3850, {%r385, %r384};
	bra.uni 	$L__BB0_53;
$L__BB0_52:
	mov.f64 	%fd1631, 0d3FF0000000000000;
	add.rn.f64 	%fd3850, %fd39, %fd1631;
$L__BB0_53:
	setp.ne.s32 	%p185, %r26, 2146435072;
	setp.eq.f64 	%p186, %fd39, 0d3FF0000000000000;
	selp.f64 	%fd1632, 0d3FF0000000000000, %fd3850, %p186;
	fma.rn.f64 	%fd64, %fd3859, %fd1632, %fd37;
	@%p185 bra 	$L__BB0_58;
	setp.nan.f64 	%p187, %fd39, %fd39;
	@%p187 bra 	$L__BB0_57;
	setp.neu.f64 	%p188, %fd40, 0d7FF0000000000000;
	@%p188 bra 	$L__BB0_58;
	setp.lt.s32 	%p189, %r24, 0;
	setp.eq.s32 	%p190, %r7, 1062207488;
	and.b32  	%r387, %r6, 2147483647;
	setp.ne.s32 	%p191, %r387, 1071644672;
	selp.b32 	%r388, %r9, %r8, %p191;
	selp.b32 	%r389, %r388, %r8, %p190;
	selp.b32 	%r390, %r389, %r8, %p189;
	mov.b32 	%r391, 0;
	mov.b64 	%fd3851, {%r391, %r390};
	bra.uni 	$L__BB0_58;
$L__BB0_57:
	mov.f64 	%fd1633, 0d4000000000000000;
	add.rn.f64 	%fd3851, %fd39, %fd1633;
$L__BB0_58:
	setp.ne.s32 	%p192, %r27, 2146435072;
	setp.eq.f64 	%p193, %fd39, 0d3FF0000000000000;
	selp.f64 	%fd1634, 0d3FF0000000000000, %fd3851, %p193;
	fma.rn.f64 	%fd68, %fd3858, %fd1634, %fd64;
	@%p192 bra 	$L__BB0_63;
	setp.nan.f64 	%p194, %fd39, %fd39;
	@%p194 bra 	$L__BB0_62;
	setp.neu.f64 	%p195, %fd40, 0d7FF0000000000000;
	@%p195 bra 	$L__BB0_63;
	setp.lt.s32 	%p196, %r24, 0;
	selp.b32 	%r392, %r13, %r12, %p2;
	selp.b32 	%r393, %r392, %r12, %p196;
	mov.b32 	%r394, 0;
	mov.b64 	%fd3852, {%r394, %r393};
	bra.uni 	$L__BB0_63;
$L__BB0_62:
	mov.f64 	%fd1635, 0d4008000000000000;
	add.rn.f64 	%fd3852, %fd39, %fd1635;
$L__BB0_63:
	setp.eq.f64 	%p197, %fd39, 0d3FF0000000000000;
	selp.f64 	%fd1636, 0d3FF0000000000000, %fd3852, %p197;
	fma.rn.f64 	%fd1637, %fd3857, %fd1636, %fd68;
	sub.f64 	%fd1638, %fd60, %fd5;
	div.rn.f64 	%fd1639, %fd1638, %fd1637;
	sub.f64 	%fd3839, %fd39, %fd1639;
	sub.f64 	%fd1640, %fd3839, %fd39;
	abs.f64 	%fd1641, %fd1640;
	setp.gt.f64 	%p198, %fd1641, 0d3EB0C6F7A0B5ED8D;
	@%p198 bra 	$L__BB0_28;
	add.f64 	%fd88, %fd3839, %fd3839;
	setp.eq.f64 	%p199, %fd88, 0dBFF0000000000000;
	mov.f64 	%fd4140, %fd1482;
	@%p199 bra 	$L__BB0_1271;
	setp.leu.f64 	%p200, %fd88, 0d0000000000000000;
	mov.f64 	%fd4099, 0d0000000000000000;
	mov.f64 	%fd4100, %fd4099;
	mov.f64 	%fd4101, %fd4099;
	mov.f64 	%fd4102, %fd4099;
	mov.f64 	%fd4103, %fd4099;
	mov.f64 	%fd4104, %fd4099;
	@%p200 bra 	$L__BB0_1151;
	setp.eq.s32 	%p201, %r7, 1062207488;
	mov.f64 	%fd1647, 0d400DBE2DF9B01D21;
	{
	.reg .b32 %temp; 
	mov.b64 	{%temp, %r396}, %fd1647;
	}
	{ // callseq 13, 0
	.param .b64 param0;
	st.param.f64 	[param0], 0d400DBE2DF9B01D21;
	.param .b64 param1;
	st.param.f64 	[param1], 0d4000000000000000;
	.param .b64 retval0;
	call.uni (retval0), 
	__internal_accurate_pow, 
	(
	param0, 
	param1
	);
	ld.param.f64 	%fd1648, [retval0];
	} // callseq 13
	setp.lt.s32 	%p202, %r396, 0;
	neg.f64 	%fd1650, %fd1648;
	selp.f64 	%fd1651, %fd1650, %fd1648, %p201;
	selp.f64 	%fd89, %fd1651, %fd1648, %p202;
	mov.f64 	%fd3867, 0d3F847AE147AE147B;
	mov.f64 	%fd4099, 0d0000000000000000;
	or.b32  	%r28, %r8, -2147483648;
	and.b32  	%r29, %r6, 2146435072;
	and.b32  	%r30, %r10, 2146435072;
	and.b32  	%r31, %r2, 2146435072;
	and.b32  	%r32, %r14, 2146435072;
	mov.f64 	%fd3868, %fd4099;
$L__BB0_67:
	mov.f64 	%fd101, %fd3868;
	ld.param.f64 	%fd3835, [_Z11distributordPdS_i_param_0];
	mul.f64 	%fd102, %fd3835, 0d3FE0000000000000;
	setp.lt.s32 	%p203, %r2, 0;
	selp.b32 	%r33, 0, 2146435072, %p203;
	or.b32  	%r34, %r33, -2147483648;
	setp.lt.s32 	%p204, %r10, 0;
	selp.b32 	%r35, 0, 2146435072, %p204;
	or.b32  	%r36, %r35, -2147483648;
	setp.lt.s32 	%p205, %r14, 0;
	selp.b32 	%r37, 0, 2146435072, %p205;
	or.b32  	%r38, %r37, -2147483648;
	sub.f64 	%fd1652, %fd88, %fd101;
	setp.ge.f64 	%p206, %fd3867, %fd1652;
	selp.f64 	%fd3867, %fd1652, %fd3867, %p206;
	mul.f64 	%fd104, %fd88, 0d3FE0000000000000;
	setp.geu.f64 	%p207, %fd101, %fd104;
	@%p207 bra 	$L__BB0_110;
	setp.lt.s32 	%p250, %r2, 0;
	setp.eq.s32 	%p251, %r31, 1072693248;
	sub.f64 	%fd105, %fd104, %fd101;
	{
	.reg .b32 %temp; 
	mov.b64 	{%temp, %r39}, %fd105;
	}
	abs.f64 	%fd106, %fd105;
	setp.lt.s32 	%p253, %r39, 0;
	setp.eq.f64 	%p254, %fd105, 0d0000000000000000;
	{ // callseq 18, 0
	.param .b64 param0;
	st.param.f64 	[param0], %fd106;
	.param .b64 param1;
	st.param.f64 	[param1], 0d3FF0000000000000;
	.param .b64 retval0;
	call.uni (retval0), 
	__internal_accurate_pow, 
	(
	param0, 
	param1
	);
	ld.param.f64 	%fd1693, [retval0];
	} // callseq 18
	neg.f64 	%fd1695, %fd1693;
	selp.f64 	%fd1696, %fd1695, %fd1693, %p251;
	selp.f64 	%fd1697, %fd1696, %fd1693, %p253;
	selp.b32 	%r436, %r39, 0, %p251;
	or.b32  	%r437, %r436, 2146435072;
	selp.b32 	%r438, %r437, %r436, %p250;
	mov.b32 	%r439, 0;
	mov.b64 	%fd1698, {%r439, %r438};
	selp.f64 	%fd3869, %fd1698, %fd1697, %p254;
	add.f64 	%fd1699, %fd105, 0d3FF0000000000000;
	{
	.reg .b32 %temp; 
	mov.b64 	{%temp, %r440}, %fd1699;
	}
	and.b32  	%r441, %r440, 2146435072;
	setp.ne.s32 	%p255, %r441, 2146435072;
	@%p255 bra 	$L__BB0_94;
	setp.num.f64 	%p256, %fd105, %fd105;
	@%p256 bra 	$L__BB0_92;
	mov.f64 	%fd1700, 0d3FF0000000000000;
	add.rn.f64 	%fd3869, %fd105, %fd1700;
	bra.uni 	$L__BB0_94;
$L__BB0_71:
	setp.eq.s32 	%p2219, %r20, 2146435072;
	setp.eq.f64 	%p2220, %fd10, 0d3FF0000000000000;
	setp.eq.f64 	%p2221, %fd12, 0d7FF0000000000000;
	setp.eq.f64 	%p2222, %fd10, 0d0000000000000000;
	setp.lt.s32 	%p2223, %r18, 0;
	setp.lt.s32 	%p2224, %r14, 0;
	setp.eq.s32 	%p2225, %r15, 1072693248;
	setp.lt.s32 	%p2227, %r10, 0;
	setp.eq.s32 	%p2228, %r11, 1073741824;
	setp.lt.s32 	%p2230, %r6, 0;
	setp.eq.s32 	%p2231, %r7, 1062207488;
	setp.lt.s32 	%p2233, %r2, 0;
	setp.eq.s32 	%p2234, %r3, 1072693248;
	{ // callseq 156, 0
	.param .b64 param0;
	st.param.f64 	[param0], %fd12;
	.param .b64 param1;
	st.param.f64 	[param1], 0d3FF0000000000000;
	.param .b64 retval0;
	call.uni (retval0), 
	__internal_accurate_pow, 
	(
	param0, 
	param1
	);
	ld.param.f64 	%fd3772, [retval0];
	} // callseq 156
	neg.f64 	%fd3774, %fd3772;
	selp.f64 	%fd3775, %fd3774, %fd3772, %p2234;
	selp.f64 	%fd3776, %fd3775, %fd3772, %p2223;
	selp.b32 	%r2367, %r18, 0, %p2234;
	or.b32  	%r2368, %r2367, 2146435072;
	selp.b32 	%r2369, %r2368, %r2367, %p2233;
	mov.b32 	%r2370, 0;
	mov.b64 	%fd3777, {%r2370, %r2369};
	selp.f64 	%fd3778, %fd3777, %fd3776, %p2222;
	add.f64 	%fd3779, %fd10, 0d3FF0000000000000;
	{
	.reg .b32 %temp; 
	mov.b64 	{%temp, %r2371}, %fd3779;
	}
	and.b32  	%r2372, %r2371, 2146435072;
	setp.eq.s32 	%p2236, %r2372, 2146435072;
	selp.b32 	%r2373, %r5, %r4, %p1;
	selp.b32 	%r2374, %r2373, %r4, %p2223;
	mov.b64 	%fd3780, {%r2370, %r2374};
	selp.f64 	%fd3781, %fd3780, %fd3778, %p2236;
	selp.f64 	%fd3782, %fd3781, %fd3778, %p2221;
	selp.f64 	%fd3783, 0d3FF0000000000000, %fd3782, %p2220;
	fma.rn.f64 	%fd3784, %fd3860, %fd3783, 0d0000000000000000;
	{ // callseq 157, 0
	.param .b64 param0;
	st.param.f64 	[param0], %fd12;
	.param .b64 param1;
	st.param.f64 	[param1], 0d4000000000000000;
	.param .b64 retval0;
	call.uni (retval0), 
	__internal_accurate_pow, 
	(
	param0, 
	param1
	);
	ld.param.f64 	%fd3785, [retval0];
	} // callseq 157
	neg.f64 	%fd3787, %fd3785;
	selp.f64 	%fd3788, %fd3787, %fd3785, %p2231;
	selp.f64 	%fd3789, %fd3788, %fd3785, %p2223;
	selp.b32 	%r2375, %r18, 0, %p2231;
	or.b32  	%r2376, %r2375, 2146435072;
	selp.b32 	%r2377, %r2376, %r2375, %p2230;
	mov.b64 	%fd3790, {%r2370, %r2377};
	selp.f64 	%fd3791, %fd3790, %fd3789, %p2222;
	add.f64 	%fd3792, %fd10, 0d4000000000000000;
	{
	.reg .b32 %temp; 
	mov.b64 	{%temp, %r2378}, %fd3792;
	}
	and.b32  	%r2379, %r2378, 2146435072;
	setp.eq.s32 	%p2237, %r2379, 2146435072;
	and.b32  	%r2380, %r6, 2147483647;
	setp.ne.s32 	%p2238, %r2380, 1071644672;
	and.pred  	%p4, %p2231, %p2238;
	selp.b32 	%r2381, %r9, %r8, %p4;
	selp.b32 	%r2382, %r2381, %r8, %p2223;
	mov.b64 	%fd3793, {%r2370, %r2382};
	selp.f64 	%fd3794, %fd3793, %fd3791, %p2237;
	selp.f64 	%fd3795, %fd3794, %fd3791, %p2221;
	selp.f64 	%fd3796, 0d3FF0000000000000, %fd3795, %p2220;
	fma.rn.f64 	%fd3797, %fd6, %fd3796, %fd3784;
	{ // callseq 158, 0
	.param .b64 param0;
	st.param.f64 	[param0], %fd12;
	.param .b64 param1;
	st.param.f64 	[param1], 0d4008000000000000;
	.param .b64 retval0;
	call.uni (retval0), 
	__internal_accurate_pow, 
	(
	param0, 
	param1
	);
	ld.param.f64 	%fd3798, [retval0];
	} // callseq 158
	neg.f64 	%fd3800, %fd3798;
	selp.f64 	%fd3801, %fd3800, %fd3798, %p2228;
	selp.f64 	%fd3802, %fd3801, %fd3798, %p2223;
	selp.b32 	%r2383, %r18, 0, %p2228;
	or.b32  	%r2384, %r2383, 2146435072;
	selp.b32 	%r2385, %r2384, %r2383, %p2227;
	mov.b64 	%fd3803, {%r2370, %r2385};
	selp.f64 	%fd3804, %fd3803, %fd3802, %p2222;
	add.f64 	%fd3805, %fd10, 0d4008000000000000;
	{
	.reg .b32 %temp; 
	mov.b64 	{%temp, %r2386}, %fd3805;
	}
	and.b32  	%r2387, %r2386, 2146435072;
	setp.eq.s32 	%p2240, %r2387, 2146435072;
	selp.b32 	%r2388, %r13, %r12, %p2;
	selp.b32 	%r2389, %r2388, %r12, %p2223;
	mov.b64 	%fd3806, {%r2370, %r2389};
	selp.f64 	%fd3807, %fd3806, %fd3804, %p2240;
	selp.f64 	%fd3808, %fd3807, %fd3804, %p2221;
	selp.f64 	%fd3809, 0d3FF0000000000000, %fd3808, %p2220;
	fma.rn.f64 	%fd3810, %fd7, %fd3809, %fd3797;
	{ // callseq 159, 0
	.param .b64 param0;
	st.param.f64 	[param0], %fd12;
	.param .b64 param1;
	st.param.f64 	[param1], 0d4010000000000000;
	.param .b64 retval0;
	call.uni (retval0), 
	__internal_accurate_pow, 
	(
	param0, 
	param1
	);
	ld.param.f64 	%fd3811, [retval0];
	} // callseq 159
	neg.f64 	%fd3813, %fd3811;
	selp.f64 	%fd3814, %fd3813, %fd3811, %p2225;
	selp.f64 	%fd3815, %fd3814, %fd3811, %p2223;
	selp.b32 	%r2390, %r18, 0, %p2225;
	or.b32  	%r2391, %r2390, 2146435072;
	selp.b32 	%r2392, %r2391, %r2390, %p2224;
	mov.b64 	%fd3816, {%r2370, %r2392};
	selp.f64 	%fd3817, %fd3816, %fd3815, %p2222;
	add.f64 	%fd3818, %fd10, 0d4010000000000000;
	{
	.reg .b32 %temp; 
	mov.b64 	{%temp, %r2393}, %fd3818;
	}
	and.b32  	%r2394, %r2393, 2146435072;
	setp.eq.s32 	%p2241, %r2394, 2146435072;
	selp.b32 	%r2395, %r17, %r16, %p3;
	selp.b32 	%r2396, %r2395, %r16, %p2223;
	mov.b64 	%fd3819, {%r2370, %r2396};
	selp.f64 	%fd3820, %fd3819, %fd3817, %p2241;
	selp.f64 	%fd3821, %fd3820, %fd3817, %p2221;
	selp.f64 	%fd3822, 0d3FF0000000000000, %fd3821, %p2220;
	fma.rn.f64 	%fd38, %fd8, %fd3822, %fd3810;
	@%p2219 bra 	$L__BB0_72;
	bra.uni 	$L__BB0_76;
$L__BB0_72:
	setp.num.f64 	%p2242, %fd3839, %fd3839;
	@%p2242 bra 	$L__BB0_74;
	mov.f64 	%fd3823, 0d3FF0000000000000;
	add.rn.f64 	%fd3853, %fd3839, %fd3823;
	bra.uni 	$L__BB0_76;
$L__BB0_74:
	setp.neu.f64 	%p2243, %fd17, 0d7FF0000000000000;
	@%p2243 bra 	$L__BB0_76;
	setp.lt.s32 	%p2244, %r19, 0;
	selp.b32 	%r2398, %r2373, %r4, %p2244;
	mov.b32 	%r2399, 0;
	mov.b64 	%fd3853, {%r2399, %r2398};
$L__BB0_76:
	setp.ne.s32 	%p2245, %r21, 2146435072;
	setp.eq.f64 	%p2246, %fd3839, 0d3FF0000000000000;
	selp.f64 	%fd3824, 0d3FF0000000000000, %fd3853, %p2246;
	fma.rn.f64 	%fd76, %fd3860, %fd3824, 0d0000000000000000;
	@%p2245 bra 	$L__BB0_81;
	setp.nan.f64 	%p2247, %fd3839, %fd3839;
	@%p2247 bra 	$L__BB0_80;
	setp.neu.f64 	%p2248, %fd17, 0d7FF0000000000000;
	@%p2248 bra 	$L__BB0_81;
	setp.lt.s32 	%p2249, %r19, 0;
	selp.b32 	%r2401, %r2381, %r8, %p2249;
	mov.b32 	%r2402, 0;
	mov.b64 	%fd3854, {%r2402, %r2401};
	bra.uni 	$L__BB0_81;
$L__BB0_80:
	mov.f64 	%fd3825, 0d4000000000000000;
	add.rn.f64 	%fd3854, %fd3839, %fd3825;
$L__BB0_81:
	setp.ne.s32 	%p2250, %r22, 2146435072;
	setp.eq.f64 	%p2251, %fd3839, 0d3FF0000000000000;
	selp.f64 	%fd3826, 0d3FF0000000000000, %fd3854, %p2251;
	fma.rn.f64 	%fd80, %fd6, %fd3826, %fd76;
	@%p2250 bra 	$L__BB0_86;
	setp.nan.f64 	%p2252, %fd3839, %fd3839;
	@%p2252 bra 	$L__BB0_85;
	setp.neu.f64 	%p2253, %fd17, 0d7FF0000000000000;
	@%p2253 bra 	$L__BB0_86;
	setp.lt.s32 	%p2254, %r19, 0;
	selp.b32 	%r2404, %r2388, %r12, %p2254;
	mov.b32 	%r2405, 0;
	mov.b64 	%fd3855, {%r2405, %r2404};
	bra.uni 	$L__BB0_86;
$L__BB0_85:
	mov.f64 	%fd3827, 0d4008000000000000;
	add.rn.f64 	%fd3855, %fd3839, %fd3827;
$L__BB0_86:
	setp.ne.s32 	%p2255, %r23, 2146435072;
	setp.eq.f64 	%p2256, %fd3839, 0d3FF0000000000000;
	selp.f64 	%fd3828, 0d3FF0000000000000, %fd3855, %p2256;
	fma.rn.f64 	%fd84, %fd7, %fd3828, %fd80;
	@%p2255 bra 	$L__BB0_91;
	setp.nan.f64 	%p2257, %fd3839, %fd3839;
	@%p2257 bra 	$L__BB0_90;
	setp.neu.f64 	%p2258, %fd17, 0d7FF0000000000000;
	@%p2258 bra 	$L__BB0_91;
	setp.lt.s32 	%p2259, %r19, 0;
	selp.b32 	%r2407, %r2395, %r16, %p2259;
	mov.b32 	%r2408, 0;
	mov.b64 	%fd3856, {%r2408, %r2407};
	bra.uni 	$L__BB0_91;
$L__BB0_90:
	mov.f64 	%fd3829, 0d4010000000000000;
	add.rn.f64 	%fd3856, %fd3839, %fd3829;
$L__BB0_91:
	setp.eq.f64 	%p2260, %fd3839, 0d3FF0000000000000;
	selp.f64 	%fd3832, 0d3FF0000000000000, %fd3856, %p2260;
	fma.rn.f64 	%fd3833, %fd8, %fd3832, %fd84;
	setp.gt.f64 	%p2261, %fd38, %fd3833;
	mov.f64 	%fd4140, %fd1482;
	@%p2261 bra 	$L__BB0_1271;
	bra.uni 	$L__BB0_2;
$L__BB0_92:
	setp.neu.f64 	%p257, %fd106, 0d7FF0000000000000;
	@%p257 bra 	$L__BB0_94;
	setp.lt.s32 	%p258, %r39, 0;
	selp.b32 	%r442, %r34, %r33, %p1;
	selp.b32 	%r443, %r442, %r33, %p258;
	mov.b32 	%r444, 0;
	mov.b64 	%fd3869, {%r444, %r443};
$L__BB0_94:
	setp.eq.f64 	%p259, %fd105, 0d3FF0000000000000;
	setp.eq.f64 	%p260, %fd105, 0d0000000000000000;
	setp.lt.s32 	%p261, %r39, 0;
	setp.lt.s32 	%p262, %r6, 0;
	setp.eq.s32 	%p263, %r29, 1062207488;
	selp.f64 	%fd1701, 0d3FF0000000000000, %fd3869, %p259;
	fma.rn.f64 	%fd111, %fd3860, %fd1701, 0d0000000000000000;
	{ // callseq 19, 0
	.param .b64 param0;
	st.param.f64 	[param0], %fd106;
	.param .b64 param1;
	st.param.f64 	[param1], 0d4000000000000000;
	.param .b64 retval0;
	call.uni (retval0), 
	__internal_accurate_pow, 
	(
	param0, 
	param1
	);
	ld.param.f64 	%fd1702, [retval0];
	} // callseq 19
	neg.f64 	%fd1704, %fd1702;
	selp.f64 	%fd1705, %fd1704, %fd1702, %p263;
	selp.f64 	%fd1706, %fd1705, %fd1702, %p261;
	selp.b32 	%r445, %r39, 0, %p263;
	or.b32  	%r446, %r445, 2146435072;
	selp.b32 	%r447, %r446, %r445, %p262;
	mov.b32 	%r448, 0;
	mov.b64 	%fd1707, {%r448, %r447};
	selp.f64 	%fd3870, %fd1707, %fd1706, %p260;
	add.f64 	%fd1708, %fd105, 0d4000000000000000;
	{
	.reg .b32 %temp; 
	mov.b64 	{%temp, %r449}, %fd1708;
	}
	and.b32  	%r450, %r449, 2146435072;
	setp.ne.s32 	%p265, %r450, 2146435072;
	@%p265 bra 	$L__BB0_99;
	setp.nan.f64 	%p266, %fd105, %fd105;
	@%p266 bra 	$L__BB0_98;
	setp.neu.f64 	%p267, %fd106, 0d7FF0000000000000;
	@%p267 bra 	$L__BB0_99;
	setp.lt.s32 	%p268, %r39, 0;
	and.b32  	%r451, %r6, 2146435072;
	setp.eq.s32 	%p269, %r451, 1062207488;
	and.b32  	%r452, %r6, 2147483647;
	setp.ne.s32 	%p270, %r452, 1071644672;
	selp.b32 	%r453, %r28, %r8, %p270;
	selp.b32 	%r454, %r453, %r8, %p269;
	selp.b32 	%r455, %r454, %r8, %p268;
	mov.b32 	%r456, 0;
	mov.b64 	%fd3870, {%r456, %r455};
	bra.uni 	$L__BB0_99;
$L__BB0_98:
	mov.f64 	%fd1709, 0d4000000000000000;
	add.rn.f64 	%fd3870, %fd105, %fd1709;
$L__BB0_99:
	setp.eq.f64 	%p271, %fd105, 0d3FF0000000000000;
	setp.eq.f64 	%p272, %fd105, 0d0000000000000000;
	setp.lt.s32 	%p273, %r39, 0;
	setp.lt.s32 	%p274, %r10, 0;
	setp.eq.s32 	%p275, %r30, 1073741824;
	selp.f64 	%fd1710, 0d3FF0000000000000, %fd3870, %p271;
	mul.f64 	%fd1711, %fd3859, 0d3FE0000000000000;
	fma.rn.f64 	%fd116, %fd1711, %fd1710, %fd111;
	{ // callseq 20, 0
	.param .b64 param0;
	st.param.f64 	[param0], %fd106;
	.param .b64 param1;
	st.param.f64 	[param1], 0d4008000000000000;
	.param .b64 retval0;
	call.uni (retval0), 
	__internal_accurate_pow, 
	(
	param0, 
	param1
	);
	ld.param.f64 	%fd1712, [retval0];
	} // callseq 20
	neg.f64 	%fd1714, %fd1712;
	selp.f64 	%fd1715, %fd1714, %fd1712, %p275;
	selp.f64 	%fd1716, %fd1715, %fd1712, %p273;
	selp.b32 	%r457, %r39, 0, %p275;
	or.b32  	%r458, %r457, 2146435072;
	selp.b32 	%r459, %r458, %r457, %p274;
	mov.b32 	%r460, 0;
	mov.b64 	%fd1717, {%r460, %r459};
	selp.f64 	%fd3871, %fd1717, %fd1716, %p272;
	add.f64 	%fd1718, %fd105, 0d4008000000000000;
	{
	.reg .b32 %temp; 
	mov.b64 	{%temp, %r461}, %fd1718;
	}
	and.b32  	%r462, %r461, 2146435072;
	setp.ne.s32 	%p277, %r462, 2146435072;
	@%p277 bra 	$L__BB0_104;
	setp.nan.f64 	%p278, %fd105, %fd105;
	@%p278 bra 	$L__BB0_103;
	setp.neu.f64 	%p279, %fd106, 0d7FF0000000000000;
	@%p279 bra 	$L__BB0_104;
	setp.lt.s32 	%p280, %r39, 0;
	selp.b32 	%r463, %r36, %r35, %p2;
	selp.b32 	%r464, %r463, %r35, %p280;
	mov.b32 	%r465, 0;
	mov.b64 	%fd3871, {%r465, %r464};
	bra.uni 	$L__BB0_104;
$L__BB0_103:
	mov.f64 	%fd1719, 0d4008000000000000;
	add.rn.f64 	%fd3871, %fd105, %fd1719;
$L__BB0_104:
	setp.eq.f64 	%p281, %fd105, 0d3FF0000000000000;
	setp.eq.f64 	%p282, %fd105, 0d0000000000000000;
	setp.lt.s32 	%p283, %r39, 0;
	setp.lt.s32 	%p284, %r14, 0;
	setp.eq.s32 	%p285, %r32, 1072693248;
	selp.f64 	%fd1720, 0d3FF0000000000000, %fd3871, %p281;
	div.rn.f64 	%fd1721, %fd3858, 0d4008000000000000;
	fma.rn.f64 	%fd121, %fd1721, %fd1720, %fd116;
	{ // callseq 21, 0
	.param .b64 param0;
	st.param.f64 	[param0], %fd106;
	.param .b64 param1;
	st.param.f64 	[param1], 0d4010000000000000;
	.param .b64 retval0;
	call.uni (retval0), 
	__internal_accurate_pow, 
	(
	param0, 
	param1
	);
	ld.param.f64 	%fd1722, [retval0];
	} // callseq 21
	neg.f64 	%fd1724, %fd1722;
	selp.f64 	%fd1725, %fd1724, %fd1722, %p285;
	selp.f64 	%fd1726, %fd1725, %fd1722, %p283;
	selp.b32 	%r466, %r39, 0, %p285;
	or.b32  	%r467, %r466, 2146435072;
	selp.b32 	%r468, %r467, %r466, %p284;
	mov.b32 	%r469, 0;
	mov.b64 	%fd1727, {%r469, %r468};
	selp.f64 	%fd3872, %fd1727, %fd1726, %p282;
	add.f64 	%fd1728, %fd105, 0d4010000000000000;
	{
	.reg .b32 %temp; 
	mov.b64 	{%temp, %r470}, %fd1728;
	}
	and.b32  	%r471, %r470, 2146435072;
	setp.ne.s32 	%p287, %r471, 2146435072;
	@%p287 bra 	$L__BB0_109;
	setp.nan.f64 	%p288, %fd105, %fd105;
	@%p288 bra 	$L__BB0_108;
	setp.neu.f64 	%p289, %fd106, 0d7FF0000000000000;
	@%p289 bra 	$L__BB0_109;
	setp.lt.s32 	%p290, %r39, 0;
	selp.b32 	%r472, %r38, %r37, %p3;
	selp.b32 	%r473, %r472, %r37, %p290;
	mov.b32 	%r474, 0;
	mov.b64 	%fd3872, {%r474, %r473};
	bra.uni 	$L__BB0_109;
$L__BB0_108:
	mov.f64 	%fd1729, 0d4010000000000000;
	add.rn.f64 	%fd3872, %fd105, %fd1729;
$L__BB0_109:
	setp.eq.f64 	%p291, %fd105, 0d3FF0000000000000;
	selp.f64 	%fd1730, 0d3FF0000000000000, %fd3872, %p291;
	mul.f64 	%fd1731, %fd3857, 0d3FD0000000000000;
	fma.rn.f64 	%fd1732, %fd1731, %fd1730, %fd121;
	sub.f64 	%fd3877, %fd102, %fd1732;
	bra.uni 	$L__BB0_131;
$L__BB0_110:
	setp.lt.s32 	%p208, %r2, 0;
	setp.eq.s32 	%p209, %r31, 1072693248;
	sub.f64 	%fd127, %fd101, %fd104;
	{
	.reg .b32 %temp; 
	mov.b64 	{%temp, %r40}, %fd127;
	}
	abs.f64 	%fd128, %fd127;
	setp.lt.s32 	%p211, %r40, 0;
	setp.eq.f64 	%p212, %fd127, 0d0000000000000000;
	{ // callseq 14, 0
	.param .b64 param0;
	st.param.f64 	[param0], %fd128;
	.param .b64 param1;
	st.param.f64 	[param1], 0d3FF0000000000000;
	.param .b64 retval0;
	call.uni (retval0), 
	__internal_accurate_pow, 
	(
	param0, 
	param1
	);
	ld.param.f64 	%fd1653, [retval0];
	} // callseq 14
	neg.f64 	%fd1655, %fd1653;
	selp.f64 	%fd1656, %fd1655, %fd1653, %p209;
	selp.f64 	%fd1657, %fd1656, %fd1653, %p211;
	selp.b32 	%r397, %r40, 0, %p209;
	or.b32  	%r398, %r397, 2146435072;
	selp.b32 	%r399, %r398, %r397, %p208;
	mov.b32 	%r400, 0;
	mov.b64 	%fd1658, {%r400, %r399};
	selp.f64 	%fd3873, %fd1658, %fd1657, %p212;
	add.f64 	%fd1659, %fd127, 0d3FF0000000000000;
	{
	.reg .b32 %temp; 
	mov.b64 	{%temp, %r401}, %fd1659;
	}
	and.b32  	%r402, %r401, 2146435072;
	setp.ne.s32 	%p213, %r402, 2146435072;
	@%p213 bra 	$L__BB0_115;
	setp.num.f64 	%p214, %fd127, %fd127;
	@%p214 bra 	$L__BB0_113;
	mov.f64 	%fd1660, 0d3FF0000000000000;
	add.rn.f64 	%fd3873, %fd127, %fd1660;
	bra.uni 	$L__BB0_115;
$L__BB0_113:
	setp.neu.f64 	%p215, %fd128, 0d7FF0000000000000;
	@%p215 bra 	$L__BB0_115;
	setp.lt.s32 	%p216, %r40, 0;
	selp.b32 	%r403, %r34, %r33, %p1;
	selp.b32 	%r404, %r403, %r33, %p216;
	mov.b32 	%r405, 0;
	mov.b64 	%fd3873, {%r405, %r404};
$L__BB0_115:
	setp.eq.f64 	%p217, %fd127, 0d3FF0000000000000;
	setp.eq.f64 	%p218, %fd127, 0d0000000000000000;
	setp.lt.s32 	%p219, %r40, 0;
	setp.lt.s32 	%p220, %r6, 0;
	setp.eq.s32 	%p221, %r29, 1062207488;
	selp.f64 	%fd1661, 0d3FF0000000000000, %fd3873, %p217;
	fma.rn.f64 	%fd133, %fd3860, %fd1661, 0d0000000000000000;
	{ // callseq 15, 0
	.param .b64 param0;
	st.param.f64 	[param0], %fd128;
	.param .b64 param1;
	st.param.f64 	[param1], 0d4000000000000000;
	.param .b64 retval0;
	call.uni (retval0), 
	__internal_accurate_pow, 
	(
	param0, 
	param1
	);
	ld.param.f64 	%fd1662, [retval0];
	} // callseq 15
	neg.f64 	%fd1664, %fd1662;
	selp.f64 	%fd1665, %fd1664, %fd1662, %p221;
	selp.f64 	%fd1666, %fd1665, %fd1662, %p219;
	selp.b32 	%r406, %r40, 0, %p221;
	or.b32  	%r407, %r406, 2146435072;
	selp.b32 	%r408, %r407, %r406, %p220;
	mov.b32 	%r409, 0;
	mov.b64 	%fd1667, {%r409, %r408};
	selp.f64 	%fd3874, %fd1667, %fd1666, %p218;
	add.f64 	%fd1668, %fd127, 0d4000000000000000;
	{
	.reg .b32 %temp; 
	mov.b64 	{%temp, %r410}, %fd1668;
	}
	and.b32  	%r411, %r410, 2146435072;
	setp.ne.s32 	%p223, %r411, 2146435072;
	@%p223 bra 	$L__BB0_120;
	setp.nan.f64 	%p224, %fd127, %fd127;
	@%p224 bra 	$L__BB0_119;
	setp.neu.f64 	%p225, %fd128, 0d7FF0000000000000;
	@%p225 bra 	$L__BB0_120;
	setp.lt.s32 	%p226, %r40, 0;
	and.b32  	%r412, %r6, 2146435072;
	setp.eq.s32 	%p227, %r412, 1062207488;
	and.b32  	%r413, %r6, 2147483647;
	setp.ne.s32 	%p228, %r413, 1071644672;
	selp.b32 	%r414, %r28, %r8, %p228;
	selp.b32 	%r415, %r414, %r8, %p227;
	selp.b32 	%r416, %r415, %r8, %p226;
	mov.b32 	%r417, 0;
	mov.b64 	%fd3874, {%r417, %r416};
	bra.uni 	$L__BB0_120;
$L__BB0_119:
	mov.f64 	%fd1669, 0d4000000000000000;
	add.rn.f64 	%fd3874, %fd127, %fd1669;
$L__BB0_120:
	setp.eq.f64 	%p229, %fd127, 0d3FF0000000000000;
	setp.eq.f64 	%p230, %fd127, 0d0000000000000000;
	setp.lt.s32 	%p231, %r40, 0;
	setp.lt.s32 	%p232, %r10, 0;
	setp.eq.s32 	%p233, %r30, 1073741824;
	selp.f64 	%fd1670, 0d3FF0000000000000, %fd3874, %p229;
	mul.f64 	%fd1671, %fd3859, 0d3FE0000000000000;
	fma.rn.f64 	%fd138, %fd1671, %fd1670, %fd133;
	{ // callseq 16, 0
	.param .b64 param0;
	st.param.f64 	[param0], %fd128;
	.param .b64 param1;
	st.param.f64 	[param1], 0d4008000000000000;
	.param .b64 retval0;
	call.uni (retval0), 
	__internal_accurate_pow, 
	(
	param0, 
	param1
	);
	ld.param.f64 	%fd1672, [retval0];
	} // callseq 16
	neg.f64 	%fd1674, %fd1672;
	selp.f64 	%fd1675, %fd1674, %fd1672, %p233;
	selp.f64 	%fd1676, %fd1675, %fd1672, %p231;
	selp.b32 	%r418, %r40, 0, %p233;
	or.b32  	%r419, %r418, 2146435072;
	selp.b32 	%r420, %r419, %r418, %p232;
	mov.b32 	%r421, 0;
	mov.b64 	%fd1677, {%r421, %r420};
	selp.f64 	%fd3875, %fd1677, %fd1676, %p230;
	add.f64 	%fd1678, %fd127, 0d4008000000000000;
	{
	.reg .b32 %temp; 
	mov.b64 	{%temp, %r422}, %fd1678;
	}
	and.b32  	%r423, %r422, 2146435072;
	setp.ne.s32 	%p235, %r423, 2146435072;
	@%p235 bra 	$L__BB0_125;
	setp.nan.f64 	%p236, %fd127, %fd127;
	@%p236 bra 	$L__BB0_124;
	setp.neu.f64 	%p237, %fd128, 0d7FF0000000000000;
	@%p237 bra 	$L__BB0_125;
	setp.lt.s32 	%p238, %r40, 0;
	selp.b32 	%r424, %r36, %r35, %p2;
	selp.b32 	%r425, %r424, %r35, %p238;
	mov.b32 	%r426, 0;
	mov.b64 	%fd3875, {%r426, %r425};
	bra.uni 	$L__BB0_125;
$L__BB0_124:
	mov.f64 	%fd1679, 0d4008000000000000;
	add.rn.f64 	%fd3875, %fd127, %fd1679;
$L__BB0_125:
	setp.eq.f64 	%p239, %fd127, 0d3FF0000000000000;
	setp.eq.f64 	%p240, %fd127, 0d0000000000000000;
	setp.lt.s32 	%p241, %r40, 0;
	setp.lt.s32 	%p242, %r14, 0;
	setp.eq.s32 	%p243, %r32, 1072693248;
	selp.f64 	%fd1680, 0d3FF0000000000000, %fd3875, %p239;
	div.rn.f64 	%fd1681, %fd3858, 0d4008000000000000;
	fma.rn.f64 	%fd143, %fd1681, %fd1680, %fd138;
	{ // callseq 17, 0
	.param .b64 param0;
	st.param.f64 	[param0], %fd128;
	.param .b64 param1;
	st.param.f64 	[param1], 0d4010000000000000;
	.param .b64 retval0;
	call.uni (retval0), 
	__internal_accurate_pow, 
	(
	param0, 
	param1
	);
	ld.param.f64 	%fd1682, [retval0];
	} // callseq 17
	neg.f64 	%fd1684, %fd1682;
	selp.f64 	%fd1685, %fd1684, %fd1682, %p243;
	selp.f64 	%fd1686, %fd1685, %fd1682, %p241;
	selp.b32 	%r427, %r40, 0, %p243;
	or.b32  	%r428, %r427, 2146435072;
	selp.b32 	%r429, %r428, %r427, %p242;
	mov.b32 	%r430, 0;
	mov.b64 	%fd1687, {%r430, %r429};
	selp.f64 	%fd3876, %fd1687, %fd1686, %p240;
	add.f64 	%fd1688, %fd127, 0d4010000000000000;
	{
	.reg .b32 %temp; 
	mov.b64 	{%temp, %r431}, %fd1688;
	}
	and.b32  	%r432, %r431, 2146435072;
	setp.ne.s32 	%p245, %r432, 2146435072;
	@%p245 bra 	$L__BB0_130;
	setp.nan.f64 	%p246, %fd127, %fd127;
	@%p246 bra 	$L__BB0_129;
	setp.neu.f64 	%p247, %fd128, 0d7FF0000000000000;
	@%p247 bra 	$L__BB0_130;
	setp.lt.s32 	%p248, %r40, 0;
	selp.b32 	%r433, %r38, %r37, %p3;
	selp.b32 	%r434, %r433, %r37, %p248;
	mov.b32 	%r435, 0;
	mov.b64 	%fd3876, {%r435, %r434};
	bra.uni 	$L__BB0_130;
$L__BB0_129:
	mov.f64 	%fd1689, 0d4010000000000000;
	add.rn.f64 	%fd3876, %fd127, %fd1689;
$L__BB0_130:
	setp.eq.f64 	%p249, %fd127, 0d3FF0000000000000;
	selp.f64 	%fd1690, 0d3FF0000000000000, %fd3876, %p249;
	mul.f64 	%fd1691, %fd3857, 0d3FD0000000000000;
	fma.rn.f64 	%fd1692, %fd1691, %fd1690, %fd143;
	add.f64 	%fd3877, %fd102, %fd1692;
$L__BB0_131:
	setp.lt.s32 	%p292, %r6, 0;
	setp.eq.s32 	%p293, %r29, 1062207488;
	sub.f64 	%fd150, %fd4104, %fd3877;
	div.rn.f64 	%fd151, %fd4100, 0d400DBE2DF9B01D21;
	{
	.reg .b32 %temp; 
	mov.b64 	{%temp, %r41}, %fd151;
	}
	abs.f64 	%fd152, %fd151;
	{ // callseq 22, 0
	.param .b64 param0;
	st.param.f64 	[param0], %fd152;
	.param .b64 param1;
	st.param.f64 	[param1], 0d4000000000000000;
	.param .b64 retval0;
	call.uni (retval0), 
	__internal_accurate_pow, 
	(
	param0, 
	param1
	);
	ld.param.f64 	%fd1733, [retval0];
	} // callseq 22
	setp.lt.s32 	%p295, %r41, 0;
	neg.f64 	%fd1735, %fd1733;
	selp.f64 	%fd1736, %fd1735, %fd1733, %p293;
	selp.f64 	%fd1737, %fd1736, %fd1733, %p295;
	setp.eq.f64 	%p296, %fd151, 0d0000000000000000;
	selp.b32 	%r475, %r41, 0, %p293;
	or.b32  	%r476, %r475, 2146435072;
	selp.b32 	%r477, %r476, %r475, %p292;
	mov.b32 	%r478, 0;
	mov.b64 	%fd1738, {%r478, %r477};
	selp.f64 	%fd3900, %fd1738, %fd1737, %p296;
	add.f64 	%fd1739, %fd151, 0d4000000000000000;
	{
	.reg .b32 %temp; 
	mov.b64 	{%temp, %r479}, %fd1739;
	}
	and.b32  	%r42, %r479, 2146435072;
	setp.ne.s32 	%p297, %r42, 2146435072;
	mov.f64 	%fd3878, %fd3900;
	@%p297 bra 	$L__BB0_136;
	setp.num.f64 	%p298, %fd151, %fd151;
	@%p298 bra 	$L__BB0_134;
	mov.f64 	%fd1740, 0d4000000000000000;
	add.rn.f64 	%fd3878, %fd151, %fd1740;
	bra.uni 	$L__BB0_136;
$L__BB0_134:
	setp.neu.f64 	%p299, %fd152, 0d7FF0000000000000;
	mov.f64 	%fd3878, %fd3900;
	@%p299 bra 	$L__BB0_136;
	setp.lt.s32 	%p300, %r41, 0;
	and.b32  	%r480, %r6, 2146435072;
	setp.eq.s32 	%p301, %r480, 1062207488;
	and.b32  	%r481, %r6, 2147483647;
	setp.ne.s32 	%p302, %r481, 1071644672;
	selp.b32 	%r482, %r28, %r8, %p302;
	selp.b32 	%r483, %r482, %r8, %p301;
	selp.b32 	%r484, %r483, %r8, %p300;
	mov.b32 	%r485, 0;
	mov.b64 	%fd3878, {%r485, %r484};
$L__BB0_136:
	and.b32  	%r486, %r6, 2146435072;
	setp.eq.s32 	%p303, %r486, 1062207488;
	and.b32  	%r487, %r6, 2147483647;
	setp.ne.s32 	%p304, %r487, 1071644672;
	and.pred  	%p5, %p303, %p304;
	setp.lt.s32 	%p305, %r6, 0;
	setp.eq.s32 	%p306, %r29, 1062207488;
	setp.eq.f64 	%p308, %fd151, 0d3FF0000000000000;
	add.f64 	%fd1741, %fd3878, 0d3FF0000000000000;
	sqrt.rn.f64 	%fd1742, %fd1741;
	selp.f64 	%fd157, 0d3FF6A09E667F3BCD, %fd1742, %p308;
	{
	.reg .b32 %temp; 
	mov.b64 	{%temp, %r43}, %fd157;
	}
	abs.f64 	%fd158, %fd157;
	{ // callseq 23, 0
	.param .b64 param0;
	st.param.f64 	[param0], %fd158;
	.param .b64 param1;
	st.param.f64 	[param1], 0d4000000000000000;
	.param .b64 retval0;
	call.uni (retval0), 
	__internal_accurate_pow, 
	(
	param0, 
	param1
	);
	ld.param.f64 	%fd1743, [retval0];
	} // callseq 23
	setp.lt.s32 	%p309, %r43, 0;
	neg.f64 	%fd1745, %fd1743;
	selp.f64 	%fd1746, %fd1745, %fd1743, %p306;
	selp.f64 	%fd1747, %fd1746, %fd1743, %p309;
	setp.eq.f64 	%p310, %fd157, 0d0000000000000000;
	selp.b32 	%r488, %r43, 0, %p306;
	or.b32  	%r489, %r488, 2146435072;
	selp.b32 	%r490, %r489, %r488, %p305;
	mov.b32 	%r491, 0;
	mov.b64 	%fd1748, {%r491, %r490};
	selp.f64 	%fd3879, %fd1748, %fd1747, %p310;
	add.f64 	%fd1749, %fd157, 0d4000000000000000;
	{
	.reg .b32 %temp; 
	mov.b64 	{%temp, %r492}, %fd1749;
	}
	and.b32  	%r493, %r492, 2146435072;
	setp.ne.s32 	%p311, %r493, 2146435072;
	@%p311 bra 	$L__BB0_141;
	setp.num.f64 	%p312, %fd157, %fd157;
	@%p312 bra 	$L__BB0_139;
	mov.f64 	%fd1750, 0d4000000000000000;
	add.rn.f64 	%fd3879, %fd157, %fd1750;
	bra.uni 	$L__BB0_141;
$L__BB0_139:
	setp.neu.f64 	%p313, %fd158, 0d7FF0000000000000;
	@%p313 bra 	$L__BB0_141;
	setp.lt.s32 	%p314, %r43, 0;
	selp.b32 	%r494, %r28, %r8, %p5;
	selp.b32 	%r495, %r494, %r8, %p314;
	mov.b32 	%r496, 0;
	mov.b64 	%fd3879, {%r496, %r495};
$L__BB0_141:
	setp.ne.s32 	%p315, %r42, 2146435072;
	setp.eq.f64 	%p316, %fd157, 0d3FF0000000000000;
	selp.f64 	%fd1751, 0d3FF0000000000000, %fd3879, %p316;
	div.rn.f64 	%fd1752, %fd150, %fd1751;
	mul.f64 	%fd1753, %fd1752, 0d4010000000000000;
	mul.f64 	%fd163, %fd1753, 0d401F952E0F96D630;
	mov.f64 	%fd3880, %fd3900;
	@%p315 bra 	$L__BB0_146;
	setp.num.f64 	%p317, %fd151, %fd151;
	@%p317 bra 	$L__BB0_144;
	mov.f64 	%fd1754, 0d4000000000000000;
	add.rn.f64 	%fd3880, %fd151, %fd1754;
	bra.uni 	$L__BB0_146;
$L__BB0_144:
	setp.neu.f64 	%p318, %fd152, 0d7FF0000000000000;
	mov.f64 	%fd3880, %fd3900;
	@%p318 bra 	$L__BB0_146;
	setp.lt.s32 	%p319, %r41, 0;
	selp.b32 	%r497, %r28, %r8, %p5;
	selp.b32 	%r498, %r497, %r8, %p319;
	mov.b32 	%r499, 0;
	mov.b64 	%fd3880, {%r499, %r498};
$L__BB0_146:
	setp.eq.f64 	%p320, %fd151, 0d3FF0000000000000;
	setp.lt.s32 	%p321, %r6, 0;
	setp.eq.s32 	%p322, %r29, 1062207488;
	add.f64 	%fd1755, %fd3880, 0d3FF0000000000000;
	sqrt.rn.f64 	%fd1756, %fd1755;
	selp.f64 	%fd167, 0d3FF6A09E667F3BCD, %fd1756, %p320;
	rcp.rn.f64 	%fd168, %fd167;
	{
	.reg .b32 %temp; 
	mov.b64 	{%temp, %r44}, %fd168;
	}
	abs.f64 	%fd169, %fd168;
	{ // callseq 24, 0
	.param .b64 param0;
	st.param.f64 	[param0], %fd169;
	.param .b64 param1;
	st.param.f64 	[param1], 0d4000000000000000;
	.param .b64 retval0;
	call.uni (retval0), 
	__internal_accurate_pow, 
	(
	param0, 
	param1
	);
	ld.param.f64 	%fd1757, [retval0];
	} // callseq 24
	setp.lt.s32 	%p324, %r44, 0;
	neg.f64 	%fd1759, %fd1757;
	selp.f64 	%fd1760, %fd1759, %fd1757, %p322;
	selp.f64 	%fd1761, %fd1760, %fd1757, %p324;
	setp.eq.f64 	%p325, %fd168, 0d0000000000000000;
	selp.b32 	%r500, %r44, 0, %p322;
	or.b32  	%r501, %r500, 2146435072;
	selp.b32 	%r502, %r501, %r500, %p321;
	mov.b32 	%r503, 0;
	mov.b64 	%fd1762, {%r503, %r502};
	selp.f64 	%fd3881, %fd1762, %fd1761, %p325;
	add.f64 	%fd1763, %fd168, 0d4000000000000000;
	{
	.reg .b32 %temp; 
	mov.b64 	{%temp, %r504}, %fd1763;
	}
	and.b32  	%r505, %r504, 2146435072;
	setp.ne.s32 	%p326, %r505, 2146435072;
	@%p326 bra 	$L__BB0_151;
	setp.num.f64 	%p327, %fd168, %fd168;
	@%p327 bra 	$L__BB0_149;
	mov.f64 	%fd1764, 0d4000000000000000;
	add.rn.f64 	%fd3881, %fd168, %fd1764;
	bra.uni 	$L__BB0_151;
$L__BB0_149:
	setp.neu.f64 	%p328, %fd169, 0d7FF0000000000000;
	@%p328 bra 	$L__BB0_151;
	setp.lt.s32 	%p329, %r44, 0;
	setp.eq.s32 	%p330, %r486, 1062207488;
	setp.ne.s32 	%p331, %r487, 1071644672;
	selp.b32 	%r508, %r28, %r8, %p331;
	selp.b32 	%r509, %r508, %r8, %p330;
	selp.b32 	%r510, %r509, %r8, %p329;
	mov.b32 	%r511, 0;
	mov.b64 	%fd3881, {%r511, %r510};
$L__BB0_151:
	setp.lt.s32 	%p332, %r6, 0;
	setp.eq.s32 	%p333, %r29, 1062207488;
	setp.eq.f64 	%p335, %fd168, 0d3FF0000000000000;
	mul.f64 	%fd1765, %fd3881, 0dC014000000000000;
	selp.f64 	%fd174, 0dC014000000000000, %fd1765, %p335;
	{
	.reg .b32 %temp; 
	mov.b64 	{%temp, %r45}, %fd150;
	}
	abs.f64 	%fd175, %fd150;
	{ // callseq 25, 0
	.param .b64 param0;
	st.param.f64 	[param0], %fd175;
	.param .b64 param1;
	st.param.f64 	[param1], 0d4000000000000000;
	.param .b64 retval0;
	call.uni (retval0), 
	__internal_accurate_pow, 
	(
	param0, 
	param1
	);
	ld.param.f64 	%fd1766, [retval0];
	} // callseq 25
	setp.lt.s32 	%p336, %r45, 0;
	neg.f64 	%fd1768, %fd1766;
	selp.f64 	%fd1769, %fd1768, %fd1766, %p333;
	selp.f64 	%fd1770, %fd1769, %fd1766, %p336;
	setp.eq.f64 	%p337, %fd150, 0d0000000000000000;
	selp.b32 	%r512, %r45, 0, %p333;
	or.b32  	%r513, %r512, 2146435072;
	selp.b32 	%r514, %r513, %r512, %p332;
	mov.b32 	%r515, 0;
	mov.b64 	%fd1771, {%r515, %r514};
	selp.f64 	%fd3902, %fd1771, %fd1770, %p337;
	add.f64 	%fd1772, %fd150, 0d4000000000000000;
	{
	.reg .b32 %temp; 
	mov.b64 	{%temp, %r516}, %fd1772;
	}
	and.b32  	%r46, %r516, 2146435072;
	setp.ne.s32 	%p338, %r46, 2146435072;
	mov.f64 	%fd3882, %fd3902;
	@%p338 bra 	$L__BB0_156;
	setp.num.f64 	%p339, %fd150, %fd150;
	@%p339 bra 	$L__BB0_154;
	mov.f64 	%fd1773, 0d4000000000000000;
	add.rn.f64 	%fd3882, %fd150, %fd1773;
	bra.uni 	$L__BB0_156;
$L__BB0_154:
	setp.neu.f64 	%p340, %fd175, 0d7FF0000000000000;
	mov.f64 	%fd3882, %fd3902;
	@%p340 bra 	$L__BB0_156;
	setp.lt.s32 	%p341, %r45, 0;
	setp.eq.s32 	%p342, %r486, 1062207488;
	setp.ne.s32 	%p343, %r487, 1071644672;
	selp.b32 	%r519, %r28, %r8, %p343;
	selp.b32 	%r520, %r519, %r8, %p342;
	selp.b32 	%r521, %r520, %r8, %p341;
	mov.b32 	%r522, 0;
	mov.b64 	%fd3882, {%r522, %r521};
$L__BB0_156:
	setp.lt.s32 	%p344, %r6, 0;
	setp.eq.s32 	%p345, %r29, 1062207488;
	{
	.reg .b32 %temp; 
	mov.b64 	{%temp, %r47}, %fd4102;
	}
	abs.f64 	%fd180, %fd4102;
	{ // callseq 26, 0
	.param .b64 param0;
	st.param.f64 	[param0], %fd180;
	.param .b64 param1;
	st.param.f64 	[param1], 0d4000000000000000;
	.param .b64 retval0;
	call.uni (retval0), 
	__internal_accurate_pow, 
	(
	param0, 
	param1
	);
	ld.param.f64 	%fd1774, [retval0];
	} // callseq 26
	setp.lt.s32 	%p347, %r47, 0;
	neg.f64 	%fd1776, %fd1774;
	selp.f64 	%fd1777, %fd1776, %fd1774, %p345;
	selp.f64 	%fd1778, %fd1777, %fd1774, %p347;
	setp.eq.f64 	%p348, %fd4102, 0d0000000000000000;
	selp.b32 	%r523, %r47, 0, %p345;
	or.b32  	%r524, %r523, 2146435072;
	selp.b32 	%r525, %r524, %r523, %p344;
	mov.b32 	%r526, 0;
	mov.b64 	%fd1779, {%r526, %r525};
	selp.f64 	%fd3903, %fd1779, %fd1778, %p348;
	add.f64 	%fd1780, %fd4102, 0d4000000000000000;
	{
	.reg .b32 %temp; 
	mov.b64 	{%temp, %r527}, %fd1780;
	}
	and.b32  	%r48, %r527, 2146435072;
	setp.ne.s32 	%p349, %r48, 2146435072;
	mov.f64 	%fd3883, %fd3903;
	@%p349 bra 	$L__BB0_161;
	setp.num.f64 	%p350, %fd4102, %fd4102;
	@%p350 bra 	$L__BB0_159;
	mov.f64 	%fd1781, 0d4000000000000000;
	add.rn.f64 	%fd3883, %fd4102, %fd1781;
	bra.uni 	$L__BB0_161;
$L__BB0_159:
	setp.neu.f64 	%p351, %fd180, 0d7FF0000000000000;
	mov.f64 	%fd3883, %fd3903;
	@%p351 bra 	$L__BB0_161;
	setp.lt.s32 	%p352, %r47, 0;
	setp.eq.s32 	%p353, %r486, 1062207488;
	setp.ne.s32 	%p354, %r487, 1071644672;
	selp.b32 	%r530, %r28, %r8, %p354;
	selp.b32 	%r531, %r530, %r8, %p353;
	selp.b32 	%r532, %r531, %r8, %p352;
	mov.b32 	%r533, 0;
	mov.b64 	%fd3883, {%r533, %r532};
$L__BB0_161:
	setp.eq.s32 	%p355, %r486, 1062207488;
	setp.ne.s32 	%p356, %r487, 1071644672;
	and.pred  	%p6, %p355, %p356;
	setp.lt.s32 	%p357, %r6, 0;
	setp.eq.s32 	%p358, %r29, 1062207488;
	setp.eq.f64 	%p360, %fd4102, 0d3FF0000000000000;
	selp.f64 	%fd1782, 0d3FF0000000000000, %fd3883, %p360;
	setp.eq.f64 	%p361, %fd150, 0d3FF0000000000000;
	selp.f64 	%fd1783, 0d3FF0000000000000, %fd3882, %p361;
	add.f64 	%fd185, %fd1783, %fd1782;
	{
	.reg .b32 %temp; 
	mov.b64 	{%temp, %r49}, %fd167;
	}
	abs.f64 	%fd186, %fd167;
	{ // callseq 27, 0
	.param .b64 param0;
	st.param.f64 	[param0], %fd186;
	.param .b64 param1;
	st.param.f64 	[param1], 0d4000000000000000;
	.param .b64 retval0;
	call.uni (retval0), 
	__internal_accurate_pow, 
	(
	param0, 
	param1
	);
	ld.param.f64 	%fd1784, [retval0];
	} // callseq 27
	setp.lt.s32 	%p362, %r49, 0;
	neg.f64 	%fd1786, %fd1784;
	selp.f64 	%fd1787, %fd1786, %fd1784, %p358;
	selp.f64 	%fd1788, %fd1787, %fd1784, %p362;
	setp.eq.f64 	%p363, %fd167, 0d0000000000000000;
	selp.b32 	%r536, %r49, 0, %p358;
	or.b32  	%r537, %r536, 2146435072;
	selp.b32 	%r538, %r537, %r536, %p357;
	mov.b32 	%r539, 0;
	mov.b64 	%fd1789, {%r539, %r538};
	selp.f64 	%fd3884, %fd1789, %fd1788, %p363;
	add.f64 	%fd1790, %fd167, 0d4000000000000000;
	{
	.reg .b32 %temp; 
	mov.b64 	{%temp, %r540}, %fd1790;
	}
	and.b32  	%r541, %r540, 2146435072;
	setp.ne.s32 	%p364, %r541, 2146435072;
	@%p364 bra 	$L__BB0_166;
	setp.num.f64 	%p365, %fd167, %fd167;
	@%p365 bra 	$L__BB0_164;
	mov.f64 	%fd1791, 0d4000000000000000;
	add.rn.f64 	%fd3884, %fd167, %fd1791;
	bra.uni 	$L__BB0_166;
$L__BB0_164:
	setp.neu.f64 	%p366, %fd186, 0d7FF0000000000000;
	@%p366 bra 	$L__BB0_166;
	setp.lt.s32 	%p367, %r49, 0;
	selp.b32 	%r542, %r28, %r8, %p6;
	selp.b32 	%r543, %r542, %r8, %p367;
	mov.b32 	%r544, 0;
	mov.b64 	%fd3884, {%r544, %r543};
$L__BB0_166:
	setp.eq.f64 	%p368, %fd167, 0d3FF0000000000000;
	selp.f64 	%fd1792, 0d3FF0000000000000, %fd3884, %p368;
	mul.f64 	%fd1793, %fd185, 0dC000000000000000;
	div.rn.f64 	%fd191, %fd1793, %fd1792;
	fma.rn.f64 	%fd1794, %fd191, 0d3FF71547652B82FE, 0d4338000000000000;
	{
	.reg .b32 %temp; 
	mov.b64 	{%r50, %temp}, %fd1794;
	}
	mov.f64 	%fd1795, 0dC338000000000000;
	add.rn.f64 	%fd1796, %fd1794, %fd1795;
	fma.rn.f64 	%fd1797, %fd1796, 0dBFE62E42FEFA39EF, %fd191;
	fma.rn.f64 	%fd1798, %fd1796, 0dBC7ABC9E3B39803F, %fd1797;
	fma.rn.f64 	%fd1799, %fd1798, 0d3E5ADE1569CE2BDF, 0d3E928AF3FCA213EA;
	fma.rn.f64 	%fd1800, %fd1799, %fd1798, 0d3EC71DEE62401315;
	fma.rn.f64 	%fd1801, %fd1800, %fd1798, 0d3EFA01997C89EB71;
	fma.rn.f64 	%fd1802, %fd1801, %fd1798, 0d3F2A01A014761F65;
	fma.rn.f64 	%fd1803, %fd1802, %fd1798, 0d3F56C16C1852B7AF;
	fma.rn.f64 	%fd1804, %fd1803, %fd1798, 0d3F81111111122322;
	fma.rn.f64 	%fd1805, %fd1804, %fd1798, 0d3FA55555555502A1;
	fma.rn.f64 	%fd1806, %fd1805, %fd1798, 0d3FC5555555555511;
	fma.rn.f64 	%fd1807, %fd1806, %fd1798, 0d3FE000000000000B;
	fma.rn.f64 	%fd1808, %fd1807, %fd1798, 0d3FF0000000000000;
	fma.rn.f64 	%fd1809, %fd1808, %fd1798, 0d3FF0000000000000;
	{
	.reg .b32 %temp; 
	mov.b64 	{%r51, %temp}, %fd1809;
	}
	{
	.reg .b32 %temp; 
	mov.b64 	{%temp, %r52}, %fd1809;
	}
	shl.b32 	%r545, %r50, 20;
	add.s32 	%r546, %r545, %r52;
	mov.b64 	%fd3885, {%r51, %r546};
	{
	.reg .b32 %temp; 
	mov.b64 	{%temp, %r547}, %fd191;
	}
	mov.b32 	%f20, %r547;
	abs.f32 	%f1, %f20;
	setp.lt.f32 	%p369, %f1, 0f4086232B;
	@%p369 bra 	$L__BB0_169;
	setp.lt.f64 	%p370, %fd191, 0d0000000000000000;
	add.f64 	%fd1810, %fd191, 0d7FF0000000000000;
	selp.f64 	%fd3885, 0d0000000000000000, %fd1810, %p370;
	setp.geu.f32 	%p371, %f1, 0f40874800;
	@%p371 bra 	$L__BB0_169;
	shr.u32 	%r548, %r50, 31;
	add.s32 	%r549, %r50, %r548;
	shr.s32 	%r550, %r549, 1;
	shl.b32 	%r551, %r550, 20;
	add.s32 	%r552, %r52, %r551;
	mov.b64 	%fd1811, {%r51, %r552};
	sub.s32 	%r553, %r50, %r550;
	shl.b32 	%r554, %r553, 20;
	add.s32 	%r555, %r554, 1072693248;
	mov.b32 	%r556, 0;
	mov.b64 	%fd1812, {%r556, %r555};
	mul.f64 	%fd3885, %fd1812, %fd1811;
$L__BB0_169:
	setp.ne.s32 	%p372, %r42, 2146435072;
	mul.f64 	%fd1813, %fd174, %fd3885;
	mul.f64 	%fd1814, %fd163, 0d3FE0000000000000;
	mul.f64 	%fd196, %fd1814, %fd1813;
	mov.f64 	%fd3886, %fd3900;
	@%p372 bra 	$L__BB0_174;
	setp.num.f64 	%p373, %fd151, %fd151;
	@%p373 bra 	$L__BB0_172;
	mov.f64 	%fd1815, 0d4000000000000000;
	add.rn.f64 	%fd3886, %fd151, %fd1815;
	bra.uni 	$L__BB0_174;
$L__BB0_172:
	setp.neu.f64 	%p374, %fd152, 0d7FF0000000000000;
	mov.f64 	%fd3886, %fd3900;
	@%p374 bra 	$L__BB0_174;
	setp.lt.s32 	%p375, %r41, 0;
	selp.b32 	%r557, %r28, %r8, %p6;
	selp.b32 	%r558, %r557, %r8, %p375;
	mov.b32 	%r559, 0;
	mov.b64 	%fd3886, {%r559, %r558};
$L__BB0_174:
	setp.eq.s32 	%p376, %r486, 1062207488;
	setp.ne.s32 	%p377, %r487, 1071644672;
	and.pred  	%p7, %p376, %p377;
	setp.eq.f64 	%p378, %fd151, 0d3FF0000000000000;
	setp.lt.s32 	%p379, %r6, 0;
	setp.eq.s32 	%p380, %r29, 1062207488;
	add.f64 	%fd1816, %fd3886, 0d3FF0000000000000;
	sqrt.rn.f64 	%fd1817, %fd1816;
	selp.f64 	%fd200, 0d3FF6A09E667F3BCD, %fd1817, %p378;
	{
	.reg .b32 %temp; 
	mov.b64 	{%temp, %r53}, %fd200;
	}
	abs.f64 	%fd201, %fd200;
	{ // callseq 28, 0
	.param .b64 param0;
	st.param.f64 	[param0], %fd201;
	.param .b64 param1;
	st.param.f64 	[param1], 0d4000000000000000;
	.param .b64 retval0;
	call.uni (retval0), 
	__internal_accurate_pow, 
	(
	param0, 
	param1
	);
	ld.param.f64 	%fd1818, [retval0];
	} // callseq 28
	setp.lt.s32 	%p382, %r53, 0;
	neg.f64 	%fd1820, %fd1818;
	selp.f64 	%fd1821, %fd1820, %fd1818, %p380;
	selp.f64 	%fd1822, %fd1821, %fd1818, %p382;
	setp.eq.f64 	%p383, %fd200, 0d0000000000000000;
	selp.b32 	%r562, %r53, 0, %p380;
	or.b32  	%r563, %r562, 2146435072;
	selp.b32 	%r564, %r563, %r562, %p379;
	mov.b32 	%r565, 0;
	mov.b64 	%fd1823, {%r565, %r564};
	selp.f64 	%fd3887, %fd1823, %fd1822, %p383;
	add.f64 	%fd1824, %fd200, 0d4000000000000000;
	{
	.reg .b32 %temp; 
	mov.b64 	{%temp, %r566}, %fd1824;
	}
	and.b32  	%r567, %r566, 2146435072;
	setp.ne.s32 	%p384, %r567, 2146435072;
	@%p384 bra 	$L__BB0_179;
	setp.num.f64 	%p385, %fd200, %fd200;
	@%p385 bra 	$L__BB0_177;
	mov.f64 	%fd1825, 0d4000000000000000;
	add.rn.f64 	%fd3887, %fd200, %fd1825;
	bra.uni 	$L__BB0_179;
$L__BB0_177:
	setp.neu.f64 	%p386, %fd201, 0d7FF0000000000000;
	@%p386 bra 	$L__BB0_179;
	setp.lt.s32 	%p387, %r53, 0;
	selp.b32 	%r568, %r28, %r8, %p7;
	selp.b32 	%r569, %r568, %r8, %p387;
	mov.b32 	%r570, 0;
	mov.b64 	%fd3887, {%r570, %r569};
$L__BB0_179:
	setp.ne.s32 	%p388, %r42, 2146435072;
	setp.eq.f64 	%p389, %fd200, 0d3FF0000000000000;
	selp.f64 	%fd1826, 0d3FF0000000000000, %fd3887, %p389;
	div.rn.f64 	%fd1827, %fd4102, %fd1826;
	mul.f64 	%fd1828, %fd1827, 0d4010000000000000;
	mul.f64 	%fd206, %fd1828, 0d401F952E0F96D630;
	mov.f64 	%fd3888, %fd3900;
	@%p388 bra 	$L__BB0_184;
	setp.num.f64 	%p390, %fd151, %fd151;
	@%p390 bra 	$L__BB0_182;
	mov.f64 	%fd1829, 0d4000000000000000;
	add.rn.f64 	%fd3888, %fd151, %fd1829;
	bra.uni 	$L__BB0_184;
$L__BB0_182:
	setp.neu.f64 	%p391, %fd152, 0d7FF0000000000000;
	mov.f64 	%fd3888, %fd3900;
	@%p391 bra 	$L__BB0_184;
	setp.lt.s32 	%p392, %r41, 0;
	selp.b32 	%r571, %r28, %r8, %p7;
	selp.b32 	%r572, %r571, %r8, %p392;
	mov.b32 	%r573, 0;
	mov.b64 	%fd3888, {%r573, %r572};
$L__BB0_184:
	setp.eq.s32 	%p393, %r486, 1062207488;
	setp.ne.s32 	%p394, %r487, 1071644672;
	and.pred  	%p8, %p393, %p394;
	setp.eq.f64 	%p395, %fd151, 0d3FF0000000000000;
	setp.lt.s32 	%p396, %r6, 0;
	setp.eq.s32 	%p397, %r29, 1062207488;
	add.f64 	%fd1830, %fd3888, 0d3FF0000000000000;
	sqrt.rn.f64 	%fd1831, %fd1830;
	selp.f64 	%fd210, 0d3FF6A09E667F3BCD, %fd1831, %p395;
	rcp.rn.f64 	%fd211, %fd210;
	{
	.reg .b32 %temp; 
	mov.b64 	{%temp, %r54}, %fd211;
	}
	abs.f64 	%fd212, %fd211;
	{ // callseq 29, 0
	.param .b64 param0;
	st.param.f64 	[param0], %fd212;
	.param .b64 param1;
	st.param.f64 	[param1], 0d4000000000000000;
	.param .b64 retval0;
	call.uni (retval0), 
	__internal_accurate_pow, 
	(
	param0, 
	param1
	);
	ld.param.f64 	%fd1832, [retval0];
	} // callseq 29
	setp.lt.s32 	%p399, %r54, 0;
	neg.f64 	%fd1834, %fd1832;
	selp.f64 	%fd1835, %fd1834, %fd1832, %p397;
	selp.f64 	%fd1836, %fd1835, %fd1832, %p399;
	setp.eq.f64 	%p400, %fd211, 0d0000000000000000;
	selp.b32 	%r576, %r54, 0, %p397;
	or.b32  	%r577, %r576, 2146435072;
	selp.b32 	%r578, %r577, %r576, %p396;
	mov.b32 	%r579, 0;
	mov.b64 	%fd1837, {%r579, %r578};
	selp.f64 	%fd3889, %fd1837, %fd1836, %p400;
	add.f64 	%fd1838, %fd211, 0d4000000000000000;
	{
	.reg .b32 %temp; 
	mov.b64 	{%temp, %r580}, %fd1838;
	}
	and.b32  	%r581, %r580, 2146435072;
	setp.ne.s32 	%p401, %r581, 2146435072;
	@%p401 bra 	$L__BB0_189;
	setp.num.f64 	%p402, %fd211, %fd211;
	@%p402 bra 	$L__BB0_187;
	mov.f64 	%fd1839, 0d4000000000000000;
	add.rn.f64 	%fd3889, %fd211, %fd1839;
	bra.uni 	$L__BB0_189;
$L__BB0_187:
	setp.neu.f64 	%p403, %fd212, 0d7FF0000000000000;
	@%p403 bra 	$L__BB0_189;
	setp.lt.s32 	%p404, %r54, 0;
	selp.b32 	%r582, %r28, %r8, %p8;
	selp.b32 	%r583, %r582, %r8, %p404;
	mov.b32 	%r584, 0;
	mov.b64 	%fd3889, {%r584, %r583};
$L__BB0_189:
	setp.ne.s32 	%p405, %r46, 2146435072;
	setp.eq.f64 	%p406, %fd211, 0d3FF0000000000000;
	mul.f64 	%fd1840, %fd3889, 0dC014000000000000;
	selp.f64 	%fd217, 0dC014000000000000, %fd1840, %p406;
	mov.f64 	%fd3890, %fd3902;
	@%p405 bra 	$L__BB0_194;
	setp.num.f64 	%p407, %fd150, %fd150;
	@%p407 bra 	$L__BB0_192;
	mov.f64 	%fd1841, 0d4000000000000000;
	add.rn.f64 	%fd3890, %fd150, %fd1841;
	bra.uni 	$L__BB0_194;
$L__BB0_192:
	setp.neu.f64 	%p408, %fd175, 0d7FF0000000000000;
	mov.f64 	%fd3890, %fd3902;
	@%p408 bra 	$L__BB0_194;
	setp.lt.s32 	%p409, %r45, 0;
	selp.b32 	%r585, %r28, %r8, %p8;
	selp.b32 	%r586, %r585, %r8, %p409;
	mov.b32 	%r587, 0;
	mov.b64 	%fd3890, {%r587, %r586};
$L__BB0_194:
	setp.ne.s32 	%p410, %r48, 2146435072;
	mov.f64 	%fd3891, %fd3903;
	@%p410 bra 	$L__BB0_199;
	setp.num.f64 	%p411, %fd4102, %fd4102;
	@%p411 bra 	$L__BB0_197;
	mov.f64 	%fd1842, 0d4000000000000000;
	add.rn.f64 	%fd3891, %fd4102, %fd1842;
	bra.uni 	$L__BB0_199;
$L__BB0_197:
	setp.neu.f64 	%p412, %fd180, 0d7FF0000000000000;
	mov.f64 	%fd3891, %fd3903;
	@%p412 bra 	$L__BB0_199;
	setp.lt.s32 	%p413, %r47, 0;
	selp.b32 	%r588, %r28, %r8, %p8;
	selp.b32 	%r589, %r588, %r8, %p413;
	mov.b32 	%r590, 0;
	mov.b64 	%fd3891, {%r590, %r589};
$L__BB0_199:
	setp.eq.s32 	%p414, %r486, 1062207488;
	setp.ne.s32 	%p415, %r487, 1071644672;
	and.pred  	%p9, %p414, %p415;
	setp.eq.f64 	%p416, %fd4102, 0d3FF0000000000000;
	setp.lt.s32 	%p417, %r6, 0;
	setp.eq.s32 	%p418, %r29, 1062207488;
	selp.f64 	%fd1843, 0d3FF0000000000000, %fd3891, %p416;
	setp.eq.f64 	%p420, %fd150, 0d3FF0000000000000;
	selp.f64 	%fd1844, 0d3FF0000000000000, %fd3890, %p420;
	add.f64 	%fd224, %fd1844, %fd1843;
	{
	.reg .b32 %temp; 
	mov.b64 	{%temp, %r55}, %fd210;
	}
	abs.f64 	%fd225, %fd210;
	{ // callseq 30, 0
	.param .b64 param0;
	st.param.f64 	[param0], %fd225;
	.param .b64 param1;
	st.param.f64 	[param1], 0d4000000000000000;
	.param .b64 retval0;
	call.uni (retval0), 
	__internal_accurate_pow, 
	(
	param0, 
	param1
	);
	ld.param.f64 	%fd1845, [retval0];
	} // callseq 30
	setp.lt.s32 	%p421, %r55, 0;
	neg.f64 	%fd1847, %fd1845;
	selp.f64 	%fd1848, %fd1847, %fd1845, %p418;
	selp.f64 	%fd1849, %fd1848, %fd1845, %p421;
	setp.eq.f64 	%p422, %fd210, 0d0000000000000000;
	selp.b32 	%r593, %r55, 0, %p418;
	or.b32  	%r594, %r593, 2146435072;
	selp.b32 	%r595, %r594, %r593, %p417;
	mov.b32 	%r596, 0;
	mov.b64 	%fd1850, {%r596, %r595};
	selp.f64 	%fd3892, %fd1850, %fd1849, %p422;
	add.f64 	%fd1851, %fd210, 0d4000000000000000;
	{
	.reg .b32 %temp; 
	mov.b64 	{%temp, %r597}, %fd1851;
	}
	and.b32  	%r598, %r597, 2146435072;
	setp.ne.s32 	%p423, %r598, 2146435072;
	@%p423 bra 	$L__BB0_204;
	setp.num.f64 	%p424, %fd210, %fd210;
	@%p424 bra 	$L__BB0_202;
	mov.f64 	%fd1852, 0d4000000000000000;
	add.rn.f64 	%fd3892, %fd210, %fd1852;
	bra.uni 	$L__BB0_204;
$L__BB0_202:
	setp.neu.f64 	%p425, %fd225, 0d7FF0000000000000;
	@%p425 bra 	$L__BB0_204;
	setp.lt.s32 	%p426, %r55, 0;
	selp.b32 	%r599, %r28, %r8, %p9;
	selp.b32 	%r600, %r599, %r8, %p426;
	mov.b32 	%r601, 0;
	mov.b64 	%fd3892, {%r601, %r600};
$L__BB0_204:
	setp.eq.f64 	%p427, %fd210, 0d3FF0000000000000;
	selp.f64 	%fd1853, 0d3FF0000000000000, %fd3892, %p427;
	mul.f64 	%fd1854, %fd224, 0dC000000000000000;
	div.rn.f64 	%fd230, %fd1854, %fd1853;
	fma.rn.f64 	%fd1855, %fd230, 0d3FF71547652B82FE, 0d4338000000000000;
	{
	.reg .b32 %temp; 
	mov.b64 	{%r56, %temp}, %fd1855;
	}
	mov.f64 	%fd1856, 0dC338000000000000;
	add.rn.f64 	%fd1857, %fd1855, %fd1856;
	fma.rn.f64 	%fd1858, %fd1857, 0dBFE62E42FEFA39EF, %fd230;
	fma.rn.f64 	%fd1859, %fd1857, 0dBC7ABC9E3B39803F, %fd1858;
	fma.rn.f64 	%fd1860, %fd1859, 0d3E5ADE1569CE2BDF, 0d3E928AF3FCA213EA;
	fma.rn.f64 	%fd1861, %fd1860, %fd1859, 0d3EC71DEE62401315;
	fma.rn.f64 	%fd1862, %fd1861, %fd1859, 0d3EFA01997C89EB71;
	fma.rn.f64 	%fd1863, %fd1862, %fd1859, 0d3F2A01A014761F65;
	fma.rn.f64 	%fd1864, %fd1863, %fd1859, 0d3F56C16C1852B7AF;
	fma.rn.f64 	%fd1865, %fd1864, %fd1859, 0d3F81111111122322;
	fma.rn.f64 	%fd1866, %fd1865, %fd1859, 0d3FA55555555502A1;
	fma.rn.f64 	%fd1867, %fd1866, %fd1859, 0d3FC5555555555511;
	fma.rn.f64 	%fd1868, %fd1867, %fd1859, 0d3FE000000000000B;
	fma.rn.f64 	%fd1869, %fd1868, %fd1859, 0d3FF0000000000000;
	fma.rn.f64 	%fd1870, %fd1869, %fd1859, 0d3FF0000000000000;
	{
	.reg .b32 %temp; 
	mov.b64 	{%r57, %temp}, %fd1870;
	}
	{
	.reg .b32 %temp; 
	mov.b64 	{%temp, %r58}, %fd1870;
	}
	shl.b32 	%r602, %r56, 20;
	add.s32 	%r603, %r602, %r58;
	mov.b64 	%fd3893, {%r57, %r603};
	{
	.reg .b32 %temp; 
	mov.b64 	{%temp, %r604}, %fd230;
	}
	mov.b32 	%f21, %r604;
	abs.f32 	%f2, %f21;
	setp.lt.f32 	%p428, %f2, 0f4086232B;
	@%p428 bra 	$L__BB0_207;
	setp.lt.f64 	%p429, %fd230, 0d0000000000000000;
	add.f64 	%fd1871, %fd230, 0d7FF0000000000000;
	selp.f64 	%fd3893, 0d0000000000000000, %fd1871, %p429;
	setp.geu.f32 	%p430, %f2, 0f40874800;
	@%p430 bra 	$L__BB0_207;
	shr.u32 	%r605, %r56, 31;
	add.s32 	%r606, %r56, %r605;
	shr.s32 	%r607, %r606, 1;
	shl.b32 	%r608, %r607, 20;
	add.s32 	%r609, %r58, %r608;
	mov.b64 	%fd1872, {%r57, %r609};
	sub.s32 	%r610, %r56, %r607;
	shl.b32 	%r611, %r610, 20;
	add.s32 	%r612, %r611, 1072693248;
	mov.b32 	%r613, 0;
	mov.b64 	%fd1873, {%r613, %r612};
	mul.f64 	%fd3893, %fd1873, %fd1872;
$L__BB0_207:
	setp.ne.s32 	%p431, %r42, 2146435072;
	mul.f64 	%fd1874, %fd217, %fd3893;
	mul.f64 	%fd1875, %fd206, 0d3FE0000000000000;
	mul.f64 	%fd235, %fd1875, %fd1874;
	mov.f64 	%fd3894, %fd3900;
	@%p431 bra 	$L__BB0_212;
	setp.num.f64 	%p432, %fd151, %fd151;
	@%p432 bra 	$L__BB0_210;
	mov.f64 	%fd1876, 0d4000000000000000;
	add.rn.f64 	%fd3894, %fd151, %fd1876;
	bra.uni 	$L__BB0_212;
$L__BB0_210:
	setp.neu.f64 	%p433, %fd152, 0d7FF0000000000000;
	mov.f64 	%fd3894, %fd3900;
	@%p433 bra 	$L__BB0_212;
	setp.lt.s32 	%p434, %r41, 0;
	selp.b32 	%r614, %r28, %r8, %p9;
	selp.b32 	%r615, %r614, %r8, %p434;
	mov.b32 	%r616, 0;
	mov.b64 	%fd3894, {%r616, %r615};
$L__BB0_212:
	setp.eq.s32 	%p435, %r486, 1062207488;
	setp.ne.s32 	%p436, %r487, 1071644672;
	and.pred  	%p10, %p435, %p436;
	setp.eq.f64 	%p437, %fd151, 0d3FF0000000000000;
	setp.lt.s32 	%p438, %r6, 0;
	setp.eq.s32 	%p439, %r29, 1062207488;
	add.f64 	%fd1877, %fd3894, 0d3FF0000000000000;
	sqrt.rn.f64 	%fd1878, %fd1877;
	rcp.rn.f64 	%fd1879, %fd1878;
	selp.f64 	%fd239, 0d3FE6A09E667F3BCC, %fd1879, %p437;
	{
	.reg .b32 %temp; 
	mov.b64 	{%temp, %r59}, %fd239;
	}
	abs.f64 	%fd240, %fd239;
	{ // callseq 31, 0
	.param .b64 param0;
	st.param.f64 	[param0], %fd240;
	.param .b64 param1;
	st.param.f64 	[param1], 0d4000000000000000;
	.param .b64 retval0;
	call.uni (retval0), 
	__internal_accurate_pow, 
	(
	param0, 
	param1
	);
	ld.param.f64 	%fd1880, [retval0];
	} // callseq 31
	setp.lt.s32 	%p441, %r59, 0;
	neg.f64 	%fd1882, %fd1880;
	selp.f64 	%fd1883, %fd1882, %fd1880, %p439;
	selp.f64 	%fd1884, %fd1883, %fd1880, %p441;
	setp.eq.f64 	%p442, %fd239, 0d0000000000000000;
	selp.b32 	%r619, %r59, 0, %p439;
	or.b32  	%r620, %r619, 2146435072;
	selp.b32 	%r621, %r620, %r619, %p438;
	mov.b32 	%r622, 0;
	mov.b64 	%fd1885, {%r622, %r621};
	selp.f64 	%fd3895, %fd1885, %fd1884, %p442;
	add.f64 	%fd1886, %fd239, 0d4000000000000000;
	{
	.reg .b32 %temp; 
	mov.b64 	{%temp, %r623}, %fd1886;
	}
	and.b32  	%r624, %r623, 2146435072;
	setp.ne.s32 	%p443, %r624, 2146435072;
	@%p443 bra 	$L__BB0_217;
	setp.num.f64 	%p444, %fd239, %fd239;
	@%p444 bra 	$L__BB0_215;
	mov.f64 	%fd1887, 0d4000000000000000;
	add.rn.f64 	%fd3895, %fd239, %fd1887;
	bra.uni 	$L__BB0_217;
$L__BB0_215:
	setp.neu.f64 	%p445, %fd240, 0d7FF0000000000000;
	@%p445 bra 	$L__BB0_217;
	setp.lt.s32 	%p446, %r59, 0;
	selp.b32 	%r625, %r28, %r8, %p10;
	selp.b32 	%r626, %r625, %r8, %p446;
	mov.b32 	%r627, 0;
	mov.b64 	%fd3895, {%r627, %r626};
$L__BB0_217:
	setp.ne.s32 	%p447, %r46, 2146435072;
	setp.eq.f64 	%p448, %fd239, 0d3FF0000000000000;
	selp.f64 	%fd245, 0d3FF0000000000000, %fd3895, %p448;
	mov.f64 	%fd3896, %fd3902;
	@%p447 bra 	$L__BB0_222;
	setp.num.f64 	%p449, %fd150, %fd150;
	@%p449 bra 	$L__BB0_220;
	mov.f64 	%fd1888, 0d4000000000000000;
	add.rn.f64 	%fd3896, %fd150, %fd1888;
	bra.uni 	$L__BB0_222;
$L__BB0_220:
	setp.neu.f64 	%p450, %fd175, 0d7FF0000000000000;
	mov.f64 	%fd3896, %fd3902;
	@%p450 bra 	$L__BB0_222;
	setp.lt.s32 	%p451, %r45, 0;
	selp.b32 	%r628, %r28, %r8, %p10;
	selp.b32 	%r629, %r628, %r8, %p451;
	mov.b32 	%r630, 0;
	mov.b64 	%fd3896, {%r630, %r629};
$L__BB0_222:
	setp.ne.s32 	%p452, %r48, 2146435072;
	mov.f64 	%fd3897, %fd3903;
	@%p452 bra 	$L__BB0_227;
	setp.num.f64 	%p453, %fd4102, %fd4102;
	@%p453 bra 	$L__BB0_225;
	mov.f64 	%fd1889, 0d4000000000000000;
	add.rn.f64 	%fd3897, %fd4102, %fd1889;
	bra.uni 	$L__BB0_227;
$L__BB0_225:
	setp.neu.f64 	%p454, %fd180, 0d7FF0000000000000;
	mov.f64 	%fd3897, %fd3903;
	@%p454 bra 	$L__BB0_227;
	setp.lt.s32 	%p455, %r47, 0;
	selp.b32 	%r631, %r28, %r8, %p10;
	selp.b32 	%r632, %r631, %r8, %p455;
	mov.b32 	%r633, 0;
	mov.b64 	%fd3897, {%r633, %r632};
$L__BB0_227:
	setp.eq.f64 	%p456, %fd4102, 0d3FF0000000000000;
	setp.ne.s32 	%p457, %r42, 2146435072;
	selp.f64 	%fd1890, 0d3FF0000000000000, %fd3897, %p456;
	setp.eq.f64 	%p458, %fd150, 0d3FF0000000000000;
	selp.f64 	%fd1891, 0d3FF0000000000000, %fd3896, %p458;
	add.f64 	%fd252, %fd1891, %fd1890;
	mov.f64 	%fd3898, %fd3900;
	@%p457 bra 	$L__BB0_232;
	setp.num.f64 	%p459, %fd151, %fd151;
	@%p459 bra 	$L__BB0_230;
	mov.f64 	%fd1892, 0d4000000000000000;
	add.rn.f64 	%fd3898, %fd151, %fd1892;
	bra.uni 	$L__BB0_232;
$L__BB0_230:
	setp.neu.f64 	%p460, %fd152, 0d7FF0000000000000;
	mov.f64 	%fd3898, %fd3900;
	@%p460 bra 	$L__BB0_232;
	setp.lt.s32 	%p461, %r41, 0;
	selp.b32 	%r634, %r28, %r8, %p10;
	selp.b32 	%r635, %r634, %r8, %p461;
	mov.b32 	%r636, 0;
	mov.b64 	%fd3898, {%r636, %r635};
$L__BB0_232:
	setp.eq.s32 	%p462, %r486, 1062207488;
	setp.ne.s32 	%p463, %r487, 1071644672;
	and.pred  	%p11, %p462, %p463;
	setp.eq.f64 	%p464, %fd151, 0d3FF0000000000000;
	setp.lt.s32 	%p465, %r6, 0;
	setp.eq.s32 	%p466, %r29, 1062207488;
	add.f64 	%fd1893, %fd3898, 0d3FF0000000000000;
	sqrt.rn.f64 	%fd1894, %fd1893;
	selp.f64 	%fd256, 0d3FF6A09E667F3BCD, %fd1894, %p464;
	{
	.reg .b32 %temp; 
	mov.b64 	{%temp, %r60}, %fd256;
	}
	abs.f64 	%fd257, %fd256;
	{ // callseq 32, 0
	.param .b64 param0;
	st.param.f64 	[param0], %fd257;
	.param .b64 param1;
	st.param.f64 	[param1], 0d4000000000000000;
	.param .b64 retval0;
	call.uni (retval0), 
	__internal_accurate_pow, 
	(
	param0, 
	param1
	);
	ld.param.f64 	%fd1895, [retval0];
	} // callseq 32
	setp.lt.s32 	%p468, %r60, 0;
	neg.f64 	%fd1897, %fd1895;
	selp.f64 	%fd1898, %fd1897, %fd1895, %p466;
	selp.f64 	%fd1899, %fd1898, %fd1895, %p468;
	setp.eq.f64 	%p469, %fd256, 0d0000000000000000;
	selp.b32 	%r639, %r60, 0, %p466;
	or.b32  	%r640, %r639, 2146435072;
	selp.b32 	%r641, %r640, %r639, %p465;
	mov.b32 	%r642, 0;
	mov.b64 	%fd1900, {%r642, %r641};
	selp.f64 	%fd3899, %fd1900, %fd1899, %p469;
	add.f64 	%fd1901, %fd256, 0d4000000000000000;
	{
	.reg .b32 %temp; 
	mov.b64 	{%temp, %r643}, %fd1901;
	}
	and.b32  	%r644, %r643, 2146435072;
	setp.ne.s32 	%p470, %r644, 2146435072;
	@%p470 bra 	$L__BB0_237;
	setp.num.f64 	%p471, %fd256, %fd256;
	@%p471 bra 	$L__BB0_235;
	mov.f64 	%fd1902, 0d4000000000000000;
	add.rn.f64 	%fd3899, %fd256, %fd1902;
	bra.uni 	$L__BB0_237;
$L__BB0_235:
	setp.neu.f64 	%p472, %fd257, 0d7FF0000000000000;
	@%p472 bra 	$L__BB0_237;
	setp.lt.s32 	%p473, %r60, 0;
	selp.b32 	%r645, %r28, %r8, %p11;
	selp.b32 	%r646, %r645, %r8, %p473;
	mov.b32 	%r647, 0;
	mov.b64 	%fd3899, {%r647, %r646};
$L__BB0_237:
	setp.ne.s32 	%p474, %r42, 2146435072;
	setp.eq.f64 	%p475, %fd256, 0d3FF0000000000000;
	selp.f64 	%fd1903, 0d3FF0000000000000, %fd3899, %p475;
	div.rn.f64 	%fd1904, %fd252, %fd1903;
	fma.rn.f64 	%fd1905, %fd1904, 0d4000000000000000, 0dBFF0000000000000;
	mul.f64 	%fd1906, %fd4100, 0dC000000000000000;
	div.rn.f64 	%fd1907, %fd1906, %fd89;
	mul.f64 	%fd1908, %fd1907, %fd245;
	mul.f64 	%fd1909, %fd1908, %fd1905;
	mul.f64 	%fd262, %fd1909, 0d401F952E0F96D630;
	@%p474 bra 	$L__BB0_242;
	setp.num.f64 	%p476, %fd151, %fd151;
	@%p476 bra 	$L__BB0_240;
	mov.f64 	%fd1910, 0d4000000000000000;
	add.rn.f64 	%fd3900, %fd151, %fd1910;
	bra.uni 	$L__BB0_242;
$L__BB0_240:
	setp.neu.f64 	%p477, %fd152, 0d7FF0000000000000;
	@%p477 bra 	$L__BB0_242;
	setp.lt.s32 	%p478, %r41, 0;
	selp.b32 	%r648, %r28, %r8, %p11;
	selp.b32 	%r649, %r648, %r8, %p478;
	mov.b32 	%r650, 0;
	mov.b64 	%fd3900, {%r650, %r649};
$L__BB0_242:
	setp.eq.s32 	%p479, %r486, 1062207488;
	setp.ne.s32 	%p480, %r487, 1071644672;
	and.pred  	%p12, %p479, %p480;
	setp.eq.f64 	%p481, %fd151, 0d3FF0000000000000;
	setp.lt.s32 	%p482, %r6, 0;
	setp.eq.s32 	%p483, %r29, 1062207488;
	add.f64 	%fd1911, %fd3900, 0d3FF0000000000000;
	sqrt.rn.f64 	%fd1912, %fd1911;
	selp.f64 	%fd266, 0d3FF6A09E667F3BCD, %fd1912, %p481;
	rcp.rn.f64 	%fd267, %fd266;
	{
	.reg .b32 %temp; 
	mov.b64 	{%temp, %r61}, %fd267;
	}
	abs.f64 	%fd268, %fd267;
	{ // callseq 33, 0
	.param .b64 param0;
	st.param.f64 	[param0], %fd268;
	.param .b64 param1;
	st.param.f64 	[param1], 0d4000000000000000;
	.param .b64 retval0;
	call.uni (retval0), 
	__internal_accurate_pow, 
	(
	param0, 
	param1
	);
	ld.param.f64 	%fd1913, [retval0];
	} // callseq 33
	setp.lt.s32 	%p485, %r61, 0;
	neg.f64 	%fd1915, %fd1913;
	selp.f64 	%fd1916, %fd1915, %fd1913, %p483;
	selp.f64 	%fd1917, %fd1916, %fd1913, %p485;
	setp.eq.f64 	%p486, %fd267, 0d0000000000000000;
	selp.b32 	%r653, %r61, 0, %p483;
	or.b32  	%r654, %r653, 2146435072;
	selp.b32 	%r655, %r654, %r653, %p482;
	mov.b32 	%r656, 0;
	mov.b64 	%fd1918, {%r656, %r655};
	selp.f64 	%fd3901, %fd1918, %fd1917, %p486;
	add.f64 	%fd1919, %fd267, 0d4000000000000000;
	{
	.reg .b32 %temp; 
	mov.b64 	{%temp, %r657}, %fd1919;
	}
	and.b32  	%r658, %r657, 2146435072;
	setp.ne.s32 	%p487, %r658, 2146435072;
	@%p487 bra 	$L__BB0_247;
	setp.num.f64 	%p488, %fd267, %fd267;
	@%p488 bra 	$L__BB0_245;
	mov.f64 	%fd1920, 0d4000000000000000;
	add.rn.f64 	%fd3901, %fd267, %fd1920;
	bra.uni 	$L__BB0_247;
$L__BB0_245:
	setp.neu.f64 	%p489, %fd268, 0d7FF0000000000000;
	@%p489 bra 	$L__BB0_247;
	setp.lt.s32 	%p490, %r61, 0;
	selp.b32 	%r659, %r28, %r8, %p12;
	selp.b32 	%r660, %r659, %r8, %p490;
	mov.b32 	%r661, 0;
	mov.b64 	%fd3901, {%r661, %r660};
$L__BB0_247:
	setp.ne.s32 	%p491, %r46, 2146435072;
	setp.eq.f64 	%p492, %fd267, 0d3FF0000000000000;
	mul.f64 	%fd1921, %fd3901, 0dC014000000000000;
	selp.f64 	%fd273, 0dC014000000000000, %fd1921, %p492;
	@%p491 bra 	$L__BB0_252;
	setp.num.f64 	%p493, %fd150, %fd150;
	@%p493 bra 	$L__BB0_250;
	mov.f64 	%fd1922, 0d4000000000000000;
	add.rn.f64 	%fd3902, %fd150, %fd1922;
	bra.uni 	$L__BB0_252;
$L__BB0_250:
	setp.neu.f64 	%p494, %fd175, 0d7FF0000000000000;
	@%p494 bra 	$L__BB0_252;
	setp.lt.s32 	%p495, %r45, 0;
	selp.b32 	%r662, %r28, %r8, %p12;
	selp.b32 	%r663, %r662, %r8, %p495;
	mov.b32 	%r664, 0;
	mov.b64 	%fd3902, {%r664, %r663};
$L__BB0_252:
	setp.ne.s32 	%p496, %r48, 2146435072;
	setp.eq.f64 	%p497, %fd150, 0d3FF0000000000000;
	selp.f64 	%fd277, 0d3FF0000000000000, %fd3902, %p497;
	@%p496 bra 	$L__BB0_257;
	setp.num.f64 	%p498, %fd4102, %fd4102;
	@%p498 bra 	$L__BB0_255;
	mov.f64 	%fd1923, 0d4000000000000000;
	add.rn.f64 	%fd3903, %fd4102, %fd1923;
	bra.uni 	$L__BB0_257;
$L__BB0_255:
	setp.neu.f64 	%p499, %fd180, 0d7FF0000000000000;
	@%p499 bra 	$L__BB0_257;
	setp.lt.s32 	%p500, %r47, 0;
	selp.b32 	%r665, %r28, %r8, %p12;
	selp.b32 	%r666, %r665, %r8, %p500;
	mov.b32 	%r667, 0;
	mov.b64 	%fd3903, {%r667, %r666};
$L__BB0_257:
	setp.eq.f64 	%p501, %fd4102, 0d3FF0000000000000;
	setp.lt.s32 	%p502, %r6, 0;
	setp.eq.s32 	%p503, %r29, 1062207488;
	selp.f64 	%fd1924, 0d3FF0000000000000, %fd3903, %p501;
	add.f64 	%fd281, %fd277, %fd1924;
	{
	.reg .b32 %temp; 
	mov.b64 	{%temp, %r62}, %fd266;
	}
	abs.f64 	%fd282, %fd266;
	{ // callseq 34, 0
	.param .b64 param0;
	st.param.f64 	[param0], %fd282;
	.param .b64 param1;
	st.param.f64 	[param1], 0d4000000000000000;
	.param .b64 retval0;
	call.uni (retval0), 
	__internal_accurate_pow, 
	(
	param0, 
	param1
	);
	ld.param.f64 	%fd1925, [retval0];
	} // callseq 34
	setp.lt.s32 	%p505, %r62, 0;
	neg.f64 	%fd1927, %fd1925;
	selp.f64 	%fd1928, %fd1927, %fd1925, %p503;
	selp.f64 	%fd1929, %fd1928, %fd1925, %p505;
	setp.eq.f64 	%p506, %fd266, 0d0000000000000000;
	selp.b32 	%r668, %r62, 0, %p503;
	or.b32  	%r669, %r668, 2146435072;
	selp.b32 	%r670, %r669, %r668, %p502;
	mov.b32 	%r671, 0;
	mov.b64 	%fd1930, {%r671, %r670};
	selp.f64 	%fd3904, %fd1930, %fd1929, %p506;
	add.f64 	%fd1931, %fd266, 0d4000000000000000;
	{
	.reg .b32 %temp; 
	mov.b64 	{%temp, %r672}, %fd1931;
	}
	and.b32  	%r673, %r672, 2146435072;
	setp.ne.s32 	%p507, %r673, 2146435072;
	@%p507 bra 	$L__BB0_262;
	setp.num.f64 	%p508, %fd266, %fd266;
	@%p508 bra 	$L__BB0_260;
	mov.f64 	%fd1932, 0d4000000000000000;
	add.rn.f64 	%fd3904, %fd266, %fd1932;
	bra.uni 	$L__BB0_262;
$L__BB0_260:
	setp.neu.f64 	%p509, %fd282, 0d7FF0000000000000;
	@%p509 bra 	$L__BB0_262;
	setp.lt.s32 	%p510, %r62, 0;
	setp.eq.s32 	%p511, %r486, 1062207488;
	setp.ne.s32 	%p512, %r487, 1071644672;
	selp.b32 	%r676, %r28, %r8, %p512;
	selp.b32 	%r677, %r676, %r8, %p511;
	selp.b32 	%r678, %r677, %r8, %p510;
	mov.b32 	%r679, 0;
	mov.b64 	%fd3904, {%r679, %r678};
$L__BB0_262:
	setp.eq.f64 	%p513, %fd266, 0d3FF0000000000000;
	selp.f64 	%fd1933, 0d3FF0000000000000, %fd3904, %p513;
	mul.f64 	%fd1934, %fd281, 0dC000000000000000;
	div.rn.f64 	%fd287, %fd1934, %fd1933;
	fma.rn.f64 	%fd1935, %fd287, 0d3FF71547652B82FE, 0d4338000000000000;
	{
	.reg .b32 %temp; 
	mov.b64 	{%r63, %temp}, %fd1935;
	}
	mov.f64 	%fd1936, 0dC338000000000000;
	add.rn.f64 	%fd1937, %fd1935, %fd1936;
	fma.rn.f64 	%fd1938, %fd1937, 0dBFE62E42FEFA39EF, %fd287;
	fma.rn.f64 	%fd1939, %fd1937, 0dBC7ABC9E3B39803F, %fd1938;
	fma.rn.f64 	%fd1940, %fd1939, 0d3E5ADE1569CE2BDF, 0d3E928AF3FCA213EA;
	fma.rn.f64 	%fd1941, %fd1940, %fd1939, 0d3EC71DEE62401315;
	fma.rn.f64 	%fd1942, %fd1941, %fd1939, 0d3EFA01997C89EB71;
	fma.rn.f64 	%fd1943, %fd1942, %fd1939, 0d3F2A01A014761F65;
	fma.rn.f64 	%fd1944, %fd1943, %fd1939, 0d3F56C16C1852B7AF;
	fma.rn.f64 	%fd1945, %fd1944, %fd1939, 0d3F81111111122322;
	fma.rn.f64 	%fd1946, %fd1945, %fd1939, 0d3FA55555555502A1;
	fma.rn.f64 	%fd1947, %fd1946, %fd1939, 0d3FC5555555555511;
	fma.rn.f64 	%fd1948, %fd1947, %fd1939, 0d3FE000000000000B;
	fma.rn.f64 	%fd1949, %fd1948, %fd1939, 0d3FF0000000000000;
	fma.rn.f64 	%fd1950, %fd1949, %fd1939, 0d3FF0000000000000;
	{
	.reg .b32 %temp; 
	mov.b64 	{%r64, %temp}, %fd1950;
	}
	{
	.reg .b32 %temp; 
	mov.b64 	{%temp, %r65}, %fd1950;
	}
	shl.b32 	%r680, %r63, 20;
	add.s32 	%r681, %r680, %r65;
	mov.b64 	%fd3905, {%r64, %r681};
	{
	.reg .b32 %temp; 
	mov.b64 	{%temp, %r682}, %fd287;
	}
	mov.b32 	%f22, %r682;
	abs.f32 	%f3, %f22;
	setp.lt.f32 	%p514, %f3, 0f4086232B;
	@%p514 bra 	$L__BB0_265;
	setp.lt.f64 	%p515, %fd287, 0d0000000000000000;
	add.f64 	%fd1951, %fd287, 0d7FF0000000000000;
	selp.f64 	%fd3905, 0d0000000000000000, %fd1951, %p515;
	setp.geu.f32 	%p516, %f3, 0f40874800;
	@%p516 bra 	$L__BB0_265;
	shr.u32 	%r683, %r63, 31;
	add.s32 	%r684, %r63, %r683;
	shr.s32 	%r685, %r684, 1;
	shl.b32 	%r686, %r685, 20;
	add.s32 	%r687, %r65, %r686;
	mov.b64 	%fd1952, {%r64, %r687};
	sub.s32 	%r688, %r63, %r685;
	shl.b32 	%r689, %r688, 20;
	add.s32 	%r690, %r689, 1072693248;
	mov.b32 	%r691, 0;
	mov.b64 	%fd1953, {%r691, %r690};
	mul.f64 	%fd3905, %fd1953, %fd1952;
$L__BB0_265:
	mul.f64 	%fd1954, %fd273, %fd3905;
	mul.f64 	%fd1955, %fd262, 0d3FE0000000000000;
	mul.f64 	%fd1956, %fd1955, %fd1954;
	mul.f64 	%fd292, %fd3867, %fd4103;
	mul.f64 	%fd293, %fd3867, %fd196;
	mul.f64 	%fd294, %fd3867, %fd4101;
	mul.f64 	%fd295, %fd3867, %fd235;
	mul.f64 	%fd296, %fd3867, %fd4099;
	mul.f64 	%fd297, %fd3867, %fd1956;
	fma.rn.f64 	%fd298, %fd292, 0d3FD0000000000000, %fd4104;
	fma.rn.f64 	%fd299, %fd293, 0d3FD0000000000000, %fd4103;
	fma.rn.f64 	%fd300, %fd294, 0d3FD0000000000000, %fd4102;
	fma.rn.f64 	%fd301, %fd295, 0d3FD0000000000000, %fd4101;
	fma.rn.f64 	%fd302, %fd296, 0d3FD0000000000000, %fd4100;
	fma.rn.f64 	%fd303, %fd297, 0d3FD0000000000000, %fd4099;
	fma.rn.f64 	%fd304, %fd3867, 0d3FD0000000000000, %fd101;
	setp.geu.f64 	%p517, %fd304, %fd104;
	@%p517 bra 	$L__BB0_287;
	setp.lt.s32 	%p560, %r2, 0;
	setp.eq.s32 	%p561, %r31, 1072693248;
	sub.f64 	%fd305, %fd104, %fd304;
	{
	.reg .b32 %temp; 
	mov.b64 	{%temp, %r66}, %fd305;
	}
	abs.f64 	%fd306, %fd305;
	setp.lt.s32 	%p563, %r66, 0;
	setp.eq.f64 	%p564, %fd305, 0d0000000000000000;
	ld.f64 	%fd3917, [%rd5];
	{ // callseq 39, 0
	.param .b64 param0;
	st.param.f64 	[param0], %fd306;
	.param .b64 param1;
	st.param.f64 	[param1], 0d3FF0000000000000;
	.param .b64 retval0;
	call.uni (retval0), 
	__internal_accurate_pow, 
	(
	param0, 
	param1
	);
	ld.param.f64 	%fd1997, [retval0];
	} // callseq 39
	neg.f64 	%fd1999, %fd1997;
	selp.f64 	%fd2000, %fd1999, %fd1997, %p561;
	selp.f64 	%fd2001, %fd2000, %fd1997, %p563;
	selp.b32 	%r731, %r66, 0, %p561;
	or.b32  	%r732, %r731, 2146435072;
	selp.b32 	%r733, %r732, %r731, %p560;
	mov.b32 	%r734, 0;
	mov.b64 	%fd2002, {%r734, %r733};
	selp.f64 	%fd3906, %fd2002, %fd2001, %p564;
	add.f64 	%fd2003, %fd305, 0d3FF0000000000000;
	{
	.reg .b32 %temp; 
	mov.b64 	{%temp, %r735}, %fd2003;
	}
	and.b32  	%r736, %r735, 2146435072;
	setp.ne.s32 	%p565, %r736, 2146435072;
	@%p565 bra 	$L__BB0_271;
	setp.num.f64 	%p566, %fd305, %fd305;
	@%p566 bra 	$L__BB0_269;
	mov.f64 	%fd2004, 0d3FF0000000000000;
	add.rn.f64 	%fd3906, %fd305, %fd2004;
	bra.uni 	$L__BB0_271;
$L__BB0_269:
	setp.neu.f64 	%p567, %fd306, 0d7FF0000000000000;
	@%p567 bra 	$L__BB0_271;
	setp.lt.s32 	%p568, %r66, 0;
	selp.b32 	%r737, %r34, %r33, %p1;
	selp.b32 	%r738, %r737, %r33, %p568;
	mov.b32 	%r739, 0;
	mov.b64 	%fd3906, {%r739, %r738};
$L__BB0_271:
	setp.eq.f64 	%p569, %fd305, 0d3FF0000000000000;
	setp.eq.f64 	%p570, %fd305, 0d0000000000000000;
	setp.lt.s32 	%p571, %r66, 0;
	setp.lt.s32 	%p572, %r6, 0;
	setp.eq.s32 	%p573, %r29, 1062207488;
	selp.f64 	%fd2005, 0d3FF0000000000000, %fd3906, %p569;
	fma.rn.f64 	%fd312, %fd3917, %fd2005, 0d0000000000000000;
	ld.f64 	%fd3916, [%rd5+8];
	{ // callseq 40, 0
	.param .b64 param0;
	st.param.f64 	[param0], %fd306;
	.param .b64 param1;
	st.param.f64 	[param1], 0d4000000000000000;
	.param .b64 retval0;
	call.uni (retval0), 
	__internal_accurate_pow, 
	(
	param0, 
	param1
	);
	ld.param.f64 	%fd2006, [retval0];
	} // callseq 40
	neg.f64 	%fd2008, %fd2006;
	selp.f64 	%fd2009, %fd2008, %fd2006, %p573;
	selp.f64 	%fd2010, %fd2009, %fd2006, %p571;
	selp.b32 	%r740, %r66, 0, %p573;
	or.b32  	%r741, %r740, 2146435072;
	selp.b32 	%r742, %r741, %r740, %p572;
	mov.b32 	%r743, 0;
	mov.b64 	%fd2011, {%r743, %r742};
	selp.f64 	%fd3907, %fd2011, %fd2010, %p570;
	add.f64 	%fd2012, %fd305, 0d4000000000000000;
	{
	.reg .b32 %temp; 
	mov.b64 	{%temp, %r744}, %fd2012;
	}
	and.b32  	%r745, %r744, 2146435072;
	setp.ne.s32 	%p575, %r745, 2146435072;
	@%p575 bra 	$L__BB0_276;
	setp.nan.f64 	%p576, %fd305, %fd305;
	@%p576 bra 	$L__BB0_275;
	setp.neu.f64 	%p577, %fd306, 0d7FF0000000000000;
	@%p577 bra 	$L__BB0_276;
	setp.lt.s32 	%p578, %r66, 0;
	and.b32  	%r746, %r6, 2146435072;
	setp.eq.s32 	%p579, %r746, 1062207488;
	and.b32  	%r747, %r6, 2147483647;
	setp.ne.s32 	%p580, %r747, 1071644672;
	selp.b32 	%r748, %r28, %r8, %p580;
	selp.b32 	%r749, %r748, %r8, %p579;
	selp.b32 	%r750, %r749, %r8, %p578;
	mov.b32 	%r751, 0;
	mov.b64 	%fd3907, {%r751, %r750};
	bra.uni 	$L__BB0_276;
$L__BB0_275:
	mov.f64 	%fd2013, 0d4000000000000000;
	add.rn.f64 	%fd3907, %fd305, %fd2013;
$L__BB0_276:
	setp.eq.f64 	%p581, %fd305, 0d3FF0000000000000;
	setp.eq.f64 	%p582, %fd305, 0d0000000000000000;
	setp.lt.s32 	%p583, %r66, 0;
	setp.lt.s32 	%p584, %r10, 0;
	setp.eq.s32 	%p585, %r30, 1073741824;
	selp.f64 	%fd2014, 0d3FF0000000000000, %fd3907, %p581;
	mul.f64 	%fd2015, %fd3916, 0d3FE0000000000000;
	fma.rn.f64 	%fd318, %fd2015, %fd2014, %fd312;
	ld.f64 	%fd3915, [%rd5+16];
	{ // callseq 41, 0
	.param .b64 param0;
	st.param.f64 	[param0], %fd306;
	.param .b64 param1;
	st.param.f64 	[param1], 0d4008000000000000;
	.param .b64 retval0;
	call.uni (retval0), 
	__internal_accurate_pow, 
	(
	param0, 
	param1
	);
	ld.param.f64 	%fd2016, [retval0];
	} // callseq 41
	neg.f64 	%fd2018, %fd2016;
	selp.f64 	%fd2019, %fd2018, %fd2016, %p585;
	selp.f64 	%fd2020, %fd2019, %fd2016, %p583;
	selp.b32 	%r752, %r66, 0, %p585;
	or.b32  	%r753, %r752, 2146435072;
	selp.b32 	%r754, %r753, %r752, %p584;
	mov.b32 	%r755, 0;
	mov.b64 	%fd2021, {%r755, %r754};
	selp.f64 	%fd3908, %fd2021, %fd2020, %p582;
	add.f64 	%fd2022, %fd305, 0d4008000000000000;
	{
	.reg .b32 %temp; 
	mov.b64 	{%temp, %r756}, %fd2022;
	}
	and.b32  	%r757, %r756, 2146435072;
	setp.ne.s32 	%p587, %r757, 2146435072;
	@%p587 bra 	$L__BB0_281;
	setp.nan.f64 	%p588, %fd305, %fd305;
	@%p588 bra 	$L__BB0_280;
	setp.neu.f64 	%p589, %fd306, 0d7FF0000000000000;
	@%p589 bra 	$L__BB0_281;
	setp.lt.s32 	%p590, %r66, 0;
	selp.b32 	%r758, %r36, %r35, %p2;
	selp.b32 	%r759, %r758, %r35, %p590;
	mov.b32 	%r760, 0;
	mov.b64 	%fd3908, {%r760, %r759};
	bra.uni 	$L__BB0_281;
$L__BB0_280:
	mov.f64 	%fd2023, 0d4008000000000000;
	add.rn.f64 	%fd3908, %fd305, %fd2023;
$L__BB0_281:
	setp.eq.f64 	%p591, %fd305, 0d3FF0000000000000;
	setp.eq.f64 	%p592, %fd305, 0d0000000000000000;
	setp.lt.s32 	%p593, %r66, 0;
	setp.lt.s32 	%p594, %r14, 0;
	setp.eq.s32 	%p595, %r32, 1072693248;
	selp.f64 	%fd2024, 0d3FF0000000000000, %fd3908, %p591;
	div.rn.f64 	%fd2025, %fd3915, 0d4008000000000000;
	fma.rn.f64 	%fd324, %fd2025, %fd2024, %fd318;
	ld.f64 	%fd3914, [%rd5+24];
	{ // callseq 42, 0
	.param .b64 param0;
	st.param.f64 	[param0], %fd306;
	.param .b64 param1;
	st.param.f64 	[param1], 0d4010000000000000;
	.param .b64 retval0;
	call.uni (retval0), 
	__internal_accurate_pow, 
	(
	param0, 
	param1
	);
	ld.param.f64 	%fd2026, [retval0];
	} // callseq 42
	neg.f64 	%fd2028, %fd2026;
	selp.f64 	%fd2029, %fd2028, %fd2026, %p595;
	selp.f64 	%fd2030, %fd2029, %fd2026, %p593;
	selp.b32 	%r761, %r66, 0, %p595;
	or.b32  	%r762, %r761, 2146435072;
	selp.b32 	%r763, %r762, %r761, %p594;
	mov.b32 	%r764, 0;
	mov.b64 	%fd2031, {%r764, %r763};
	selp.f64 	%fd3909, %fd2031, %fd2030, %p592;
	add.f64 	%fd2032, %fd305, 0d4010000000000000;
	{
	.reg .b32 %temp; 
	mov.b64 	{%temp, %r765}, %fd2032;
	}
	and.b32  	%r766, %r765, 2146435072;
	setp.ne.s32 	%p597, %r766, 2146435072;
	@%p597 bra 	$L__BB0_286;
	setp.nan.f64 	%p598, %fd305, %fd305;
	@%p598 bra 	$L__BB0_285;
	setp.neu.f64 	%p599, %fd306, 0d7FF0000000000000;
	@%p599 bra 	$L__BB0_286;
	setp.lt.s32 	%p600, %r66, 0;
	selp.b32 	%r767, %r38, %r37, %p3;
	selp.b32 	%r768, %r767, %r37, %p600;
	mov.b32 	%r769, 0;
	mov.b64 	%fd3909, {%r769, %r768};
	bra.uni 	$L__BB0_286;
$L__BB0_285:
	mov.f64 	%fd2033, 0d4010000000000000;
	add.rn.f64 	%fd3909, %fd305, %fd2033;
$L__BB0_286:
	setp.eq.f64 	%p601, %fd305, 0d3FF0000000000000;
	selp.f64 	%fd2034, 0d3FF0000000000000, %fd3909, %p601;
	mul.f64 	%fd2035, %fd3914, 0d3FD0000000000000;
	fma.rn.f64 	%fd2036, %fd2035, %fd2034, %fd324;
	sub.f64 	%fd3918, %fd102, %fd2036;
	bra.uni 	$L__BB0_308;
$L__BB0_287:
	setp.lt.s32 	%p518, %r2, 0;
	setp.eq.s32 	%p519, %r31, 1072693248;
	sub.f64 	%fd331, %fd304, %fd104;
	{
	.reg .b32 %temp; 
	mov.b64 	{%temp, %r67}, %fd331;
	}
	abs.f64 	%fd332, %fd331;
	setp.lt.s32 	%p521, %r67, 0;
	setp.eq.f64 	%p522, %fd331, 0d0000000000000000;
	ld.f64 	%fd3917, [%rd5];
	{ // callseq 35, 0
	.param .b64 param0;
	st.param.f64 	[param0], %fd332;
	.param .b64 param1;
	st.param.f64 	[param1], 0d3FF0000000000000;
	.param .b64 retval0;
	call.uni (retval0), 
	__internal_accurate_pow, 
	(
	param0, 
	param1
	);
	ld.param.f64 	%fd1957, [retval0];
	} // callseq 35
	neg.f64 	%fd1959, %fd1957;
	selp.f64 	%fd1960, %fd1959, %fd1957, %p519;
	selp.f64 	%fd1961, %fd1960, %fd1957, %p521;
	selp.b32 	%r692, %r67, 0, %p519;
	or.b32  	%r693, %r692, 2146435072;
	selp.b32 	%r694, %r693, %r692, %p518;
	mov.b32 	%r695, 0;
	mov.b64 	%fd1962, {%r695, %r694};
	selp.f64 	%fd3910, %fd1962, %fd1961, %p522;
	add.f64 	%fd1963, %fd331, 0d3FF0000000000000;
	{
	.reg .b32 %temp; 
	mov.b64 	{%temp, %r696}, %fd1963;
	}
	and.b32  	%r697, %r696, 2146435072;
	setp.ne.s32 	%p523, %r697, 2146435072;
	@%p523 bra 	$L__BB0_292;
	setp.num.f64 	%p524, %fd331, %fd331;
	@%p524 bra 	$L__BB0_290;
	mov.f64 	%fd1964, 0d3FF0000000000000;
	add.rn.f64 	%fd3910, %fd331, %fd1964;
	bra.uni 	$L__BB0_292;
$L__BB0_290:
	setp.neu.f64 	%p525, %fd332, 0d7FF0000000000000;
	@%p525 bra 	$L__BB0_292;
	setp.lt.s32 	%p526, %r67, 0;
	selp.b32 	%r698, %r34, %r33, %p1;
	selp.b32 	%r699, %r698, %r33, %p526;
	mov.b32 	%r700, 0;
	mov.b64 	%fd3910, {%r700, %r699};
$L__BB0_292:
	setp.eq.f64 	%p527, %fd331, 0d3FF0000000000000;
	setp.eq.f64 	%p528, %fd331, 0d0000000000000000;
	setp.lt.s32 	%p529, %r67, 0;
	setp.lt.s32 	%p530, %r6, 0;
	setp.eq.s32 	%p531, %r29, 1062207488;
	selp.f64 	%fd1965, 0d3FF0000000000000, %fd3910, %p527;
	fma.rn.f64 	%fd338, %fd3917, %fd1965, 0d0000000000000000;
	ld.f64 	%fd3916, [%rd5+8];
	{ // callseq 36, 0
	.param .b64 param0;
	st.param.f64 	[param0], %fd332;
	.param .b64 param1;
	st.param.f64 	[param1], 0d4000000000000000;
	.param .b64 retval0;
	call.uni (retval0), 
	__internal_accurate_pow, 
	(
	param0, 
	param1
	);
	ld.param.f64 	%fd1966, [retval0];
	} // callseq 36
	neg.f64 	%fd1968, %fd1966;
	selp.f64 	%fd1969, %fd1968, %fd1966, %p531;
	selp.f64 	%fd1970, %fd1969, %fd1966, %p529;
	selp.b32 	%r701, %r67, 0, %p531;
	or.b32  	%r702, %r701, 2146435072;
	selp.b32 	%r703, %r702, %r701, %p530;
	mov.b32 	%r704, 0;
	mov.b64 	%fd1971, {%r704, %r703};
	selp.f64 	%fd3911, %fd1971, %fd1970, %p528;
	add.f64 	%fd1972, %fd331, 0d4000000000000000;
	{
	.reg .b32 %temp; 
	mov.b64 	{%temp, %r705}, %fd1972;
	}
	and.b32  	%r706, %r705, 2146435072;
	setp.ne.s32 	%p533, %r706, 2146435072;
	@%p533 bra 	$L__BB0_297;
	setp.nan.f64 	%p534, %fd331, %fd331;
	@%p534 bra 	$L__BB0_296;
	setp.neu.f64 	%p535, %fd332, 0d7FF0000000000000;
	@%p535 bra 	$L__BB0_297;
	setp.lt.s32 	%p536, %r67, 0;
	and.b32  	%r707, %r6, 2146435072;
	setp.eq.s32 	%p537, %r707, 1062207488;
	and.b32  	%r708, %r6, 2147483647;
	setp.ne.s32 	%p538, %r708, 1071644672;
	selp.b32 	%r709, %r28, %r8, %p538;
	selp.b32 	%r710, %r709, %r8, %p537;
	selp.b32 	%r711, %r710, %r8, %p536;
	mov.b32 	%r712, 0;
	mov.b64 	%fd3911, {%r712, %r711};
	bra.uni 	$L__BB0_297;
$L__BB0_296:
	mov.f64 	%fd1973, 0d4000000000000000;
	add.rn.f64 	%fd3911, %fd331, %fd1973;
$L__BB0_297:
	setp.eq.f64 	%p539, %fd331, 0d3FF0000000000000;
	setp.eq.f64 	%p540, %fd331, 0d0000000000000000;
	setp.lt.s32 	%p541, %r67, 0;
	setp.lt.s32 	%p542, %r10, 0;
	setp.eq.s32 	%p543, %r30, 1073741824;
	selp.f64 	%fd1974, 0d3FF0000000000000, %fd3911, %p539;
	mul.f64 	%fd1975, %fd3916, 0d3FE0000000000000;
	fma.rn.f64 	%fd344, %fd1975, %fd1974, %fd338;
	ld.f64 	%fd3915, [%rd5+16];
	{ // callseq 37, 0
	.param .b64 param0;
	st.param.f64 	[param0], %fd332;
	.param .b64 param1;
	st.param.f64 	[param1], 0d4008000000000000;
	.param .b64 retval0;
	call.uni (retval0), 
	__internal_accurate_pow, 
	(
	param0, 
	param1
	);
	ld.param.f64 	%fd1976, [retval0];
	} // callseq 37
	neg.f64 	%fd1978, %fd1976;
	selp.f64 	%fd1979, %fd1978, %fd1976, %p543;
	selp.f64 	%fd1980, %fd1979, %fd1976, %p541;
	selp.b32 	%r713, %r67, 0, %p543;
	or.b32  	%r714, %r713, 2146435072;
	selp.b32 	%r715, %r714, %r713, %p542;
	mov.b32 	%r716, 0;
	mov.b64 	%fd1981, {%r716, %r715};
	selp.f64 	%fd3912, %fd1981, %fd1980, %p540;
	add.f64 	%fd1982, %fd331, 0d4008000000000000;
	{
	.reg .b32 %temp; 
	mov.b64 	{%temp, %r717}, %fd1982;
	}
	and.b32  	%r718, %r717, 2146435072;
	setp.ne.s32 	%p545, %r718, 2146435072;
	@%p545 bra 	$L__BB0_302;
	setp.nan.f64 	%p546, %fd331, %fd331;
	@%p546 bra 	$L__BB0_301;
	setp.neu.f64 	%p547, %fd332, 0d7FF0000000000000;
	@%p547 bra 	$L__BB0_302;
	setp.lt.s32 	%p548, %r67, 0;
	selp.b32 	%r719, %r36, %r35, %p2;
	selp.b32 	%r720, %r719, %r35, %p548;
	mov.b32 	%r721, 0;
	mov.b64 	%fd3912, {%r721, %r720};
	bra.uni 	$L__BB0_302;
$L__BB0_301:
	mov.f64 	%fd1983, 0d4008000000000000;
	add.rn.f64 	%fd3912, %fd331, %fd1983;
$L__BB0_302:
	setp.eq.f64 	%p549, %fd331, 0d3FF0000000000000;
	setp.eq.f64 	%p550, %fd331, 0d0000000000000000;
	setp.lt.s32 	%p551, %r67, 0;
	setp.lt.s32 	%p552, %r14, 0;
	setp.eq.s32 	%p553, %r32, 1072693248;
	selp.f64 	%fd1984, 0d3FF0000000000000, %fd3912, %p549;
	div.rn.f64 	%fd1985, %fd3915, 0d4008000000000000;
	fma.rn.f64 	%fd350, %fd1985, %fd1984, %fd344;
	ld.f64 	%fd3914, [%rd5+24];
	{ // callseq 38, 0
	.param .b64 param0;
	st.param.f64 	[param0], %fd332;
	.param .b64 param1;
	st.param.f64 	[param1], 0d4010000000000000;
	.param .b64 retval0;
	call.uni (retval0), 
	__internal_accurate_pow, 
	(
	param0, 
	param1
	);
	ld.param.f64 	%fd1986, [retval0];
	} // callseq 38
	neg.f64 	%fd1988, %fd1986;
	selp.f64 	%fd1989, %fd1988, %fd1986, %p553;
	selp.f64 	%fd1990, %fd1989, %fd1986, %p551;
	selp.b32 	%r722, %r67, 0, %p553;
	or.b32  	%r723, %r722, 2146435072;
	selp.b32 	%r724, %r723, %r722, %p552;
	mov.b32 	%r725, 0;
	mov.b64 	%fd1991, {%r725, %r724};
	selp.f64 	%fd3913, %fd1991, %fd1990, %p550;
	add.f64 	%fd1992, %fd331, 0d4010000000000000;
	{
	.reg .b32 %temp; 
	mov.b64 	{%temp, %r726}, %fd1992;
	}
	and.b32  	%r727, %r726, 2146435072;
	setp.ne.s32 	%p555, %r727, 2146435072;
	@%p555 bra 	$L__BB0_307;
	setp.nan.f64 	%p556, %fd331, %fd331;
	@%p556 bra 	$L__BB0_306;
	setp.neu.f64 	%p557, %fd332, 0d7FF0000000000000;
	@%p557 bra 	$L__BB0_307;
	setp.lt.s32 	%p558, %r67, 0;
	selp.b32 	%r728, %r38, %r37, %p3;
	selp.b32 	%r729, %r728, %r37, %p558;
	mov.b32 	%r730, 0;
	mov.b64 	%fd3913, {%r730, %r729};
	bra.uni 	$L__BB0_307;
$L__BB0_306:
	mov.f64 	%fd1993, 0d4010000000000000;
	add.rn.f64 	%fd3913, %fd331, %fd1993;
$L__BB0_307:
	setp.eq.f64 	%p559, %fd331, 0d3FF0000000000000;
	selp.f64 	%fd1994, 0d3FF0000000000000, %fd3913, %p559;
	mul.f64 	%fd1995, %fd3914, 0d3FD0000000000000;
	fma.rn.f64 	%fd1996, %fd1995, %fd1994, %fd350;
	add.f64 	%fd3918, %fd102, %fd1996;
$L__BB0_308:
	setp.lt.s32 	%p602, %r6, 0;
	setp.eq.s32 	%p603, %r29, 1062207488;
	sub.f64 	%fd362, %fd298, %fd3918;
	div.rn.f64 	%fd363, %fd302, 0d400DBE2DF9B01D21;
	{
	.reg .b32 %temp; 
	mov.b64 	{%temp, %r68}, %fd363;
	}
	abs.f64 	%fd364, %fd363;
	{ // callseq 43, 0
	.param .b64 param0;
	st.param.f64 	[param0], %fd364;
	.param .b64 param1;
	st.param.f64 	[param1], 0d4000000000000000;
	.param .b64 retval0;
	call.uni (retval0), 
	__internal_accurate_pow, 
	(
	param0, 
	param1
	);
	ld.param.f64 	%fd2037, [retval0];
	} // callseq 43
	setp.lt.s32 	%p605, %r68, 0;
	neg.f64 	%fd2039, %fd2037;
	selp.f64 	%fd2040, %fd2039, %fd2037, %p603;
	selp.f64 	%fd2041, %fd2040, %fd2037, %p605;
	setp.eq.f64 	%p606, %fd363, 0d0000000000000000;
	selp.b32 	%r770, %r68, 0, %p603;
	or.b32  	%r771, %r770, 2146435072;
	selp.b32 	%r772, %r771, %r770, %p602;
	mov.b32 	%r773, 0;
	mov.b64 	%fd2042, {%r773, %r772};
	selp.f64 	%fd3941, %fd2042, %fd2041, %p606;
	add.f64 	%fd2043, %fd363, 0d4000000000000000;
	{
	.reg .b32 %temp; 
	mov.b64 	{%temp, %r774}, %fd2043;
	}
	and.b32  	%r69, %r774, 2146435072;
	setp.ne.s32 	%p607, %r69, 2146435072;
	mov.f64 	%fd3919, %fd3941;
	@%p607 bra 	$L__BB0_313;
	setp.num.f64 	%p608, %fd363, %fd363;
	@%p608 bra 	$L__BB0_311;
	mov.f64 	%fd2044, 0d4000000000000000;
	add.rn.f64 	%fd3919, %fd363, %fd2044;
	bra.uni 	$L__BB0_313;
$L__BB0_311:
	setp.neu.f64 	%p609, %fd364, 0d7FF0000000000000;
	mov.f64 	%fd3919, %fd3941;
	@%p609 bra 	$L__BB0_313;
	setp.lt.s32 	%p610, %r68, 0;
	and.b32  	%r775, %r6, 2146435072;
	setp.eq.s32 	%p611, %r775, 1062207488;
	and.b32  	%r776, %r6, 2147483647;
	setp.ne.s32 	%p612, %r776, 1071644672;
	selp.b32 	%r777, %r28, %r8, %p612;
	selp.b32 	%r778, %r777, %r8, %p611;
	selp.b32 	%r779, %r778, %r8, %p610;
	mov.b32 	%r780, 0;
	mov.b64 	%fd3919, {%r780, %r779};
$L__BB0_313:
	and.b32  	%r781, %r6, 2146435072;
	setp.eq.s32 	%p613, %r781, 1062207488;
	and.b32  	%r782, %r6, 2147483647;
	setp.ne.s32 	%p614, %r782, 1071644672;
	and.pred  	%p13, %p613, %p614;
	setp.lt.s32 	%p615, %r6, 0;
	setp.eq.s32 	%p616, %r29, 1062207488;
	setp.eq.f64 	%p618, %fd363, 0d3FF0000000000000;
	add.f64 	%fd2045, %fd3919, 0d3FF0000000000000;
	sqrt.rn.f64 	%fd2046, %fd2045;
	selp.f64 	%fd369, 0d3FF6A09E667F3BCD, %fd2046, %p618;
	{
	.reg .b32 %temp; 
	mov.b64 	{%temp, %r70}, %fd369;
	}
	abs.f64 	%fd370, %fd369;
	{ // callseq 44, 0
	.param .b64 param0;
	st.param.f64 	[param0], %fd370;
	.param .b64 param1;
	st.param.f64 	[param1], 0d4000000000000000;
	.param .b64 retval0;
	call.uni (retval0), 
	__internal_accurate_pow, 
	(
	param0, 
	param1
	);
	ld.param.f64 	%fd2047, [retval0];
	} // callseq 44
	setp.lt.s32 	%p619, %r70, 0;
	neg.f64 	%fd2049, %fd2047;
	selp.f64 	%fd2050, %fd2049, %fd2047, %p616;
	selp.f64 	%fd2051, %fd2050, %fd2047, %p619;
	setp.eq.f64 	%p620, %fd369, 0d0000000000000000;
	selp.b32 	%r783, %r70, 0, %p616;
	or.b32  	%r784, %r783, 2146435072;
	selp.b32 	%r785, %r784, %r783, %p615;
	mov.b32 	%r786, 0;
	mov.b64 	%fd2052, {%r786, %r785};
	selp.f64 	%fd3920, %fd2052, %fd2051, %p620;
	add.f64 	%fd2053, %fd369, 0d4000000000000000;
	{
	.reg .b32 %temp; 
	mov.b64 	{%temp, %r787}, %fd2053;
	}
	and.b32  	%r788, %r787, 2146435072;
	setp.ne.s32 	%p621, %r788, 2146435072;
	@%p621 bra 	$L__BB0_318;
	setp.num.f64 	%p622, %fd369, %fd369;
	@%p622 bra 	$L__BB0_316;
	mov.f64 	%fd2054, 0d4000000000000000;
	add.rn.f64 	%fd3920, %fd369, %fd2054;
	bra.uni 	$L__BB0_318;
$L__BB0_316:
	setp.neu.f64 	%p623, %fd370, 0d7FF0000000000000;
	@%p623 bra 	$L__BB0_318;
	setp.lt.s32 	%p624, %r70, 0;
	selp.b32 	%r789, %r28, %r8, %p13;
	selp.b32 	%r790, %r789, %r8, %p624;
	mov.b32 	%r791, 0;
	mov.b64 	%fd3920, {%r791, %r790};
$L__BB0_318:
	setp.ne.s32 	%p625, %r69, 2146435072;
	setp.eq.f64 	%p626, %fd369, 0d3FF0000000000000;
	selp.f64 	%fd2055, 0d3FF0000000000000, %fd3920, %p626;
	div.rn.f64 	%fd2056, %fd362, %fd2055;
	mul.f64 	%fd2057, %fd2056, 0d4010000000000000;
	mul.f64 	%fd375, %fd2057, 0d401F952E0F96D630;
	mov.f64 	%fd3921, %fd3941;
	@%p625 bra 	$L__BB0_323;
	setp.num.f64 	%p627, %fd363, %fd363;
	@%p627 bra 	$L__BB0_321;
	mov.f64 	%fd2058, 0d4000000000000000;
	add.rn.f64 	%fd3921, %fd363, %fd2058;
	bra.uni 	$L__BB0_323;
$L__BB0_321:
	setp.neu.f64 	%p628, %fd364, 0d7FF0000000000000;
	mov.f64 	%fd3921, %fd3941;
	@%p628 bra 	$L__BB0_323;
	setp.lt.s32 	%p629, %r68, 0;
	selp.b32 	%r792, %r28, %r8, %p13;
	selp.b32 	%r793, %r792, %r8, %p629;
	mov.b32 	%r794, 0;
	mov.b64 	%fd3921, {%r794, %r793};
$L__BB0_323:
	setp.eq.f64 	%p630, %fd363, 0d3FF0000000000000;
	setp.lt.s32 	%p631, %r6, 0;
	setp.eq.s32 	%p632, %r29, 1062207488;
	add.f64 	%fd2059, %fd3921, 0d3FF0000000000000;
	sqrt.rn.f64 	%fd2060, %fd2059;
	selp.f64 	%fd379, 0d3FF6A09E667F3BCD, %fd2060, %p630;
	rcp.rn.f64 	%fd380, %fd379;
	{
	.reg .b32 %temp; 
	mov.b64 	{%temp, %r71}, %fd380;
	}
	abs.f64 	%fd381, %fd380;
	{ // callseq 45, 0
	.param .b64 param0;
	st.param.f64 	[param0], %fd381;
	.param .b64 param1;
	st.param.f64 	[param1], 0d4000000000000000;
	.param .b64 retval0;
	call.uni (retval0), 
	__internal_accurate_pow, 
	(
	param0, 
	param1
	);
	ld.param.f64 	%fd2061, [retval0];
	} // callseq 45
	setp.lt.s32 	%p634, %r71, 0;
	neg.f64 	%fd2063, %fd2061;
	selp.f64 	%fd2064, %fd2063, %fd2061, %p632;
	selp.f64 	%fd2065, %fd2064, %fd2061, %p634;
	setp.eq.f64 	%p635, %fd380, 0d0000000000000000;
	selp.b32 	%r795, %r71, 0, %p632;
	or.b32  	%r796, %r795, 2146435072;
	selp.b32 	%r797, %r796, %r795, %p631;
	mov.b32 	%r798, 0;
	mov.b64 	%fd2066, {%r798, %r797};
	selp.f64 	%fd3922, %fd2066, %fd2065, %p635;
	add.f64 	%fd2067, %fd380, 0d4000000000000000;
	{
	.reg .b32 %temp; 
	mov.b64 	{%temp, %r799}, %fd2067;
	}
	and.b32  	%r800, %r799, 2146435072;
	setp.ne.s32 	%p636, %r800, 2146435072;
	@%p636 bra 	$L__BB0_328;
	setp.num.f64 	%p637, %fd380, %fd380;
	@%p637 bra 	$L__BB0_326;
	mov.f64 	%fd2068, 0d4000000000000000;
	add.rn.f64 	%fd3922, %fd380, %fd2068;
	bra.uni 	$L__BB0_328;
$L__BB0_326:
	setp.neu.f64 	%p638, %fd381, 0d7FF0000000000000;
	@%p638 bra 	$L__BB0_328;
	setp.lt.s32 	%p639, %r71, 0;
	setp.eq.s32 	%p640, %r781, 1062207488;
	setp.ne.s32 	%p641, %r782, 1071644672;
	selp.b32 	%r803, %r28, %r8, %p641;
	selp.b32 	%r804, %r803, %r8, %p640;
	selp.b32 	%r805, %r804, %r8, %p639;
	mov.b32 	%r806, 0;
	mov.b64 	%fd3922, {%r806, %r805};
$L__BB0_328:
	setp.lt.s32 	%p642, %r6, 0;
	setp.eq.s32 	%p643, %r29, 1062207488;
	setp.eq.f64 	%p645, %fd380, 0d3FF0000000000000;
	mul.f64 	%fd2069, %fd3922, 0dC014000000000000;
	selp.f64 	%fd386, 0dC014000000000000, %fd2069, %p645;
	{
	.reg .b32 %temp; 
	mov.b64 	{%temp, %r72}, %fd362;
	}
	abs.f64 	%fd387, %fd362;
	{ // callseq 46, 0
	.param .b64 param0;
	st.param.f64 	[param0], %fd387;
	.param .b64 param1;
	st.param.f64 	[param1], 0d4000000000000000;
	.param .b64 retval0;
	call.uni (retval0), 
	__internal_accurate_pow, 
	(
	param0, 
	param1
	);
	ld.param.f64 	%fd2070, [retval0];
	} // callseq 46
	setp.lt.s32 	%p646, %r72, 0;
	neg.f64 	%fd2072, %fd2070;
	selp.f64 	%fd2073, %fd2072, %fd2070, %p643;
	selp.f64 	%fd2074, %fd2073, %fd2070, %p646;
	setp.eq.f64 	%p647, %fd362, 0d0000000000000000;
	selp.b32 	%r807, %r72, 0, %p643;
	or.b32  	%r808, %r807, 2146435072;
	selp.b32 	%r809, %r808, %r807, %p642;
	mov.b32 	%r810, 0;
	mov.b64 	%fd2075, {%r810, %r809};
	selp.f64 	%fd3943, %fd2075, %fd2074, %p647;
	add.f64 	%fd2076, %fd362, 0d4000000000000000;
	{
	.reg .b32 %temp; 
	mov.b64 	{%temp, %r811}, %fd2076;
	}
	and.b32  	%r73, %r811, 2146435072;
	setp.ne.s32 	%p648, %r73, 2146435072;
	mov.f64 	%fd3923, %fd3943;
	@%p648 bra 	$L__BB0_333;
	setp.num.f64 	%p649, %fd362, %fd362;
	@%p649 bra 	$L__BB0_331;
	mov.f64 	%fd2077, 0d4000000000000000;
	add.rn.f64 	%fd3923, %fd362, %fd2077;
	bra.uni 	$L__BB0_333;
$L__BB0_331:
	setp.neu.f64 	%p650, %fd387, 0d7FF0000000000000;
	mov.f64 	%fd3923, %fd3943;
	@%p650 bra 	$L__BB0_333;
	setp.lt.s32 	%p651, %r72, 0;
	setp.eq.s32 	%p652, %r781, 1062207488;
	setp.ne.s32 	%p653, %r782, 1071644672;
	selp.b32 	%r814, %r28, %r8, %p653;
	selp.b32 	%r815, %r814, %r8, %p652;
	selp.b32 	%r816, %r815, %r8, %p651;
	mov.b32 	%r817, 0;
	mov.b64 	%fd3923, {%r817, %r816};
$L__BB0_333:
	setp.lt.s32 	%p654, %r6, 0;
	setp.eq.s32 	%p655, %r29, 1062207488;
	{
	.reg .b32 %temp; 
	mov.b64 	{%temp, %r74}, %fd300;
	}
	abs.f64 	%fd392, %fd300;
	{ // callseq 47, 0
	.param .b64 param0;
	st.param.f64 	[param0], %fd392;
	.param .b64 param1;
	st.param.f64 	[param1], 0d4000000000000000;
	.param .b64 retval0;
	call.uni (retval0), 
	__internal_accurate_pow, 
	(
	param0, 
	param1
	);
	ld.param.f64 	%fd2078, [retval0];
	} // callseq 47
	setp.lt.s32 	%p657, %r74, 0;
	neg.f64 	%fd2080, %fd2078;
	selp.f64 	%fd2081, %fd2080, %fd2078, %p655;
	selp.f64 	%fd2082, %fd2081, %fd2078, %p657;
	setp.eq.f64 	%p658, %fd300, 0d0000000000000000;
	selp.b32 	%r818, %r74, 0, %p655;
	or.b32  	%r819, %r818, 2146435072;
	selp.b32 	%r820, %r819, %r818, %p654;
	mov.b32 	%r821, 0;
	mov.b64 	%fd2083, {%r821, %r820};
	selp.f64 	%fd3944, %fd2083, %fd2082, %p658;
	add.f64 	%fd2084, %fd300, 0d4000000000000000;
	{
	.reg .b32 %temp; 
	mov.b64 	{%temp, %r822}, %fd2084;
	}
	and.b32  	%r75, %r822, 2146435072;
	setp.ne.s32 	%p659, %r75, 2146435072;
	mov.f64 	%fd3924, %fd3944;
	@%p659 bra 	$L__BB0_338;
	setp.num.f64 	%p660, %fd300, %fd300;
	@%p660 bra 	$L__BB0_336;
	mov.f64 	%fd2085, 0d4000000000000000;
	add.rn.f64 	%fd3924, %fd300, %fd2085;
	bra.uni 	$L__BB0_338;
$L__BB0_336:
	setp.neu.f64 	%p661, %fd392, 0d7FF0000000000000;
	mov.f64 	%fd3924, %fd3944;
	@%p661 bra 	$L__BB0_338;
	setp.eq.s32 	%p663, %r781, 1062207488;
	setp.ne.s32 	%p664, %r782, 1071644672;
	selp.b32 	%r825, %r28, %r8, %p664;
	selp.b32 	%r826, %r825, %r8, %p663;
	selp.b32 	%r827, %r826, %r8, %p657;
	mov.b32 	%r828, 0;
	mov.b64 	%fd3924, {%r828, %r827};
$L__BB0_338:
	setp.eq.s32 	%p665, %r781, 1062207488;
	setp.ne.s32 	%p666, %r782, 1071644672;
	and.pred  	%p14, %p665, %p666;
	setp.lt.s32 	%p667, %r6, 0;
	setp.eq.s32 	%p668, %r29, 1062207488;
	setp.eq.f64 	%p670, %fd300, 0d3FF0000000000000;
	selp.f64 	%fd2086, 0d3FF0000000000000, %fd3924, %p670;
	setp.eq.f64 	%p671, %fd362, 0d3FF0000000000000;
	selp.f64 	%fd2087, 0d3FF0000000000000, %fd3923, %p671;
	add.f64 	%fd397, %fd2087, %fd2086;
	{
	.reg .b32 %temp; 
	mov.b64 	{%temp, %r76}, %fd379;
	}
	abs.f64 	%fd398, %fd379;
	{ // callseq 48, 0
	.param .b64 param0;
	st.param.f64 	[param0], %fd398;
	.param .b64 param1;
	st.param.f64 	[param1], 0d4000000000000000;
	.param .b64 retval0;
	call.uni (retval0), 
	__internal_accurate_pow, 
	(
	param0, 
	param1
	);
	ld.param.f64 	%fd2088, [retval0];
	} // callseq 48
	setp.lt.s32 	%p672, %r76, 0;
	neg.f64 	%fd2090, %fd2088;
	selp.f64 	%fd2091, %fd2090, %fd2088, %p668;
	selp.f64 	%fd2092, %fd2091, %fd2088, %p672;
	setp.eq.f64 	%p673, %fd379, 0d0000000000000000;
	selp.b32 	%r831, %r76, 0, %p668;
	or.b32  	%r832, %r831, 2146435072;
	selp.b32 	%r833, %r832, %r831, %p667;
	mov.b32 	%r834, 0;
	mov.b64 	%fd2093, {%r834, %r833};
	selp.f64 	%fd3925, %fd2093, %fd2092, %p673;
	add.f64 	%fd2094, %fd379, 0d4000000000000000;
	{
	.reg .b32 %temp; 
	mov.b64 	{%temp, %r835}, %fd2094;
	}
	and.b32  	%r836, %r835, 2146435072;
	setp.ne.s32 	%p674, %r836, 2146435072;
	@%p674 bra 	$L__BB0_343;
	setp.num.f64 	%p675, %fd379, %fd379;
	@%p675 bra 	$L__BB0_341;
	mov.f64 	%fd2095, 0d4000000000000000;
	add.rn.f64 	%fd3925, %fd379, %fd2095;
	bra.uni 	$L__BB0_343;
$L__BB0_341:
	setp.neu.f64 	%p676, %fd398, 0d7FF0000000000000;
	@%p676 bra 	$L__BB0_343;
	selp.b32 	%r837, %r28, %r8, %p14;
	selp.b32 	%r838, %r837, %r8, %p672;
	mov.b32 	%r839, 0;
	mov.b64 	%fd3925, {%r839, %r838};
$L__BB0_343:
	setp.eq.f64 	%p678, %fd379, 0d3FF0000000000000;
	selp.f64 	%fd2096, 0d3FF0000000000000, %fd3925, %p678;
	mul.f64 	%fd2097, %fd397, 0dC000000000000000;
	div.rn.f64 	%fd403, %fd2097, %fd2096;
	fma.rn.f64 	%fd2098, %fd403, 0d3FF71547652B82FE, 0d4338000000000000;
	{
	.reg .b32 %temp; 
	mov.b64 	{%r77, %temp}, %fd2098;
	}
	mov.f64 	%fd2099, 0dC338000000000000;
	add.rn.f64 	%fd2100, %fd2098, %fd2099;
	fma.rn.f64 	%fd2101, %fd2100, 0dBFE62E42FEFA39EF, %fd403;
	fma.rn.f64 	%fd2102, %fd2100, 0dBC7ABC9E3B39803F, %fd2101;
	fma.rn.f64 	%fd2103, %fd2102, 0d3E5ADE1569CE2BDF, 0d3E928AF3FCA213EA;
	fma.rn.f64 	%fd2104, %fd2103, %fd2102, 0d3EC71DEE62401315;
	fma.rn.f64 	%fd2105, %fd2104, %fd2102, 0d3EFA01997C89EB71;
	fma.rn.f64 	%fd2106, %fd2105, %fd2102, 0d3F2A01A014761F65;
	fma.rn.f64 	%fd2107, %fd2106, %fd2102, 0d3F56C16C1852B7AF;
	fma.rn.f64 	%fd2108, %fd2107, %fd2102, 0d3F81111111122322;
	fma.rn.f64 	%fd2109, %fd2108, %fd2102, 0d3FA55555555502A1;
	fma.rn.f64 	%fd2110, %fd2109, %fd2102, 0d3FC5555555555511;
	fma.rn.f64 	%fd2111, %fd2110, %fd2102, 0d3FE000000000000B;
	fma.rn.f64 	%fd2112, %fd2111, %fd2102, 0d3FF0000000000000;
	fma.rn.f64 	%fd2113, %fd2112, %fd2102, 0d3FF0000000000000;
	{
	.reg .b32 %temp; 
	mov.b64 	{%r78, %temp}, %fd2113;
	}
	{
	.reg .b32 %temp; 
	mov.b64 	{%temp, %r79}, %fd2113;
	}
	shl.b32 	%r840, %r77, 20;
	add.s32 	%r841, %r840, %r79;
	mov.b64 	%fd3926, {%r78, %r841};
	{
	.reg .b32 %temp; 
	mov.b64 	{%temp, %r842}, %fd403;
	}
	mov.b32 	%f23, %r842;
	abs.f32 	%f4, %f23;
	setp.lt.f32 	%p679, %f4, 0f4086232B;
	@%p679 bra 	$L__BB0_346;
	setp.lt.f64 	%p680, %fd403, 0d0000000000000000;
	add.f64 	%fd2114, %fd403, 0d7FF0000000000000;
	selp.f64 	%fd3926, 0d0000000000000000, %fd2114, %p680;
	setp.geu.f32 	%p681, %f4, 0f40874800;
	@%p681 bra 	$L__BB0_346;
	shr.u32 	%r843, %r77, 31;
	add.s32 	%r844, %r77, %r843;
	shr.s32 	%r845, %r844, 1;
	shl.b32 	%r846, %r845, 20;
	add.s32 	%r847, %r79, %r846;
	mov.b64 	%fd2115, {%r78, %r847};
	sub.s32 	%r848, %r77, %r845;
	shl.b32 	%r849, %r848, 20;
	add.s32 	%r850, %r849, 1072693248;
	mov.b32 	%r851, 0;
	mov.b64 	%fd2116, {%r851, %r850};
	mul.f64 	%fd3926, %fd2116, %fd2115;
$L__BB0_346:
	setp.ne.s32 	%p682, %r69, 2146435072;
	mul.f64 	%fd2117, %fd386, %fd3926;
	mul.f64 	%fd2118, %fd375, 0d3FE0000000000000;
	mul.f64 	%fd408, %fd2118, %fd2117;
	mov.f64 	%fd3927, %fd3941;
	@%p682 bra 	$L__BB0_351;
	setp.num.f64 	%p683, %fd363, %fd363;
	@%p683 bra 	$L__BB0_349;
	mov.f64 	%fd2119, 0d4000000000000000;
	add.rn.f64 	%fd3927, %fd363, %fd2119;
	bra.uni 	$L__BB0_351;
$L__BB0_349:
	setp.neu.f64 	%p684, %fd364, 0d7FF0000000000000;
	mov.f64 	%fd3927, %fd3941;
	@%p684 bra 	$L__BB0_351;
	setp.lt.s32 	%p685, %r68, 0;
	selp.b32 	%r852, %r28, %r8, %p14;
	selp.b32 	%r853, %r852, %r8, %p685;
	mov.b32 	%r854, 0;
	mov.b64 	%fd3927, {%r854, %r853};
$L__BB0_351:
	setp.eq.s32 	%p686, %r781, 1062207488;
	setp.ne.s32 	%p687, %r782, 1071644672;
	and.pred  	%p15, %p686, %p687;
	setp.eq.f64 	%p688, %fd363, 0d3FF0000000000000;
	setp.lt.s32 	%p689, %r6, 0;
	setp.eq.s32 	%p690, %r29, 1062207488;
	add.f64 	%fd2120, %fd3927, 0d3FF0000000000000;
	sqrt.rn.f64 	%fd2121, %fd2120;
	selp.f64 	%fd412, 0d3FF6A09E667F3BCD, %fd2121, %p688;
	{
	.reg .b32 %temp; 
	mov.b64 	{%temp, %r80}, %fd412;
	}
	abs.f64 	%fd413, %fd412;
	{ // callseq 49, 0
	.param .b64 param0;
	st.param.f64 	[param0], %fd413;
	.param .b64 param1;
	st.param.f64 	[param1], 0d4000000000000000;
	.param .b64 retval0;
	call.uni (retval0), 
	__internal_accurate_pow, 
	(
	param0, 
	param1
	);
	ld.param.f64 	%fd2122, [retval0];
	} // callseq 49
	setp.lt.s32 	%p692, %r80, 0;
	neg.f64 	%fd2124, %fd2122;
	selp.f64 	%fd2125, %fd2124, %fd2122, %p690;
	selp.f64 	%fd2126, %fd2125, %fd2122, %p692;
	setp.eq.f64 	%p693, %fd412, 0d0000000000000000;
	selp.b32 	%r857, %r80, 0, %p690;
	or.b32  	%r858, %r857, 2146435072;
	selp.b32 	%r859, %r858, %r857, %p689;
	mov.b32 	%r860, 0;
	mov.b64 	%fd2127, {%r860, %r859};
	selp.f64 	%fd3928, %fd2127, %fd2126, %p693;
	add.f64 	%fd2128, %fd412, 0d4000000000000000;
	{
	.reg .b32 %temp; 
	mov.b64 	{%temp, %r861}, %fd2128;
	}
	and.b32  	%r862, %r861, 2146435072;
	setp.ne.s32 	%p694, %r862, 2146435072;
	@%p694 bra 	$L__BB0_356;
	setp.num.f64 	%p695, %fd412, %fd412;
	@%p695 bra 	$L__BB0_354;
	mov.f64 	%fd2129, 0d4000000000000000;
	add.rn.f64 	%fd3928, %fd412, %fd2129;
	bra.uni 	$L__BB0_356;
$L__BB0_354:
	setp.neu.f64 	%p696, %fd413, 0d7FF0000000000000;
	@%p696 bra 	$L__BB0_356;
	selp.b32 	%r863, %r28, %r8, %p15;
	selp.b32 	%r864, %r863, %r8, %p692;
	mov.b32 	%r865, 0;
	mov.b64 	%fd3928, {%r865, %r864};
$L__BB0_356:
	setp.ne.s32 	%p698, %r69, 2146435072;
	setp.eq.f64 	%p699, %fd412, 0d3FF0000000000000;
	selp.f64 	%fd2130, 0d3FF0000000000000, %fd3928, %p699;
	div.rn.f64 	%fd2131, %fd300, %fd2130;
	mul.f64 	%fd2132, %fd2131, 0d4010000000000000;
	mul.f64 	%fd418, %fd2132, 0d401F952E0F96D630;
	mov.f64 	%fd3929, %fd3941;
	@%p698 bra 	$L__BB0_361;
	setp.num.f64 	%p700, %fd363, %fd363;
	@%p700 bra 	$L__BB0_359;
	mov.f64 	%fd2133, 0d4000000000000000;
	add.rn.f64 	%fd3929, %fd363, %fd2133;
	bra.uni 	$L__BB0_361;
$L__BB0_359:
	setp.neu.f64 	%p701, %fd364, 0d7FF0000000000000;
	mov.f64 	%fd3929, %fd3941;
	@%p701 bra 	$L__BB0_361;
	setp.lt.s32 	%p702, %r68, 0;
	selp.b32 	%r866, %r28, %r8, %p15;
	selp.b32 	%r867, %r866, %r8, %p702;
	mov.b32 	%r868, 0;
	mov.b64 	%fd3929, {%r868, %r867};
$L__BB0_361:
	setp.eq.s32 	%p703, %r781, 1062207488;
	setp.ne.s32 	%p704, %r782, 1071644672;
	and.pred  	%p16, %p703, %p704;
	setp.eq.f64 	%p705, %fd363, 0d3FF0000000000000;
	setp.lt.s32 	%p706, %r6, 0;
	setp.eq.s32 	%p707, %r29, 1062207488;
	add.f64 	%fd2134, %fd3929, 0d3FF0000000000000;
	sqrt.rn.f64 	%fd2135, %fd2134;
	selp.f64 	%fd422, 0d3FF6A09E667F3BCD, %fd2135, %p705;
	rcp.rn.f64 	%fd423, %fd422;
	{
	.reg .b32 %temp; 
	mov.b64 	{%temp, %r81}, %fd423;
	}
	abs.f64 	%fd424, %fd423;
	{ // callseq 50, 0
	.param .b64 param0;
	st.param.f64 	[param0], %fd424;
	.param .b64 param1;
	st.param.f64 	[param1], 0d4000000000000000;
	.param .b64 retval0;
	call.uni (retval0), 
	__internal_accurate_pow, 
	(
	param0, 
	param1
	);
	ld.param.f64 	%fd2136, [retval0];
	} // callseq 50
	setp.lt.s32 	%p709, %r81, 0;
	neg.f64 	%fd2138, %fd2136;
	selp.f64 	%fd2139, %fd2138, %fd2136, %p707;
	selp.f64 	%fd2140, %fd2139, %fd2136, %p709;
	setp.eq.f64 	%p710, %fd423, 0d0000000000000000;
	selp.b32 	%r871, %r81, 0, %p707;
	or.b32  	%r872, %r871, 2146435072;
	selp.b32 	%r873, %r872, %r871, %p706;
	mov.b32 	%r874, 0;
	mov.b64 	%fd2141, {%r874, %r873};
	selp.f64 	%fd3930, %fd2141, %fd2140, %p710;
	add.f64 	%fd2142, %fd423, 0d4000000000000000;
	{
	.reg .b32 %temp; 
	mov.b64 	{%temp, %r875}, %fd2142;
	}
	and.b32  	%r876, %r875, 2146435072;
	setp.ne.s32 	%p711, %r876, 2146435072;
	@%p711 bra 	$L__BB0_366;
	setp.num.f64 	%p712, %fd423, %fd423;
	@%p712 bra 	$L__BB0_364;
	mov.f64 	%fd2143, 0d4000000000000000;
	add.rn.f64 	%fd3930, %fd423, %fd2143;
	bra.uni 	$L__BB0_366;
$L__BB0_364:
	setp.neu.f64 	%p713, %fd424, 0d7FF0000000000000;
	@%p713 bra 	$L__BB0_366;
	selp.b32 	%r877, %r28, %r8, %p16;
	selp.b32 	%r878, %r877, %r8, %p709;
	mov.b32 	%r879, 0;
	mov.b64 	%fd3930, {%r879, %r878};
$L__BB0_366:
	setp.ne.s32 	%p715, %r73, 2146435072;
	setp.eq.f64 	%p716, %fd423, 0d3FF0000000000000;
	mul.f64 	%fd2144, %fd3930, 0dC014000000000000;
	selp.f64 	%fd429, 0dC014000000000000, %fd2144, %p716;
	mov.f64 	%fd3931, %fd3943;
	@%p715 bra 	$L__BB0_371;
	setp.num.f64 	%p717, %fd362, %fd362;
	@%p717 bra 	$L__BB0_369;
	mov.f64 	%fd2145, 0d4000000000000000;
	add.rn.f64 	%fd3931, %fd362, %fd2145;
	bra.uni 	$L__BB0_371;
$L__BB0_369:
	setp.neu.f64 	%p718, %fd387, 0d7FF0000000000000;
	mov.f64 	%fd3931, %fd3943;
	@%p718 bra 	$L__BB0_371;
	setp.lt.s32 	%p719, %r72, 0;
	selp.b32 	%r880, %r28, %r8, %p16;
	selp.b32 	%r881, %r880, %r8, %p719;
	mov.b32 	%r882, 0;
	mov.b64 	%fd3931, {%r882, %r881};
$L__BB0_371:
	setp.ne.s32 	%p720, %r75, 2146435072;
	mov.f64 	%fd3932, %fd3944;
	@%p720 bra 	$L__BB0_376;
	setp.num.f64 	%p721, %fd300, %fd300;
	@%p721 bra 	$L__BB0_374;
	mov.f64 	%fd2146, 0d4000000000000000;
	add.rn.f64 	%fd3932, %fd300, %fd2146;
	bra.uni 	$L__BB0_376;
$L__BB0_374:
	setp.neu.f64 	%p722, %fd392, 0d7FF0000000000000;
	mov.f64 	%fd3932, %fd3944;
	@%p722 bra 	$L__BB0_376;
	setp.lt.s32 	%p723, %r74, 0;
	selp.b32 	%r883, %r28, %r8, %p16;
	selp.b32 	%r884, %r883, %r8, %p723;
	mov.b32 	%r885, 0;
	mov.b64 	%fd3932, {%r885, %r884};
$L__BB0_376:
	setp.eq.s32 	%p724, %r781, 1062207488;
	setp.ne.s32 	%p725, %r782, 1071644672;
	and.pred  	%p17, %p724, %p725;
	setp.eq.f64 	%p726, %fd300, 0d3FF0000000000000;
	setp.lt.s32 	%p727, %r6, 0;
	setp.eq.s32 	%p728, %r29, 1062207488;
	selp.f64 	%fd2147, 0d3FF0000000000000, %fd3932, %p726;
	setp.eq.f64 	%p730, %fd362, 0d3FF0000000000000;
	selp.f64 	%fd2148, 0d3FF0000000000000, %fd3931, %p730;
	add.f64 	%fd436, %fd2148, %fd2147;
	{
	.reg .b32 %temp; 
	mov.b64 	{%temp, %r82}, %fd422;
	}
	abs.f64 	%fd437, %fd422;
	{ // callseq 51, 0
	.param .b64 param0;
	st.param.f64 	[param0], %fd437;
	.param .b64 param1;
	st.param.f64 	[param1], 0d4000000000000000;
	.param .b64 retval0;
	call.uni (retval0), 
	__internal_accurate_pow, 
	(
	param0, 
	param1
	);
	ld.param.f64 	%fd2149, [retval0];
	} // callseq 51
	setp.lt.s32 	%p731, %r82, 0;
	neg.f64 	%fd2151, %fd2149;
	selp.f64 	%fd2152, %fd2151, %fd2149, %p728;
	selp.f64 	%fd2153, %fd2152, %fd2149, %p731;
	setp.eq.f64 	%p732, %fd422, 0d0000000000000000;
	selp.b32 	%r888, %r82, 0, %p728;
	or.b32  	%r889, %r888, 2146435072;
	selp.b32 	%r890, %r889, %r888, %p727;
	mov.b32 	%r891, 0;
	mov.b64 	%fd2154, {%r891, %r890};
	selp.f64 	%fd3933, %fd2154, %fd2153, %p732;
	add.f64 	%fd2155, %fd422, 0d4000000000000000;
	{
	.reg .b32 %temp; 
	mov.b64 	{%temp, %r892}, %fd2155;
	}
	and.b32  	%r893, %r892, 2146435072;
	setp.ne.s32 	%p733, %r893, 2146435072;
	@%p733 bra 	$L__BB0_381;
	setp.num.f64 	%p734, %fd422, %fd422;
	@%p734 bra 	$L__BB0_379;
	mov.f64 	%fd2156, 0d4000000000000000;
	add.rn.f64 	%fd3933, %fd422, %fd2156;
	bra.uni 	$L__BB0_381;
$L__BB0_379:
	setp.neu.f64 	%p735, %fd437, 0d7FF0000000000000;
	@%p735 bra 	$L__BB0_381;
	selp.b32 	%r894, %r28, %r8, %p17;
	selp.b32 	%r895, %r894, %r8, %p731;
	mov.b32 	%r896, 0;
	mov.b64 	%fd3933, {%r896, %r895};
$L__BB0_381:
	setp.eq.f64 	%p737, %fd422, 0d3FF0000000000000;
	selp.f64 	%fd2157, 0d3FF0000000000000, %fd3933, %p737;
	mul.f64 	%fd2158, %fd436, 0dC000000000000000;
	div.rn.f64 	%fd442, %fd2158, %fd2157;
	fma.rn.f64 	%fd2159, %fd442, 0d3FF71547652B82FE, 0d4338000000000000;
	{
	.reg .b32 %temp; 
	mov.b64 	{%r83, %temp}, %fd2159;
	}
	mov.f64 	%fd2160, 0dC338000000000000;
	add.rn.f64 	%fd2161, %fd2159, %fd2160;
	fma.rn.f64 	%fd2162, %fd2161, 0dBFE62E42FEFA39EF, %fd442;
	fma.rn.f64 	%fd2163, %fd2161, 0dBC7ABC9E3B39803F, %fd2162;
	fma.rn.f64 	%fd2164, %fd2163, 0d3E5ADE1569CE2BDF, 0d3E928AF3FCA213EA;
	fma.rn.f64 	%fd2165, %fd2164, %fd2163, 0d3EC71DEE62401315;
	fma.rn.f64 	%fd2166, %fd2165, %fd2163, 0d3EFA01997C89EB71;
	fma.rn.f64 	%fd2167, %fd2166, %fd2163, 0d3F2A01A014761F65;
	fma.rn.f64 	%fd2168, %fd2167, %fd2163, 0d3F56C16C1852B7AF;
	fma.rn.f64 	%fd2169, %fd2168, %fd2163, 0d3F81111111122322;
	fma.rn.f64 	%fd2170, %fd2169, %fd2163, 0d3FA55555555502A1;
	fma.rn.f64 	%fd2171, %fd2170, %fd2163, 0d3FC5555555555511;
	fma.rn.f64 	%fd2172, %fd2171, %fd2163, 0d3FE000000000000B;
	fma.rn.f64 	%fd2173, %fd2172, %fd2163, 0d3FF0000000000000;
	fma.rn.f64 	%fd2174, %fd2173, %fd2163, 0d3FF0000000000000;
	{
	.reg .b32 %temp; 
	mov.b64 	{%r84, %temp}, %fd2174;
	}
	{
	.reg .b32 %temp; 
	mov.b64 	{%temp, %r85}, %fd2174;
	}
	shl.b32 	%r897, %r83, 20;
	add.s32 	%r898, %r897, %r85;
	mov.b64 	%fd3934, {%r84, %r898};
	{
	.reg .b32 %temp; 
	mov.b64 	{%temp, %r899}, %fd442;
	}
	mov.b32 	%f24, %r899;
	abs.f32 	%f5, %f24;
	setp.lt.f32 	%p738, %f5, 0f4086232B;
	@%p738 bra 	$L__BB0_384;
	setp.lt.f64 	%p739, %fd442, 0d0000000000000000;
	add.f64 	%fd2175, %fd442, 0d7FF0000000000000;
	selp.f64 	%fd3934, 0d0000000000000000, %fd2175, %p739;
	setp.geu.f32 	%p740, %f5, 0f40874800;
	@%p740 bra 	$L__BB0_384;
	shr.u32 	%r900, %r83, 31;
	add.s32 	%r901, %r83, %r900;
	shr.s32 	%r902, %r901, 1;
	shl.b32 	%r903, %r902, 20;
	add.s32 	%r904, %r85, %r903;
	mov.b64 	%fd2176, {%r84, %r904};
	sub.s32 	%r905, %r83, %r902;
	shl.b32 	%r906, %r905, 20;
	add.s32 	%r907, %r906, 1072693248;
	mov.b32 	%r908, 0;
	mov.b64 	%fd2177, {%r908, %r907};
	mul.f64 	%fd3934, %fd2177, %fd2176;
$L__BB0_384:
	setp.ne.s32 	%p741, %r69, 2146435072;
	mul.f64 	%fd2178, %fd429, %fd3934;
	mul.f64 	%fd2179, %fd418, 0d3FE0000000000000;
	mul.f64 	%fd447, %fd2179, %fd2178;
	mul.f64 	%fd448, %fd302, 0dC000000000000000;
	mov.f64 	%fd3935, %fd3941;
	@%p741 bra 	$L__BB0_389;
	setp.num.f64 	%p742, %fd363, %fd363;
	@%p742 bra 	$L__BB0_387;
	mov.f64 	%fd2180, 0d4000000000000000;
	add.rn.f64 	%fd3935, %fd363, %fd2180;
	bra.uni 	$L__BB0_389;
$L__BB0_387:
	setp.neu.f64 	%p743, %fd364, 0d7FF0000000000000;
	mov.f64 	%fd3935, %fd3941;
	@%p743 bra 	$L__BB0_389;
	setp.lt.s32 	%p744, %r68, 0;
	selp.b32 	%r909, %r28, %r8, %p17;
	selp.b32 	%r910, %r909, %r8, %p744;
	mov.b32 	%r911, 0;
	mov.b64 	%fd3935, {%r911, %r910};
$L__BB0_389:
	setp.eq.s32 	%p745, %r781, 1062207488;
	setp.ne.s32 	%p746, %r782, 1071644672;
	and.pred  	%p18, %p745, %p746;
	setp.eq.f64 	%p747, %fd363, 0d3FF0000000000000;
	setp.lt.s32 	%p748, %r6, 0;
	setp.eq.s32 	%p749, %r29, 1062207488;
	add.f64 	%fd2181, %fd3935, 0d3FF0000000000000;
	sqrt.rn.f64 	%fd2182, %fd2181;
	rcp.rn.f64 	%fd2183, %fd2182;
	selp.f64 	%fd452, 0d3FE6A09E667F3BCC, %fd2183, %p747;
	{
	.reg .b32 %temp; 
	mov.b64 	{%temp, %r86}, %fd452;
	}
	abs.f64 	%fd453, %fd452;
	{ // callseq 52, 0
	.param .b64 param0;
	st.param.f64 	[param0], %fd453;
	.param .b64 param1;
	st.param.f64 	[param1], 0d4000000000000000;
	.param .b64 retval0;
	call.uni (retval0), 
	__internal_accurate_pow, 
	(
	param0, 
	param1
	);
	ld.param.f64 	%fd2184, [retval0];
	} // callseq 52
	setp.lt.s32 	%p751, %r86, 0;
	neg.f64 	%fd2186, %fd2184;
	selp.f64 	%fd2187, %fd2186, %fd2184, %p749;
	selp.f64 	%fd2188, %fd2187, %fd2184, %p751;
	setp.eq.f64 	%p752, %fd452, 0d0000000000000000;
	selp.b32 	%r914, %r86, 0, %p749;
	or.b32  	%r915, %r914, 2146435072;
	selp.b32 	%r916, %r915, %r914, %p748;
	mov.b32 	%r917, 0;
	mov.b64 	%fd2189, {%r917, %r916};
	selp.f64 	%fd3936, %fd2189, %fd2188, %p752;
	add.f64 	%fd2190, %fd452, 0d4000000000000000;
	{
	.reg .b32 %temp; 
	mov.b64 	{%temp, %r918}, %fd2190;
	}
	and.b32  	%r919, %r918, 2146435072;
	setp.ne.s32 	%p753, %r919, 2146435072;
	@%p753 bra 	$L__BB0_394;
	setp.num.f64 	%p754, %fd452, %fd452;
	@%p754 bra 	$L__BB0_392;
	mov.f64 	%fd2191, 0d4000000000000000;
	add.rn.f64 	%fd3936, %fd452, %fd2191;
	bra.uni 	$L__BB0_394;
$L__BB0_392:
	setp.neu.f64 	%p755, %fd453, 0d7FF0000000000000;
	@%p755 bra 	$L__BB0_394;
	selp.b32 	%r920, %r28, %r8, %p18;
	selp.b32 	%r921, %r920, %r8, %p751;
	mov.b32 	%r922, 0;
	mov.b64 	%fd3936, {%r922, %r921};
$L__BB0_394:
	setp.ne.s32 	%p757, %r73, 2146435072;
	setp.eq.f64 	%p758, %fd452, 0d3FF0000000000000;
	selp.f64 	%fd2192, 0d3FF0000000000000, %fd3936, %p758;
	div.rn.f64 	%fd2193, %fd448, %fd89;
	mul.f64 	%fd458, %fd2193, %fd2192;
	mov.f64 	%fd3937, %fd3943;
	@%p757 bra 	$L__BB0_399;
	setp.num.f64 	%p759, %fd362, %fd362;
	@%p759 bra 	$L__BB0_397;
	mov.f64 	%fd2194, 0d4000000000000000;
	add.rn.f64 	%fd3937, %fd362, %fd2194;
	bra.uni 	$L__BB0_399;
$L__BB0_397:
	setp.neu.f64 	%p760, %fd387, 0d7FF0000000000000;
	mov.f64 	%fd3937, %fd3943;
	@%p760 bra 	$L__BB0_399;
	setp.lt.s32 	%p761, %r72, 0;
	selp.b32 	%r923, %r28, %r8, %p18;
	selp.b32 	%r924, %r923, %r8, %p761;
	mov.b32 	%r925, 0;
	mov.b64 	%fd3937, {%r925, %r924};
$L__BB0_399:
	setp.ne.s32 	%p762, %r75, 2146435072;
	mov.f64 	%fd3938, %fd3944;
	@%p762 bra 	$L__BB0_404;
	setp.num.f64 	%p763, %fd300, %fd300;
	@%p763 bra 	$L__BB0_402;
	mov.f64 	%fd2195, 0d4000000000000000;
	add.rn.f64 	%fd3938, %fd300, %fd2195;
	bra.uni 	$L__BB0_404;
$L__BB0_402:
	setp.neu.f64 	%p764, %fd392, 0d7FF0000000000000;
	mov.f64 	%fd3938, %fd3944;
	@%p764 bra 	$L__BB0_404;
	setp.lt.s32 	%p765, %r74, 0;
	selp.b32 	%r926, %r28, %r8, %p18;
	selp.b32 	%r927, %r926, %r8, %p765;
	mov.b32 	%r928, 0;
	mov.b64 	%fd3938, {%r928, %r927};
$L__BB0_404:
	setp.eq.f64 	%p766, %fd300, 0d3FF0000000000000;
	setp.ne.s32 	%p767, %r69, 2146435072;
	selp.f64 	%fd2196, 0d3FF0000000000000, %fd3938, %p766;
	setp.eq.f64 	%p768, %fd362, 0d3FF0000000000000;
	selp.f64 	%fd2197, 0d3FF0000000000000, %fd3937, %p768;
	add.f64 	%fd465, %fd2197, %fd2196;
	mov.f64 	%fd3939, %fd3941;
	@%p767 bra 	$L__BB0_409;
	setp.num.f64 	%p769, %fd363, %fd363;
	@%p769 bra 	$L__BB0_407;
	mov.f64 	%fd2198, 0d4000000000000000;
	add.rn.f64 	%fd3939, %fd363, %fd2198;
	bra.uni 	$L__BB0_409;
$L__BB0_407:
	setp.neu.f64 	%p770, %fd364, 0d7FF0000000000000;
	mov.f64 	%fd3939, %fd3941;
	@%p770 bra 	$L__BB0_409;
	setp.lt.s32 	%p771, %r68, 0;
	selp.b32 	%r929, %r28, %r8, %p18;
	selp.b32 	%r930, %r929, %r8, %p771;
	mov.b32 	%r931, 0;
	mov.b64 	%fd3939, {%r931, %r930};
$L__BB0_409:
	setp.eq.s32 	%p772, %r781, 1062207488;
	setp.ne.s32 	%p773, %r782, 1071644672;
	and.pred  	%p19, %p772, %p773;
	setp.eq.f64 	%p774, %fd363, 0d3FF0000000000000;
	setp.lt.s32 	%p775, %r6, 0;
	setp.eq.s32 	%p776, %r29, 1062207488;
	add.f64 	%fd2199, %fd3939, 0d3FF0000000000000;
	sqrt.rn.f64 	%fd2200, %fd2199;
	selp.f64 	%fd469, 0d3FF6A09E667F3BCD, %fd2200, %p774;
	{
	.reg .b32 %temp; 
	mov.b64 	{%temp, %r87}, %fd469;
	}
	abs.f64 	%fd470, %fd469;
	{ // callseq 53, 0
	.param .b64 param0;
	st.param.f64 	[param0], %fd470;
	.param .b64 param1;
	st.param.f64 	[param1], 0d4000000000000000;
	.param .b64 retval0;
	call.uni (retval0), 
	__internal_accurate_pow, 
	(
	param0, 
	param1
	);
	ld.param.f64 	%fd2201, [retval0];
	} // callseq 53
	setp.lt.s32 	%p778, %r87, 0;
	neg.f64 	%fd2203, %fd2201;
	selp.f64 	%fd2204, %fd2203, %fd2201, %p776;
	selp.f64 	%fd2205, %fd2204, %fd2201, %p778;
	setp.eq.f64 	%p779, %fd469, 0d0000000000000000;
	selp.b32 	%r934, %r87, 0, %p776;
	or.b32  	%r935, %r934, 2146435072;
	selp.b32 	%r936, %r935, %r934, %p775;
	mov.b32 	%r937, 0;
	mov.b64 	%fd2206, {%r937, %r936};
	selp.f64 	%fd3940, %fd2206, %fd2205, %p779;
	add.f64 	%fd2207, %fd469, 0d4000000000000000;
	{
	.reg .b32 %temp; 
	mov.b64 	{%temp, %r938}, %fd2207;
	}
	and.b32  	%r939, %r938, 2146435072;
	setp.ne.s32 	%p780, %r939, 2146435072;
	@%p780 bra 	$L__BB0_414;
	setp.num.f64 	%p781, %fd469, %fd469;
	@%p781 bra 	$L__BB0_412;
	mov.f64 	%fd2208, 0d4000000000000000;
	add.rn.f64 	%fd3940, %fd469, %fd2208;
	bra.uni 	$L__BB0_414;
$L__BB0_412:
	setp.neu.f64 	%p782, %fd470, 0d7FF0000000000000;
	@%p782 bra 	$L__BB0_414;
	selp.b32 	%r940, %r28, %r8, %p19;
	selp.b32 	%r941, %r940, %r8, %p778;
	mov.b32 	%r942, 0;
	mov.b64 	%fd3940, {%r942, %r941};
$L__BB0_414:
	setp.ne.s32 	%p784, %r69, 2146435072;
	setp.eq.f64 	%p785, %fd469, 0d3FF0000000000000;
	selp.f64 	%fd2209, 0d3FF0000000000000, %fd3940, %p785;
	div.rn.f64 	%fd2210, %fd465, %fd2209;
	fma.rn.f64 	%fd2211, %fd2210, 0d4000000000000000, 0dBFF0000000000000;
	mul.f64 	%fd2212, %fd458, %fd2211;
	mul.f64 	%fd475, %fd2212, 0d401F952E0F96D630;
	@%p784 bra 	$L__BB0_419;
	setp.num.f64 	%p786, %fd363, %fd363;
	@%p786 bra 	$L__BB0_417;
	mov.f64 	%fd2213, 0d4000000000000000;
	add.rn.f64 	%fd3941, %fd363, %fd2213;
	bra.uni 	$L__BB0_419;
$L__BB0_417:
	setp.neu.f64 	%p787, %fd364, 0d7FF0000000000000;
	@%p787 bra 	$L__BB0_419;
	setp.lt.s32 	%p788, %r68, 0;
	selp.b32 	%r943, %r28, %r8, %p19;
	selp.b32 	%r944, %r943, %r8, %p788;
	mov.b32 	%r945, 0;
	mov.b64 	%fd3941, {%r945, %r944};
$L__BB0_419:
	setp.eq.s32 	%p789, %r781, 1062207488;
	setp.ne.s32 	%p790, %r782, 1071644672;
	and.pred  	%p20, %p789, %p790;
	setp.eq.f64 	%p791, %fd363, 0d3FF0000000000000;
	setp.lt.s32 	%p792, %r6, 0;
	setp.eq.s32 	%p793, %r29, 1062207488;
	add.f64 	%fd2214, %fd3941, 0d3FF0000000000000;
	sqrt.rn.f64 	%fd2215, %fd2214;
	selp.f64 	%fd479, 0d3FF6A09E667F3BCD, %fd2215, %p791;
	rcp.rn.f64 	%fd480, %fd479;
	{
	.reg .b32 %temp; 
	mov.b64 	{%temp, %r88}, %fd480;
	}
	abs.f64 	%fd481, %fd480;
	{ // callseq 54, 0
	.param .b64 param0;
	st.param.f64 	[param0], %fd481;
	.param .b64 param1;
	st.param.f64 	[param1], 0d4000000000000000;
	.param .b64 retval0;
	call.uni (retval0), 
	__internal_accurate_pow, 
	(
	param0, 
	param1
	);
	ld.param.f64 	%fd2216, [retval0];
	} // callseq 54
	setp.lt.s32 	%p795, %r88, 0;
	neg.f64 	%fd2218, %fd2216;
	selp.f64 	%fd2219, %fd2218, %fd2216, %p793;
	selp.f64 	%fd2220, %fd2219, %fd2216, %p795;
	setp.eq.f64 	%p796, %fd480, 0d0000000000000000;
	selp.b32 	%r948, %r88, 0, %p793;
	or.b32  	%r949, %r948, 2146435072;
	selp.b32 	%r950, %r949, %r948, %p792;
	mov.b32 	%r951, 0;
	mov.b64 	%fd2221, {%r951, %r950};
	selp.f64 	%fd3942, %fd2221, %fd2220, %p796;
	add.f64 	%fd2222, %fd480, 0d4000000000000000;
	{
	.reg .b32 %temp; 
	mov.b64 	{%temp, %r952}, %fd2222;
	}
	and.b32  	%r953, %r952, 2146435072;
	setp.ne.s32 	%p797, %r953, 2146435072;
	@%p797 bra 	$L__BB0_424;
	setp.num.f64 	%p798, %fd480, %fd480;
	@%p798 bra 	$L__BB0_422;
	mov.f64 	%fd2223, 0d4000000000000000;
	add.rn.f64 	%fd3942, %fd480, %fd2223;
	bra.uni 	$L__BB0_424;
$L__BB0_422:
	setp.neu.f64 	%p799, %fd481, 0d7FF0000000000000;
	@%p799 bra 	$L__BB0_424;
	setp.lt.s32 	%p800, %r88, 0;
	selp.b32 	%r954, %r28, %r8, %p20;
	selp.b32 	%r955, %r954, %r8, %p800;
	mov.b32 	%r956, 0;
	mov.b64 	%fd3942, {%r956, %r955};
$L__BB0_424:
	setp.ne.s32 	%p801, %r73, 2146435072;
	setp.eq.f64 	%p802, %fd480, 0d3FF0000000000000;
	mul.f64 	%fd2224, %fd3942, 0dC014000000000000;
	selp.f64 	%fd486, 0dC014000000000000, %fd2224, %p802;
	@%p801 bra 	$L__BB0_429;
	setp.num.f64 	%p803, %fd362, %fd362;
	@%p803 bra 	$L__BB0_427;
	mov.f64 	%fd2225, 0d4000000000000000;
	add.rn.f64 	%fd3943, %fd362, %fd2225;
	bra.uni 	$L__BB0_429;
$L__BB0_427:
	setp.neu.f64 	%p804, %fd387, 0d7FF0000000000000;
	@%p804 bra 	$L__BB0_429;
	setp.lt.s32 	%p805, %r72, 0;
	selp.b32 	%r957, %r28, %r8, %p20;
	selp.b32 	%r958, %r957, %r8, %p805;
	mov.b32 	%r959, 0;
	mov.b64 	%fd3943, {%r959, %r958};
$L__BB0_429:
	setp.ne.s32 	%p806, %r75, 2146435072;
	setp.eq.f64 	%p807, %fd362, 0d3FF0000000000000;
	selp.f64 	%fd490, 0d3FF0000000000000, %fd3943, %p807;
	@%p806 bra 	$L__BB0_434;
	setp.num.f64 	%p808, %fd300, %fd300;
	@%p808 bra 	$L__BB0_432;
	mov.f64 	%fd2226, 0d4000000000000000;
	add.rn.f64 	%fd3944, %fd300, %fd2226;
	bra.uni 	$L__BB0_434;
$L__BB0_432:
	setp.neu.f64 	%p809, %fd392, 0d7FF0000000000000;
	@%p809 bra 	$L__BB0_434;
	setp.lt.s32 	%p810, %r74, 0;
	selp.b32 	%r960, %r28, %r8, %p20;
	selp.b32 	%r961, %r960, %r8, %p810;
	mov.b32 	%r962, 0;
	mov.b64 	%fd3944, {%r962, %r961};
$L__BB0_434:
	setp.eq.f64 	%p811, %fd300, 0d3FF0000000000000;
	setp.lt.s32 	%p812, %r6, 0;
	setp.eq.s32 	%p813, %r29, 1062207488;
	selp.f64 	%fd2227, 0d3FF0000000000000, %fd3944, %p811;
	add.f64 	%fd494, %fd490, %fd2227;
	{
	.reg .b32 %temp; 
	mov.b64 	{%temp, %r89}, %fd479;
	}
	abs.f64 	%fd495, %fd479;
	{ // callseq 55, 0
	.param .b64 param0;
	st.param.f64 	[param0], %fd495;
	.param .b64 param1;
	st.param.f64 	[param1], 0d4000000000000000;
	.param .b64 retval0;
	call.uni (retval0), 
	__internal_accurate_pow, 
	(
	param0, 
	param1
	);
	ld.param.f64 	%fd2228, [retval0];
	} // callseq 55
	setp.lt.s32 	%p815, %r89, 0;
	neg.f64 	%fd2230, %fd2228;
	selp.f64 	%fd2231, %fd2230, %fd2228, %p813;
	selp.f64 	%fd2232, %fd2231, %fd2228, %p815;
	setp.eq.f64 	%p816, %fd479, 0d0000000000000000;
	selp.b32 	%r963, %r89, 0, %p813;
	or.b32  	%r964, %r963, 2146435072;
	selp.b32 	%r965, %r964, %r963, %p812;
	mov.b32 	%r966, 0;
	mov.b64 	%fd2233, {%r966, %r965};
	selp.f64 	%fd3945, %fd2233, %fd2232, %p816;
	add.f64 	%fd2234, %fd479, 0d4000000000000000;
	{
	.reg .b32 %temp; 
	mov.b64 	{%temp, %r967}, %fd2234;
	}
	and.b32  	%r968, %r967, 2146435072;
	setp.ne.s32 	%p817, %r968, 2146435072;
	@%p817 bra 	$L__BB0_439;
	setp.num.f64 	%p818, %fd479, %fd479;
	@%p818 bra 	$L__BB0_437;
	mov.f64 	%fd2235, 0d4000000000000000;
	add.rn.f64 	%fd3945, %fd479, %fd2235;
	bra.uni 	$L__BB0_439;
$L__BB0_437:
	setp.neu.f64 	%p819, %fd495, 0d7FF0000000000000;
	@%p819 bra 	$L__BB0_439;
	setp.lt.s32 	%p820, %r89, 0;
	setp.eq.s32 	%p821, %r781, 1062207488;
	setp.ne.s32 	%p822, %r782, 1071644672;
	selp.b32 	%r971, %r28, %r8, %p822;
	selp.b32 	%r972, %r971, %r8, %p821;
	selp.b32 	%r973, %r972, %r8, %p820;
	mov.b32 	%r974, 0;
	mov.b64 	%fd3945, {%r974, %r973};
$L__BB0_439:
	setp.eq.f64 	%p823, %fd479, 0d3FF0000000000000;
	selp.f64 	%fd2236, 0d3FF0000000000000, %fd3945, %p823;
	mul.f64 	%fd2237, %fd494, 0dC000000000000000;
	div.rn.f64 	%fd500, %fd2237, %fd2236;
	fma.rn.f64 	%fd2238, %fd500, 0d3FF71547652B82FE, 0d4338000000000000;
	{
	.reg .b32 %temp; 
	mov.b64 	{%r90, %temp}, %fd2238;
	}
	mov.f64 	%fd2239, 0dC338000000000000;
	add.rn.f64 	%fd2240, %fd2238, %fd2239;
	fma.rn.f64 	%fd2241, %fd2240, 0dBFE62E42FEFA39EF, %fd500;
	fma.rn.f64 	%fd2242, %fd2240, 0dBC7ABC9E3B39803F, %fd2241;
	fma.rn.f64 	%fd2243, %fd2242, 0d3E5ADE1569CE2BDF, 0d3E928AF3FCA213EA;
	fma.rn.f64 	%fd2244, %fd2243, %fd2242, 0d3EC71DEE62401315;
	fma.rn.f64 	%fd2245, %fd2244, %fd2242, 0d3EFA01997C89EB71;
	fma.rn.f64 	%fd2246, %fd2245, %fd2242, 0d3F2A01A014761F65;
	fma.rn.f64 	%fd2247, %fd2246, %fd2242, 0d3F56C16C1852B7AF;
	fma.rn.f64 	%fd2248, %fd2247, %fd2242, 0d3F81111111122322;
	fma.rn.f64 	%fd2249, %fd2248, %fd2242, 0d3FA55555555502A1;
	fma.rn.f64 	%fd2250, %fd2249, %fd2242, 0d3FC5555555555511;
	fma.rn.f64 	%fd2251, %fd2250, %fd2242, 0d3FE000000000000B;
	fma.rn.f64 	%fd2252, %fd2251, %fd2242, 0d3FF0000000000000;
	fma.rn.f64 	%fd2253, %fd2252, %fd2242, 0d3FF0000000000000;
	{
	.reg .b32 %temp; 
	mov.b64 	{%r91, %temp}, %fd2253;
	}
	{
	.reg .b32 %temp; 
	mov.b64 	{%temp, %r92}, %fd2253;
	}
	shl.b32 	%r975, %r90, 20;
	add.s32 	%r976, %r975, %r92;
	mov.b64 	%fd3946, {%r91, %r976};
	{
	.reg .b32 %temp; 
	mov.b64 	{%temp, %r977}, %fd500;
	}
	mov.b32 	%f25, %r977;
	abs.f32 	%f6, %f25;
	setp.lt.f32 	%p824, %f6, 0f4086232B;
	@%p824 bra 	$L__BB0_442;
	setp.lt.f64 	%p825, %fd500, 0d0000000000000000;
	add.f64 	%fd2254, %fd500, 0d7FF0000000000000;
	selp.f64 	%fd3946, 0d0000000000000000, %fd2254, %p825;
	setp.geu.f32 	%p826, %f6, 0f40874800;
	@%p826 bra 	$L__BB0_442;
	shr.u32 	%r978, %r90, 31;
	add.s32 	%r979, %r90, %r978;
	shr.s32 	%r980, %r979, 1;
	shl.b32 	%r981, %r980, 20;
	add.s32 	%r982, %r92, %r981;
	mov.b64 	%fd2255, {%r91, %r982};
	sub.s32 	%r983, %r90, %r980;
	shl.b32 	%r984, %r983, 20;
	add.s32 	%r985, %r984, 1072693248;
	mov.b32 	%r986, 0;
	mov.b64 	%fd2256, {%r986, %r985};
	mul.f64 	%fd3946, %fd2256, %fd2255;
$L__BB0_442:
	mul.f64 	%fd2257, %fd486, %fd3946;
	mul.f64 	%fd2258, %fd475, 0d3FE0000000000000;
	mul.f64 	%fd2259, %fd2258, %fd2257;
	mul.f64 	%fd505, %fd3867, %fd299;
	mul.f64 	%fd506, %fd3867, %fd408;
	mul.f64 	%fd507, %fd3867, %fd301;
	mul.f64 	%fd508, %fd3867, %fd447;
	mul.f64 	%fd509, %fd3867, %fd303;
	mul.f64 	%fd510, %fd3867, %fd2259;
	fma.rn.f64 	%fd2260, %fd292, 0d3FB8000000000000, %fd4104;
	fma.rn.f64 	%fd511, %fd505, 0d3FD2000000000000, %fd2260;
	fma.rn.f64 	%fd2261, %fd293, 0d3FB8000000000000, %fd4103;
	fma.rn.f64 	%fd512, %fd506, 0d3FD2000000000000, %fd2261;
	fma.rn.f64 	%fd2262, %fd294, 0d3FB8000000000000, %fd4102;
	fma.rn.f64 	%fd513, %fd507, 0d3FD2000000000000, %fd2262;
	fma.rn.f64 	%fd2263, %fd295, 0d3FB8000000000000, %fd4101;
	fma.rn.f64 	%fd514, %fd508, 0d3FD2000000000000, %fd2263;
	fma.rn.f64 	%fd2264, %fd296, 0d3FB8000000000000, %fd4100;
	fma.rn.f64 	%fd515, %fd509, 0d3FD2000000000000, %fd2264;
	fma.rn.f64 	%fd2265, %fd297, 0d3FB8000000000000, %fd4099;
	fma.rn.f64 	%fd516, %fd510, 0d3FD2000000000000, %fd2265;
	fma.rn.f64 	%fd517, %fd3867, 0d3FD8000000000000, %fd101;
	setp.geu.f64 	%p827, %fd517, %fd104;
	@%p827 bra 	$L__BB0_464;
	setp.lt.s32 	%p870, %r2, 0;
	setp.eq.s32 	%p871, %r31, 1072693248;
	sub.f64 	%fd518, %fd104, %fd517;
	{
	.reg .b32 %temp; 
	mov.b64 	{%temp, %r93}, %fd518;
	}
	abs.f64 	%fd519, %fd518;
	setp.lt.s32 	%p873, %r93, 0;
	setp.eq.f64 	%p874, %fd518, 0d0000000000000000;
	{ // callseq 60, 0
	.param .b64 param0;
	st.param.f64 	[param0], %fd519;
	.param .b64 param1;
	st.param.f64 	[param1], 0d3FF0000000000000;
	.param .b64 retval0;
	call.uni (retval0), 
	__internal_accurate_pow, 
	(
	param0, 
	param1
	);
	ld.param.f64 	%fd2306, [retval0];
	} // callseq 60
	neg.f64 	%fd2308, %fd2306;
	selp.f64 	%fd2309, %fd2308, %fd2306, %p871;
	selp.f64 	%fd2310, %fd2309, %fd2306, %p873;
	selp.b32 	%r1026, %r93, 0, %p871;
	or.b32  	%r1027, %r1026, 2146435072;
	selp.b32 	%r1028, %r1027, %r1026, %p870;
	mov.b32 	%r1029, 0;
	mov.b64 	%fd2311, {%r1029, %r1028};
	selp.f64 	%fd3947, %fd2311, %fd2310, %p874;
	add.f64 	%fd2312, %fd518, 0d3FF0000000000000;
	{
	.reg .b32 %temp; 
	mov.b64 	{%temp, %r1030}, %fd2312;
	}
	and.b32  	%r1031, %r1030, 2146435072;
	setp.ne.s32 	%p875, %r1031, 2146435072;
	@%p875 bra 	$L__BB0_448;
	setp.num.f64 	%p876, %fd518, %fd518;
	@%p876 bra 	$L__BB0_446;
	mov.f64 	%fd2313, 0d3FF0000000000000;
	add.rn.f64 	%fd3947, %fd518, %fd2313;
	bra.uni 	$L__BB0_448;
$L__BB0_446:
	setp.neu.f64 	%p877, %fd519, 0d7FF0000000000000;
	@%p877 bra 	$L__BB0_448;
	setp.lt.s32 	%p878, %r93, 0;
	selp.b32 	%r1032, %r34, %r33, %p1;
	selp.b32 	%r1033, %r1032, %r33, %p878;
	mov.b32 	%r1034, 0;
	mov.b64 	%fd3947, {%r1034, %r1033};
$L__BB0_448:
	setp.eq.f64 	%p879, %fd518, 0d3FF0000000000000;
	setp.eq.f64 	%p880, %fd518, 0d0000000000000000;
	setp.lt.s32 	%p881, %r93, 0;
	setp.lt.s32 	%p882, %r6, 0;
	setp.eq.s32 	%p883, %r29, 1062207488;
	selp.f64 	%fd2314, 0d3FF0000000000000, %fd3947, %p879;
	fma.rn.f64 	%fd524, %fd3917, %fd2314, 0d0000000000000000;
	{ // callseq 61, 0
	.param .b64 param0;
	st.param.f64 	[param0], %fd519;
	.param .b64 param1;
	st.param.f64 	[param1], 0d4000000000000000;
	.param .b64 retval0;
	call.uni (retval0), 
	__internal_accurate_pow, 
	(
	param0, 
	param1
	);
	ld.param.f64 	%fd2315, [retval0];
	} // callseq 61
	neg.f64 	%fd2317, %fd2315;
	selp.f64 	%fd2318, %fd2317, %fd2315, %p883;
	selp.f64 	%fd2319, %fd2318, %fd2315, %p881;
	selp.b32 	%r1035, %r93, 0, %p883;
	or.b32  	%r1036, %r1035, 2146435072;
	selp.b32 	%r1037, %r1036, %r1035, %p882;
	mov.b32 	%r1038, 0;
	mov.b64 	%fd2320, {%r1038, %r1037};
	selp.f64 	%fd3948, %fd2320, %fd2319, %p880;
	add.f64 	%fd2321, %fd518, 0d4000000000000000;
	{
	.reg .b32 %temp; 
	mov.b64 	{%temp, %r1039}, %fd2321;
	}
	and.b32  	%r1040, %r1039, 2146435072;
	setp.ne.s32 	%p885, %r1040, 2146435072;
	@%p885 bra 	$L__BB0_453;
	setp.nan.f64 	%p886, %fd518, %fd518;
	@%p886 bra 	$L__BB0_452;
	setp.neu.f64 	%p887, %fd519, 0d7FF0000000000000;
	@%p887 bra 	$L__BB0_453;
	setp.lt.s32 	%p888, %r93, 0;
	and.b32  	%r1041, %r6, 2146435072;
	setp.eq.s32 	%p889, %r1041, 1062207488;
	and.b32  	%r1042, %r6, 2147483647;
	setp.ne.s32 	%p890, %r1042, 1071644672;
	selp.b32 	%r1043, %r28, %r8, %p890;
	selp.b32 	%r1044, %r1043, %r8, %p889;
	selp.b32 	%r1045, %r1044, %r8, %p888;
	mov.b32 	%r1046, 0;
	mov.b64 	%fd3948, {%r1046, %r1045};
	bra.uni 	$L__BB0_453;
$L__BB0_452:
	mov.f64 	%fd2322, 0d4000000000000000;
	add.rn.f64 	%fd3948, %fd518, %fd2322;
$L__BB0_453:
	setp.eq.f64 	%p891, %fd518, 0d3FF0000000000000;
	setp.eq.f64 	%p892, %fd518, 0d0000000000000000;
	setp.lt.s32 	%p893, %r93, 0;
	setp.lt.s32 	%p894, %r10, 0;
	setp.eq.s32 	%p895, %r30, 1073741824;
	selp.f64 	%fd2323, 0d3FF0000000000000, %fd3948, %p891;
	mul.f64 	%fd2324, %fd3916, 0d3FE0000000000000;
	fma.rn.f64 	%fd529, %fd2324, %fd2323, %fd524;
	{ // callseq 62, 0
	.param .b64 param0;
	st.param.f64 	[param0], %fd519;
	.param .b64 param1;
	st.param.f64 	[param1], 0d4008000000000000;
	.param .b64 retval0;
	call.uni (retval0), 
	__internal_accurate_pow, 
	(
	param0, 
	param1
	);
	ld.param.f64 	%fd2325, [retval0];
	} // callseq 62
	neg.f64 	%fd2327, %fd2325;
	selp.f64 	%fd2328, %fd2327, %fd2325, %p895;
	selp.f64 	%fd2329, %fd2328, %fd2325, %p893;
	selp.b32 	%r1047, %r93, 0, %p895;
	or.b32  	%r1048, %r1047, 2146435072;
	selp.b32 	%r1049, %r1048, %r1047, %p894;
	mov.b32 	%r1050, 0;
	mov.b64 	%fd2330, {%r1050, %r1049};
	selp.f64 	%fd3949, %fd2330, %fd2329, %p892;
	add.f64 	%fd2331, %fd518, 0d4008000000000000;
	{
	.reg .b32 %temp; 
	mov.b64 	{%temp, %r1051}, %fd2331;
	}
	and.b32  	%r1052, %r1051, 2146435072;
	setp.ne.s32 	%p897, %r1052, 2146435072;
	@%p897 bra 	$L__BB0_458;
	setp.nan.f64 	%p898, %fd518, %fd518;
	@%p898 bra 	$L__BB0_457;
	setp.neu.f64 	%p899, %fd519, 0d7FF0000000000000;
	@%p899 bra 	$L__BB0_458;
	setp.lt.s32 	%p900, %r93, 0;
	selp.b32 	%r1053, %r36, %r35, %p2;
	selp.b32 	%r1054, %r1053, %r35, %p900;
	mov.b32 	%r1055, 0;
	mov.b64 	%fd3949, {%r1055, %r1054};
	bra.uni 	$L__BB0_458;
$L__BB0_457:
	mov.f64 	%fd2332, 0d4008000000000000;
	add.rn.f64 	%fd3949, %fd518, %fd2332;
$L__BB0_458:
	setp.eq.f64 	%p901, %fd518, 0d3FF0000000000000;
	setp.eq.f64 	%p902, %fd518, 0d0000000000000000;
	setp.lt.s32 	%p903, %r93, 0;
	setp.lt.s32 	%p904, %r14, 0;
	setp.eq.s32 	%p905, %r32, 1072693248;
	selp.f64 	%fd2333, 0d3FF0000000000000, %fd3949, %p901;
	div.rn.f64 	%fd2334, %fd3915, 0d4008000000000000;
	fma.rn.f64 	%fd534, %fd2334, %fd2333, %fd529;
	{ // callseq 63, 0
	.param .b64 param0;
	st.param.f64 	[param0], %fd519;
	.param .b64 param1;
	st.param.f64 	[param1], 0d4010000000000000;
	.param .b64 retval0;
	call.uni (retval0), 
	__internal_accurate_pow, 
	(
	param0, 
	param1
	);
	ld.param.f64 	%fd2335, [retval0];
	} // callseq 63
	neg.f64 	%fd2337, %fd2335;
	selp.f64 	%fd2338, %fd2337, %fd2335, %p905;
	selp.f64 	%fd2339, %fd2338, %fd2335, %p903;
	selp.b32 	%r1056, %r93, 0, %p905;
	or.b32  	%r1057, %r1056, 2146435072;
	selp.b32 	%r1058, %r1057, %r1056, %p904;
	mov.b32 	%r1059, 0;
	mov.b64 	%fd2340, {%r1059, %r1058};
	selp.f64 	%fd3950, %fd2340, %fd2339, %p902;
	add.f64 	%fd2341, %fd518, 0d4010000000000000;
	{
	.reg .b32 %temp; 
	mov.b64 	{%temp, %r1060}, %fd2341;
	}
	and.b32  	%r1061, %r1060, 2146435072;
	setp.ne.s32 	%p907, %r1061, 2146435072;
	@%p907 bra 	$L__BB0_463;
	setp.nan.f64 	%p908, %fd518, %fd518;
	@%p908 bra 	$L__BB0_462;
	setp.neu.f64 	%p909, %fd519, 0d7FF0000000000000;
	@%p909 bra 	$L__BB0_463;
	setp.lt.s32 	%p910, %r93, 0;
	selp.b32 	%r1062, %r38, %r37, %p3;
	selp.b32 	%r1063, %r1062, %r37, %p910;
	mov.b32 	%r1064, 0;
	mov.b64 	%fd3950, {%r1064, %r1063};
	bra.uni 	$L__BB0_463;
$L__BB0_462:
	mov.f64 	%fd2342, 0d4010000000000000;
	add.rn.f64 	%fd3950, %fd518, %fd2342;
$L__BB0_463:
	setp.eq.f64 	%p911, %fd518, 0d3FF0000000000000;
	selp.f64 	%fd2343, 0d3FF0000000000000, %fd3950, %p911;
	mul.f64 	%fd2344, %fd3914, 0d3FD0000000000000;
	fma.rn.f64 	%fd2345, %fd2344, %fd2343, %fd534;
	sub.f64 	%fd3955, %fd102, %fd2345;
	bra.uni 	$L__BB0_485;
$L__BB0_464:
	setp.lt.s32 	%p828, %r2, 0;
	setp.eq.s32 	%p829, %r31, 1072693248;
	sub.f64 	%fd540, %fd517, %fd104;
	{
	.reg .b32 %temp; 
	mov.b64 	{%temp, %r94}, %fd540;
	}
	abs.f64 	%fd541, %fd540;
	setp.lt.s32 	%p831, %r94, 0;
	setp.eq.f64 	%p832, %fd540, 0d0000000000000000;
	{ // callseq 56, 0
	.param .b64 param0;
	st.param.f64 	[param0], %fd541;
	.param .b64 param1;
	st.param.f64 	[param1], 0d3FF0000000000000;
	.param .b64 retval0;
	call.uni (retval0), 
	__internal_accurate_pow, 
	(
	param0, 
	param1
	);
	ld.param.f64 	%fd2266, [retval0];
	} // callseq 56
	neg.f64 	%fd2268, %fd2266;
	selp.f64 	%fd2269, %fd2268, %fd2266, %p829;
	selp.f64 	%fd2270, %fd2269, %fd2266, %p831;
	selp.b32 	%r987, %r94, 0, %p829;
	or.b32  	%r988, %r987, 2146435072;
	selp.b32 	%r989, %r988, %r987, %p828;
	mov.b32 	%r990, 0;
	mov.b64 	%fd2271, {%r990, %r989};
	selp.f64 	%fd3951, %fd2271, %fd2270, %p832;
	add.f64 	%fd2272, %fd540, 0d3FF0000000000000;
	{
	.reg .b32 %temp; 
	mov.b64 	{%temp, %r991}, %fd2272;
	}
	and.b32  	%r992, %r991, 2146435072;
	setp.ne.s32 	%p833, %r992, 2146435072;
	@%p833 bra 	$L__BB0_469;
	setp.num.f64 	%p834, %fd540, %fd540;
	@%p834 bra 	$L__BB0_467;
	mov.f64 	%fd2273, 0d3FF0000000000000;
	add.rn.f64 	%fd3951, %fd540, %fd2273;
	bra.uni 	$L__BB0_469;
$L__BB0_467:
	setp.neu.f64 	%p835, %fd541, 0d7FF0000000000000;
	@%p835 bra 	$L__BB0_469;
	setp.lt.s32 	%p836, %r94, 0;
	selp.b32 	%r993, %r34, %r33, %p1;
	selp.b32 	%r994, %r993, %r33, %p836;
	mov.b32 	%r995, 0;
	mov.b64 	%fd3951, {%r995, %r994};
$L__BB0_469:
	setp.eq.f64 	%p837, %fd540, 0d3FF0000000000000;
	setp.eq.f64 	%p838, %fd540, 0d0000000000000000;
	setp.lt.s32 	%p839, %r94, 0;
	setp.lt.s32 	%p840, %r6, 0;
	setp.eq.s32 	%p841, %r29, 1062207488;
	selp.f64 	%fd2274, 0d3FF0000000000000, %fd3951, %p837;
	fma.rn.f64 	%fd546, %fd3917, %fd2274, 0d0000000000000000;
	{ // callseq 57, 0
	.param .b64 param0;
	st.param.f64 	[param0], %fd541;
	.param .b64 param1;
	st.param.f64 	[param1], 0d4000000000000000;
	.param .b64 retval0;
	call.uni (retval0), 
	__internal_accurate_pow, 
	(
	param0, 
	param1
	);
	ld.param.f64 	%fd2275, [retval0];
	} // callseq 57
	neg.f64 	%fd2277, %fd2275;
	selp.f64 	%fd2278, %fd2277, %fd2275, %p841;
	selp.f64 	%fd2279, %fd2278, %fd2275, %p839;
	selp.b32 	%r996, %r94, 0, %p841;
	or.b32  	%r997, %r996, 2146435072;
	selp.b32 	%r998, %r997, %r996, %p840;
	mov.b32 	%r999, 0;
	mov.b64 	%fd2280, {%r999, %r998};
	selp.f64 	%fd3952, %fd2280, %fd2279, %p838;
	add.f64 	%fd2281, %fd540, 0d4000000000000000;
	{
	.reg .b32 %temp; 
	mov.b64 	{%temp, %r1000}, %fd2281;
	}
	and.b32  	%r1001, %r1000, 2146435072;
	setp.ne.s32 	%p843, %r1001, 2146435072;
	@%p843 bra 	$L__BB0_474;
	setp.nan.f64 	%p844, %fd540, %fd540;
	@%p844 bra 	$L__BB0_473;
	setp.neu.f64 	%p845, %fd541, 0d7FF0000000000000;
	@%p845 bra 	$L__BB0_474;
	setp.lt.s32 	%p846, %r94, 0;
	and.b32  	%r1002, %r6, 2146435072;
	setp.eq.s32 	%p847, %r1002, 1062207488;
	and.b32  	%r1003, %r6, 2147483647;
	setp.ne.s32 	%p848, %r1003, 1071644672;
	selp.b32 	%r1004, %r28, %r8, %p848;
	selp.b32 	%r1005, %r1004, %r8, %p847;
	selp.b32 	%r1006, %r1005, %r8, %p846;
	mov.b32 	%r1007, 0;
	mov.b64 	%fd3952, {%r1007, %r1006};
	bra.uni 	$L__BB0_474;
$L__BB0_473:
	mov.f64 	%fd2282, 0d4000000000000000;
	add.rn.f64 	%fd3952, %fd540, %fd2282;
$L__BB0_474:
	setp.eq.f64 	%p849, %fd540, 0d3FF0000000000000;
	setp.eq.f64 	%p850, %fd540, 0d0000000000000000;
	setp.lt.s32 	%p851, %r94, 0;
	setp.lt.s32 	%p852, %r10, 0;
	setp.eq.s32 	%p853, %r30, 1073741824;
	selp.f64 	%fd2283, 0d3FF0000000000000, %fd3952, %p849;
	mul.f64 	%fd2284, %fd3916, 0d3FE0000000000000;
	fma.rn.f64 	%fd551, %fd2284, %fd2283, %fd546;
	{ // callseq 58, 0
	.param .b64 param0;
	st.param.f64 	[param0], %fd541;
	.param .b64 param1;
	st.param.f64 	[param1], 0d4008000000000000;
	.param .b64 retval0;
	call.uni (retval0), 
	__internal_accurate_pow, 
	(
	param0, 
	param1
	);
	ld.param.f64 	%fd2285, [retval0];
	} // callseq 58
	neg.f64 	%fd2287, %fd2285;
	selp.f64 	%fd2288, %fd2287, %fd2285, %p853;
	selp.f64 	%fd2289, %fd2288, %fd2285, %p851;
	selp.b32 	%r1008, %r94, 0, %p853;
	or.b32  	%r1009, %r1008, 2146435072;
	selp.b32 	%r1010, %r1009, %r1008, %p852;
	mov.b32 	%r1011, 0;
	mov.b64 	%fd2290, {%r1011, %r1010};
	selp.f64 	%fd3953, %fd2290, %fd2289, %p850;
	add.f64 	%fd2291, %fd540, 0d4008000000000000;
	{
	.reg .b32 %temp; 
	mov.b64 	{%temp, %r1012}, %fd2291;
	}
	and.b32  	%r1013, %r1012, 2146435072;
	setp.ne.s32 	%p855, %r1013, 2146435072;
	@%p855 bra 	$L__BB0_479;
	setp.nan.f64 	%p856, %fd540, %fd540;
	@%p856 bra 	$L__BB0_478;
	setp.neu.f64 	%p857, %fd541, 0d7FF0000000000000;
	@%p857 bra 	$L__BB0_479;
	setp.lt.s32 	%p858, %r94, 0;
	selp.b32 	%r1014, %r36, %r35, %p2;
	selp.b32 	%r1015, %r1014, %r35, %p858;
	mov.b32 	%r1016, 0;
	mov.b64 	%fd3953, {%r1016, %r1015};
	bra.uni 	$L__BB0_479;
$L__BB0_478:
	mov.f64 	%fd2292, 0d4008000000000000;
	add.rn.f64 	%fd3953, %fd540, %fd2292;
$L__BB0_479:
	setp.eq.f64 	%p859, %fd540, 0d3FF0000000000000;
	setp.eq.f64 	%p860, %fd540, 0d0000000000000000;
	setp.lt.s32 	%p861, %r94, 0;
	setp.lt.s32 	%p862, %r14, 0;
	setp.eq.s32 	%p863, %r32, 1072693248;
	selp.f64 	%fd2293, 0d3FF0000000000000, %fd3953, %p859;
	div.rn.f64 	%fd2294, %fd3915, 0d4008000000000000;
	fma.rn.f64 	%fd556, %fd2294, %fd2293, %fd551;
	{ // callseq 59, 0
	.param .b64 param0;
	st.param.f64 	[param0], %fd541;
	.param .b64 param1;
	st.param.f64 	[param1], 0d4010000000000000;
	.param .b64 retval0;
	call.uni (retval0), 
	__internal_accurate_pow, 
	(
	param0, 
	param1
	);
	ld.param.f64 	%fd2295, [retval0];
	} // callseq 59
	neg.f64 	%fd2297, %fd2295;
	selp.f64 	%fd2298, %fd2297, %fd2295, %p863;
	selp.f64 	%fd2299, %fd2298, %fd2295, %p861;
	selp.b32 	%r1017, %r94, 0, %p863;
	or.b32  	%r1018, %r1017, 2146435072;
	selp.b32 	%r1019, %r1018, %r1017, %p862;
	mov.b32 	%r1020, 0;
	mov.b64 	%fd2300, {%r1020, %r1019};
	selp.f64 	%fd3954, %fd2300, %fd2299, %p860;
	add.f64 	%fd2301, %fd540, 0d4010000000000000;
	{
	.reg .b32 %temp; 
	mov.b64 	{%temp, %r1021}, %fd2301;
	}
	and.b32  	%r1022, %r1021, 2146435072;
	setp.ne.s32 	%p865, %r1022, 2146435072;
	@%p865 bra 	$L__BB0_484;
	setp.nan.f64 	%p866, %fd540, %fd540;
	@%p866 bra 	$L__BB0_483;
	setp.neu.f64 	%p867, %fd541, 0d7FF0000000000000;
	@%p867 bra 	$L__BB0_484;
	setp.lt.s32 	%p868, %r94, 0;
	selp.b32 	%r1023, %r38, %r37, %p3;
	selp.b32 	%r1024, %r1023, %r37, %p868;
	mov.b32 	%r1025, 0;
	mov.b64 	%fd3954, {%r1025, %r1024};
	bra.uni 	$L__BB0_484;
$L__BB0_483:
	mov.f64 	%fd2302, 0d4010000000000000;
	add.rn.f64 	%fd3954, %fd540, %fd2302;
$L__BB0_484:
	setp.eq.f64 	%p869, %fd540, 0d3FF0000000000000;
	selp.f64 	%fd2303, 0d3FF0000000000000, %fd3954, %p869;
	mul.f64 	%fd2304, %fd3914, 0d3FD0000000000000;
	fma.rn.f64 	%fd2305, %fd2304, %fd2303, %fd556;
	add.f64 	%fd3955, %fd102, %fd2305;
$L__BB0_485:
	setp.lt.s32 	%p912, %r6, 0;
	setp.eq.s32 	%p913, %r29, 1062207488;
	sub.f64 	%fd563, %fd511, %fd3955;
	div.rn.f64 	%fd564, %fd515, 0d400DBE2DF9B01D21;
	{
	.reg .b32 %temp; 
	mov.b64 	{%temp, %r95}, %fd564;
	}
	abs.f64 	%fd565, %fd564;
	{ // callseq 64, 0
	.param .b64 param0;
	st.param.f64 	[param0], %fd565;
	.param .b64 param1;
	st.param.f64 	[param1], 0d4000000000000000;
	.param .b64 retval0;
	call.uni (retval0), 
	__internal_accurate_pow, 
	(
	param0, 
	param1
	);
	ld.param.f64 	%fd2346, [retval0];
	} // callseq 64
	setp.lt.s32 	%p915, %r95, 0;
	neg.f64 	%fd2348, %fd2346;
	selp.f64 	%fd2349, %fd2348, %fd2346, %p913;
	selp.f64 	%fd2350, %fd2349, %fd2346, %p915;
	setp.eq.f64 	%p916, %fd564, 0d0000000000000000;
	selp.b32 	%r1065, %r95, 0, %p913;
	or.b32  	%r1066, %r1065, 2146435072;
	selp.b32 	%r1067, %r1066, %r1065, %p912;
	mov.b32 	%r1068, 0;
	mov.b64 	%fd2351, {%r1068, %r1067};
	selp.f64 	%fd3978, %fd2351, %fd2350, %p916;
	add.f64 	%fd2352, %fd564, 0d4000000000000000;
	{
	.reg .b32 %temp; 
	mov.b64 	{%temp, %r1069}, %fd2352;
	}
	and.b32  	%r96, %r1069, 2146435072;
	setp.ne.s32 	%p917, %r96, 2146435072;
	mov.f64 	%fd3956, %fd3978;
	@%p917 bra 	$L__BB0_490;
	setp.num.f64 	%p918, %fd564, %fd564;
	@%p918 bra 	$L__BB0_488;
	mov.f64 	%fd2353, 0d4000000000000000;
	add.rn.f64 	%fd3956, %fd564, %fd2353;
	bra.uni 	$L__BB0_490;
$L__BB0_488:
	setp.neu.f64 	%p919, %fd565, 0d7FF0000000000000;
	mov.f64 	%fd3956, %fd3978;
	@%p919 bra 	$L__BB0_490;
	setp.lt.s32 	%p920, %r95, 0;
	and.b32  	%r1070, %r6, 2146435072;
	setp.eq.s32 	%p921, %r1070, 1062207488;
	and.b32  	%r1071, %r6, 2147483647;
	setp.ne.s32 	%p922, %r1071, 1071644672;
	selp.b32 	%r1072, %r28, %r8, %p922;
	selp.b32 	%r1073, %r1072, %r8, %p921;
	selp.b32 	%r1074, %r1073, %r8, %p920;
	mov.b32 	%r1075, 0;
	mov.b64 	%fd3956, {%r1075, %r1074};
$L__BB0_490:
	and.b32  	%r1076, %r6, 2146435072;
	setp.eq.s32 	%p923, %r1076, 1062207488;
	and.b32  	%r1077, %r6, 2147483647;
	setp.ne.s32 	%p924, %r1077, 1071644672;
	and.pred  	%p21, %p923, %p924;
	setp.lt.s32 	%p925, %r6, 0;
	setp.eq.s32 	%p926, %r29, 1062207488;
	setp.eq.f64 	%p928, %fd564, 0d3FF0000000000000;
	add.f64 	%fd2354, %fd3956, 0d3FF0000000000000;
	sqrt.rn.f64 	%fd2355, %fd2354;
	selp.f64 	%fd570, 0d3FF6A09E667F3BCD, %fd2355, %p928;
	{
	.reg .b32 %temp; 
	mov.b64 	{%temp, %r97}, %fd570;
	}
	abs.f64 	%fd571, %fd570;
	{ // callseq 65, 0
	.param .b64 param0;
	st.param.f64 	[param0], %fd571;
	.param .b64 param1;
	st.param.f64 	[param1], 0d4000000000000000;
	.param .b64 retval0;
	call.uni (retval0), 
	__internal_accurate_pow, 
	(
	param0, 
	param1
	);
	ld.param.f64 	%fd2356, [retval0];
	} // callseq 65
	setp.lt.s32 	%p929, %r97, 0;
	neg.f64 	%fd2358, %fd2356;
	selp.f64 	%fd2359, %fd2358, %fd2356, %p926;
	selp.f64 	%fd2360, %fd2359, %fd2356, %p929;
	setp.eq.f64 	%p930, %fd570, 0d0000000000000000;
	selp.b32 	%r1078, %r97, 0, %p926;
	or.b32  	%r1079, %r1078, 2146435072;
	selp.b32 	%r1080, %r1079, %r1078, %p925;
	mov.b32 	%r1081, 0;
	mov.b64 	%fd2361, {%r1081, %r1080};
	selp.f64 	%fd3957, %fd2361, %fd2360, %p930;
	add.f64 	%fd2362, %fd570, 0d4000000000000000;
	{
	.reg .b32 %temp; 
	mov.b64 	{%temp, %r1082}, %fd2362;
	}
	and.b32  	%r1083, %r1082, 2146435072;
	setp.ne.s32 	%p931, %r1083, 2146435072;
	@%p931 bra 	$L__BB0_495;
	setp.num.f64 	%p932, %fd570, %fd570;
	@%p932 bra 	$L__BB0_493;
	mov.f64 	%fd2363, 0d4000000000000000;
	add.rn.f64 	%fd3957, %fd570, %fd2363;
	bra.uni 	$L__BB0_495;
$L__BB0_493:
	setp.neu.f64 	%p933, %fd571, 0d7FF0000000000000;
	@%p933 bra 	$L__BB0_495;
	setp.lt.s32 	%p934, %r97, 0;
	selp.b32 	%r1084, %r28, %r8, %p21;
	selp.b32 	%r1085, %r1084, %r8, %p934;
	mov.b32 	%r1086, 0;
	mov.b64 	%fd3957, {%r1086, %r1085};
$L__BB0_495:
	setp.ne.s32 	%p935, %r96, 2146435072;
	setp.eq.f64 	%p936, %fd570, 0d3FF0000000000000;
	selp.f64 	%fd2364, 0d3FF0000000000000, %fd3957, %p936;
	div.rn.f64 	%fd2365, %fd563, %fd2364;
	mul.f64 	%fd2366, %fd2365, 0d4010000000000000;
	mul.f64 	%fd576, %fd2366, 0d401F952E0F96D630;
	mov.f64 	%fd3958, %fd3978;
	@%p935 bra 	$L__BB0_500;
	setp.num.f64 	%p937, %fd564, %fd564;
	@%p937 bra 	$L__BB0_498;
	mov.f64 	%fd2367, 0d4000000000000000;
	add.rn.f64 	%fd3958, %fd564, %fd2367;
	bra.uni 	$L__BB0_500;
$L__BB0_498:
	setp.neu.f64 	%p938, %fd565, 0d7FF0000000000000;
	mov.f64 	%fd3958, %fd3978;
	@%p938 bra 	$L__BB0_500;
	setp.lt.s32 	%p939, %r95, 0;
	selp.b32 	%r1087, %r28, %r8, %p21;
	selp.b32 	%r1088, %r1087, %r8, %p939;
	mov.b32 	%r1089, 0;
	mov.b64 	%fd3958, {%r1089, %r1088};
$L__BB0_500:
	setp.eq.f64 	%p940, %fd564, 0d3FF0000000000000;
	setp.lt.s32 	%p941, %r6, 0;
	setp.eq.s32 	%p942, %r29, 1062207488;
	add.f64 	%fd2368, %fd3958, 0d3FF0000000000000;
	sqrt.rn.f64 	%fd2369, %fd2368;
	selp.f64 	%fd580, 0d3FF6A09E667F3BCD, %fd2369, %p940;
	rcp.rn.f64 	%fd581, %fd580;
	{
	.reg .b32 %temp; 
	mov.b64 	{%temp, %r98}, %fd581;
	}
	abs.f64 	%fd582, %fd581;
	{ // callseq 66, 0
	.param .b64 param0;
	st.param.f64 	[param0], %fd582;
	.param .b64 param1;
	st.param.f64 	[param1], 0d4000000000000000;
	.param .b64 retval0;
	call.uni (retval0), 
	__internal_accurate_pow, 
	(
	param0, 
	param1
	);
	ld.param.f64 	%fd2370, [retval0];
	} // callseq 66
	setp.lt.s32 	%p944, %r98, 0;
	neg.f64 	%fd2372, %fd2370;
	selp.f64 	%fd2373, %fd2372, %fd2370, %p942;
	selp.f64 	%fd2374, %fd2373, %fd2370, %p944;
	setp.eq.f64 	%p945, %fd581, 0d0000000000000000;
	selp.b32 	%r1090, %r98, 0, %p942;
	or.b32  	%r1091, %r1090, 2146435072;
	selp.b32 	%r1092, %r1091, %r1090, %p941;
	mov.b32 	%r1093, 0;
	mov.b64 	%fd2375, {%r1093, %r1092};
	selp.f64 	%fd3959, %fd2375, %fd2374, %p945;
	add.f64 	%fd2376, %fd581, 0d4000000000000000;
	{
	.reg .b32 %temp; 
	mov.b64 	{%temp, %r1094}, %fd2376;
	}
	and.b32  	%r1095, %r1094, 2146435072;
	setp.ne.s32 	%p946, %r1095, 2146435072;
	@%p946 bra 	$L__BB0_505;
	setp.num.f64 	%p947, %fd581, %fd581;
	@%p947 bra 	$L__BB0_503;
	mov.f64 	%fd2377, 0d4000000000000000;
	add.rn.f64 	%fd3959, %fd581, %fd2377;
	bra.uni 	$L__BB0_505;
$L__BB0_503:
	setp.neu.f64 	%p948, %fd582, 0d7FF0000000000000;
	@%p948 bra 	$L__BB0_505;
	setp.lt.s32 	%p949, %r98, 0;
	setp.eq.s32 	%p950, %r1076, 1062207488;
	setp.ne.s32 	%p951, %r1077, 1071644672;
	selp.b32 	%r1098, %r28, %r8, %p951;
	selp.b32 	%r1099, %r1098, %r8, %p950;
	selp.b32 	%r1100, %r1099, %r8, %p949;
	mov.b32 	%r1101, 0;
	mov.b64 	%fd3959, {%r1101, %r1100};
$L__BB0_505:
	setp.lt.s32 	%p952, %r6, 0;
	setp.eq.s32 	%p953, %r29, 1062207488;
	setp.eq.f64 	%p955, %fd581, 0d3FF0000000000000;
	mul.f64 	%fd2378, %fd3959, 0dC014000000000000;
	selp.f64 	%fd587, 0dC014000000000000, %fd2378, %p955;
	{
	.reg .b32 %temp; 
	mov.b64 	{%temp, %r99}, %fd563;
	}
	abs.f64 	%fd588, %fd563;
	{ // callseq 67, 0
	.param .b64 param0;
	st.param.f64 	[param0], %fd588;
	.param .b64 param1;
	st.param.f64 	[param1], 0d4000000000000000;
	.param .b64 retval0;
	call.uni (retval0), 
	__internal_accurate_pow, 
	(
	param0, 
	param1
	);
	ld.param.f64 	%fd2379, [retval0];
	} // callseq 67
	setp.lt.s32 	%p956, %r99, 0;
	neg.f64 	%fd2381, %fd2379;
	selp.f64 	%fd2382, %fd2381, %fd2379, %p953;
	selp.f64 	%fd2383, %fd2382, %fd2379, %p956;
	setp.eq.f64 	%p957, %fd563, 0d0000000000000000;
	selp.b32 	%r1102, %r99, 0, %p953;
	or.b32  	%r1103, %r1102, 2146435072;
	selp.b32 	%r1104, %r1103, %r1102, %p952;
	mov.b32 	%r1105, 0;
	mov.b64 	%fd2384, {%r1105, %r1104};
	selp.f64 	%fd3980, %fd2384, %fd2383, %p957;
	add.f64 	%fd2385, %fd563, 0d4000000000000000;
	{
	.reg .b32 %temp; 
	mov.b64 	{%temp, %r1106}, %fd2385;
	}
	and.b32  	%r100, %r1106, 2146435072;
	setp.ne.s32 	%p958, %r100, 2146435072;
	mov.f64 	%fd3960, %fd3980;
	@%p958 bra 	$L__BB0_510;
	setp.num.f64 	%p959, %fd563, %fd563;
	@%p959 bra 	$L__BB0_508;
	mov.f64 	%fd2386, 0d4000000000000000;
	add.rn.f64 	%fd3960, %fd563, %fd2386;
	bra.uni 	$L__BB0_510;
$L__BB0_508:
	setp.neu.f64 	%p960, %fd588, 0d7FF0000000000000;
	mov.f64 	%fd3960, %fd3980;
	@%p960 bra 	$L__BB0_510;
	setp.lt.s32 	%p961, %r99, 0;
	setp.eq.s32 	%p962, %r1076, 1062207488;
	setp.ne.s32 	%p963, %r1077, 1071644672;
	selp.b32 	%r1109, %r28, %r8, %p963;
	selp.b32 	%r1110, %r1109, %r8, %p962;
	selp.b32 	%r1111, %r1110, %r8, %p961;
	mov.b32 	%r1112, 0;
	mov.b64 	%fd3960, {%r1112, %r1111};
$L__BB0_510:
	setp.lt.s32 	%p964, %r6, 0;
	setp.eq.s32 	%p965, %r29, 1062207488;
	{
	.reg .b32 %temp; 
	mov.b64 	{%temp, %r101}, %fd513;
	}
	abs.f64 	%fd593, %fd513;
	{ // callseq 68, 0
	.param .b64 param0;
	st.param.f64 	[param0], %fd593;
	.param .b64 param1;
	st.param.f64 	[param1], 0d4000000000000000;
	.param .b64 retval0;
	call.uni (retval0), 
	__internal_accurate_pow, 
	(
	param0, 
	param1
	);
	ld.param.f64 	%fd2387, [retval0];
	} // callseq 68
	setp.lt.s32 	%p967, %r101, 0;
	neg.f64 	%fd2389, %fd2387;
	selp.f64 	%fd2390, %fd2389, %fd2387, %p965;
	selp.f64 	%fd2391, %fd2390, %fd2387, %p967;
	setp.eq.f64 	%p968, %fd513, 0d0000000000000000;
	selp.b32 	%r1113, %r101, 0, %p965;
	or.b32  	%r1114, %r1113, 2146435072;
	selp.b32 	%r1115, %r1114, %r1113, %p964;
	mov.b32 	%r1116, 0;
	mov.b64 	%fd2392, {%r1116, %r1115};
	selp.f64 	%fd3981, %fd2392, %fd2391, %p968;
	add.f64 	%fd2393, %fd513, 0d4000000000000000;
	{
	.reg .b32 %temp; 
	mov.b64 	{%temp, %r1117}, %fd2393;
	}
	and.b32  	%r102, %r1117, 2146435072;
	setp.ne.s32 	%p969, %r102, 2146435072;
	mov.f64 	%fd3961, %fd3981;
	@%p969 bra 	$L__BB0_515;
	setp.num.f64 	%p970, %fd513, %fd513;
	@%p970 bra 	$L__BB0_513;
	mov.f64 	%fd2394, 0d4000000000000000;
	add.rn.f64 	%fd3961, %fd513, %fd2394;
	bra.uni 	$L__BB0_515;
$L__BB0_513:
	setp.neu.f64 	%p971, %fd593, 0d7FF0000000000000;
	mov.f64 	%fd3961, %fd3981;
	@%p971 bra 	$L__BB0_515;
	setp.eq.s32 	%p973, %r1076, 1062207488;
	setp.ne.s32 	%p974, %r1077, 1071644672;
	selp.b32 	%r1120, %r28, %r8, %p974;
	selp.b32 	%r1121, %r1120, %r8, %p973;
	selp.b32 	%r1122, %r1121, %r8, %p967;
	mov.b32 	%r1123, 0;
	mov.b64 	%fd3961, {%r1123, %r1122};
$L__BB0_515:
	setp.eq.s32 	%p975, %r1076, 1062207488;
	setp.ne.s32 	%p976, %r1077, 1071644672;
	and.pred  	%p22, %p975, %p976;
	setp.lt.s32 	%p977, %r6, 0;
	setp.eq.s32 	%p978, %r29, 1062207488;
	setp.eq.f64 	%p980, %fd513, 0d3FF0000000000000;
	selp.f64 	%fd2395, 0d3FF0000000000000, %fd3961, %p980;
	setp.eq.f64 	%p981, %fd563, 0d3FF0000000000000;
	selp.f64 	%fd2396, 0d3FF0000000000000, %fd3960, %p981;
	add.f64 	%fd598, %fd2396, %fd2395;
	{
	.reg .b32 %temp; 
	mov.b64 	{%temp, %r103}, %fd580;
	}
	abs.f64 	%fd599, %fd580;
	{ // callseq 69, 0
	.param .b64 param0;
	st.param.f64 	[param0], %fd599;
	.param .b64 param1;
	st.param.f64 	[param1], 0d4000000000000000;
	.param .b64 retval0;
	call.uni (retval0), 
	__internal_accurate_pow, 
	(
	param0, 
	param1
	);
	ld.param.f64 	%fd2397, [retval0];
	} // callseq 69
	setp.lt.s32 	%p982, %r103, 0;
	neg.f64 	%fd2399, %fd2397;
	selp.f64 	%fd2400, %fd2399, %fd2397, %p978;
	selp.f64 	%fd2401, %fd2400, %fd2397, %p982;
	setp.eq.f64 	%p983, %fd580, 0d0000000000000000;
	selp.b32 	%r1126, %r103, 0, %p978;
	or.b32  	%r1127, %r1126, 2146435072;
	selp.b32 	%r1128, %r1127, %r1126, %p977;
	mov.b32 	%r1129, 0;
	mov.b64 	%fd2402, {%r1129, %r1128};
	selp.f64 	%fd3962, %fd2402, %fd2401, %p983;
	add.f64 	%fd2403, %fd580, 0d4000000000000000;
	{
	.reg .b32 %temp; 
	mov.b64 	{%temp, %r1130}, %fd2403;
	}
	and.b32  	%r1131, %r1130, 2146435072;
	setp.ne.s32 	%p984, %r1131, 2146435072;
	@%p984 bra 	$L__BB0_520;
	setp.num.f64 	%p985, %fd580, %fd580;
	@%p985 bra 	$L__BB0_518;
	mov.f64 	%fd2404, 0d4000000000000000;
	add.rn.f64 	%fd3962, %fd580, %fd2404;
	bra.uni 	$L__BB0_520;
$L__BB0_518:
	setp.neu.f64 	%p986, %fd599, 0d7FF0000000000000;
	@%p986 bra 	$L__BB0_520;
	selp.b32 	%r1132, %r28, %r8, %p22;
	selp.b32 	%r1133, %r1132, %r8, %p982;
	mov.b32 	%r1134, 0;
	mov.b64 	%fd3962, {%r1134, %r1133};
$L__BB0_520:
	setp.eq.f64 	%p988, %fd580, 0d3FF0000000000000;
	selp.f64 	%fd2405, 0d3FF0000000000000, %fd3962, %p988;
	mul.f64 	%fd2406, %fd598, 0dC000000000000000;
	div.rn.f64 	%fd604, %fd2406, %fd2405;
	fma.rn.f64 	%fd2407, %fd604, 0d3FF71547652B82FE, 0d4338000000000000;
	{
	.reg .b32 %temp; 
	mov.b64 	{%r104, %temp}, %fd2407;
	}
	mov.f64 	%fd2408, 0dC338000000000000;
	add.rn.f64 	%fd2409, %fd2407, %fd2408;
	fma.rn.f64 	%fd2410, %fd2409, 0dBFE62E42FEFA39EF, %fd604;
	fma.rn.f64 	%fd2411, %fd2409, 0dBC7ABC9E3B39803F, %fd2410;
	fma.rn.f64 	%fd2412, %fd2411, 0d3E5ADE1569CE2BDF, 0d3E928AF3FCA213EA;
	fma.rn.f64 	%fd2413, %fd2412, %fd2411, 0d3EC71DEE62401315;
	fma.rn.f64 	%fd2414, %fd2413, %fd2411, 0d3EFA01997C89EB71;
	fma.rn.f64 	%fd2415, %fd2414, %fd2411, 0d3F2A01A014761F65;
	fma.rn.f64 	%fd2416, %fd2415, %fd2411, 0d3F56C16C1852B7AF;
	fma.rn.f64 	%fd2417, %fd2416, %fd2411, 0d3F81111111122322;
	fma.rn.f64 	%fd2418, %fd2417, %fd2411, 0d3FA55555555502A1;
	fma.rn.f64 	%fd2419, %fd2418, %fd2411, 0d3FC5555555555511;
	fma.rn.f64 	%fd2420, %fd2419, %fd2411, 0d3FE000000000000B;
	fma.rn.f64 	%fd2421, %fd2420, %fd2411, 0d3FF0000000000000;
	fma.rn.f64 	%fd2422, %fd2421, %fd2411, 0d3FF0000000000000;
	{
	.reg .b32 %temp; 
	mov.b64 	{%r105, %temp}, %fd2422;
	}
	{
	.reg .b32 %temp; 
	mov.b64 	{%temp, %r106}, %fd2422;
	}
	shl.b32 	%r1135, %r104, 20;
	add.s32 	%r1136, %r1135, %r106;
	mov.b64 	%fd3963, {%r105, %r1136};
	{
	.reg .b32 %temp; 
	mov.b64 	{%temp, %r1137}, %fd604;
	}
	mov.b32 	%f26, %r1137;
	abs.f32 	%f7, %f26;
	setp.lt.f32 	%p989, %f7, 0f4086232B;
	@%p989 bra 	$L__BB0_523;
	setp.lt.f64 	%p990, %fd604, 0d0000000000000000;
	add.f64 	%fd2423, %fd604, 0d7FF0000000000000;
	selp.f64 	%fd3963, 0d0000000000000000, %fd2423, %p990;
	setp.geu.f32 	%p991, %f7, 0f40874800;
	@%p991 bra 	$L__BB0_523;
	shr.u32 	%r1138, %r104, 31;
	add.s32 	%r1139, %r104, %r1138;
	shr.s32 	%r1140, %r1139, 1;
	shl.b32 	%r1141, %r1140, 20;
	add.s32 	%r1142, %r106, %r1141;
	mov.b64 	%fd2424, {%r105, %r1142};
	sub.s32 	%r1143, %r104, %r1140;
	shl.b32 	%r1144, %r1143, 20;
	add.s32 	%r1145, %r1144, 1072693248;
	mov.b32 	%r1146, 0;
	mov.b64 	%fd2425, {%r1146, %r1145};
	mul.f64 	%fd3963, %fd2425, %fd2424;
$L__BB0_523:
	setp.ne.s32 	%p992, %r96, 2146435072;
	mul.f64 	%fd2426, %fd587, %fd3963;
	mul.f64 	%fd2427, %fd576, 0d3FE0000000000000;
	mul.f64 	%fd609, %fd2427, %fd2426;
	mov.f64 	%fd3964, %fd3978;
	@%p992 bra 	$L__BB0_528;
	setp.num.f64 	%p993, %fd564, %fd564;
	@%p993 bra 	$L__BB0_526;
	mov.f64 	%fd2428, 0d4000000000000000;
	add.rn.f64 	%fd3964, %fd564, %fd2428;
	bra.uni 	$L__BB0_528;
$L__BB0_526:
	setp.neu.f64 	%p994, %fd565, 0d7FF0000000000000;
	mov.f64 	%fd3964, %fd3978;
	@%p994 bra 	$L__BB0_528;
	setp.lt.s32 	%p995, %r95, 0;
	selp.b32 	%r1147, %r28, %r8, %p22;
	selp.b32 	%r1148, %r1147, %r8, %p995;
	mov.b32 	%r1149, 0;
	mov.b64 	%fd3964, {%r1149, %r1148};
$L__BB0_528:
	setp.eq.s32 	%p996, %r1076, 1062207488;
	setp.ne.s32 	%p997, %r1077, 1071644672;
	and.pred  	%p23, %p996, %p997;
	setp.eq.f64 	%p998, %fd564, 0d3FF0000000000000;
	setp.lt.s32 	%p999, %r6, 0;
	setp.eq.s32 	%p1000, %r29, 1062207488;
	add.f64 	%fd2429, %fd3964, 0d3FF0000000000000;
	sqrt.rn.f64 	%fd2430, %fd2429;
	selp.f64 	%fd613, 0d3FF6A09E667F3BCD, %fd2430, %p998;
	{
	.reg .b32 %temp; 
	mov.b64 	{%temp, %r107}, %fd613;
	}
	abs.f64 	%fd614, %fd613;
	{ // callseq 70, 0
	.param .b64 param0;
	st.param.f64 	[param0], %fd614;
	.param .b64 param1;
	st.param.f64 	[param1], 0d4000000000000000;
	.param .b64 retval0;
	call.uni (retval0), 
	__internal_accurate_pow, 
	(
	param0, 
	param1
	);
	ld.param.f64 	%fd2431, [retval0];
	} // callseq 70
	setp.lt.s32 	%p1002, %r107, 0;
	neg.f64 	%fd2433, %fd2431;
	selp.f64 	%fd2434, %fd2433, %fd2431, %p1000;
	selp.f64 	%fd2435, %fd2434, %fd2431, %p1002;
	setp.eq.f64 	%p1003, %fd613, 0d0000000000000000;
	selp.b32 	%r1152, %r107, 0, %p1000;
	or.b32  	%r1153, %r1152, 2146435072;
	selp.b32 	%r1154, %r1153, %r1152, %p999;
	mov.b32 	%r1155, 0;
	mov.b64 	%fd2436, {%r1155, %r1154};
	selp.f64 	%fd3965, %fd2436, %fd2435, %p1003;
	add.f64 	%fd2437, %fd613, 0d4000000000000000;
	{
	.reg .b32 %temp; 
	mov.b64 	{%temp, %r1156}, %fd2437;
	}
	and.b32  	%r1157, %r1156, 2146435072;
	setp.ne.s32 	%p1004, %r1157, 2146435072;
	@%p1004 bra 	$L__BB0_533;
	setp.num.f64 	%p1005, %fd613, %fd613;
	@%p1005 bra 	$L__BB0_531;
	mov.f64 	%fd2438, 0d4000000000000000;
	add.rn.f64 	%fd3965, %fd613, %fd2438;
	bra.uni 	$L__BB0_533;
$L__BB0_531:
	setp.neu.f64 	%p1006, %fd614, 0d7FF0000000000000;
	@%p1006 bra 	$L__BB0_533;
	selp.b32 	%r1158, %r28, %r8, %p23;
	selp.b32 	%r1159, %r1158, %r8, %p1002;
	mov.b32 	%r1160, 0;
	mov.b64 	%fd3965, {%r1160, %r1159};
$L__BB0_533:
	setp.ne.s32 	%p1008, %r96, 2146435072;
	setp.eq.f64 	%p1009, %fd613, 0d3FF0000000000000;
	selp.f64 	%fd2439, 0d3FF0000000000000, %fd3965, %p1009;
	div.rn.f64 	%fd2440, %fd513, %fd2439;
	mul.f64 	%fd2441, %fd2440, 0d4010000000000000;
	mul.f64 	%fd619, %fd2441, 0d401F952E0F96D630;
	mov.f64 	%fd3966, %fd3978;
	@%p1008 bra 	$L__BB0_538;
	setp.num.f64 	%p1010, %fd564, %fd564;
	@%p1010 bra 	$L__BB0_536;
	mov.f64 	%fd2442, 0d4000000000000000;
	add.rn.f64 	%fd3966, %fd564, %fd2442;
	bra.uni 	$L__BB0_538;
$L__BB0_536:
	setp.neu.f64 	%p1011, %fd565, 0d7FF0000000000000;
	mov.f64 	%fd3966, %fd3978;
	@%p1011 bra 	$L__BB0_538;
	setp.lt.s32 	%p1012, %r95, 0;
	selp.b32 	%r1161, %r28, %r8, %p23;
	selp.b32 	%r1162, %r1161, %r8, %p1012;
	mov.b32 	%r1163, 0;
	mov.b64 	%fd3966, {%r1163, %r1162};
$L__BB0_538:
	setp.eq.s32 	%p1013, %r1076, 1062207488;
	setp.ne.s32 	%p1014, %r1077, 1071644672;
	and.pred  	%p24, %p1013, %p1014;
	setp.eq.f64 	%p1015, %fd564, 0d3FF0000000000000;
	setp.lt.s32 	%p1016, %r6, 0;
	setp.eq.s32 	%p1017, %r29, 1062207488;
	add.f64 	%fd2443, %fd3966, 0d3FF0000000000000;
	sqrt.rn.f64 	%fd2444, %fd2443;
	selp.f64 	%fd623, 0d3FF6A09E667F3BCD, %fd2444, %p1015;
	rcp.rn.f64 	%fd624, %fd623;
	{
	.reg .b32 %temp; 
	mov.b64 	{%temp, %r108}, %fd624;
	}
	abs.f64 	%fd625, %fd624;
	{ // callseq 71, 0
	.param .b64 param0;
	st.param.f64 	[param0], %fd625;
	.param .b64 param1;
	st.param.f64 	[param1], 0d4000000000000000;
	.param .b64 retval0;
	call.uni (retval0), 
	__internal_accurate_pow, 
	(
	param0, 
	param1
	);
	ld.param.f64 	%fd2445, [retval0];
	} // callseq 71
	setp.lt.s32 	%p1019, %r108, 0;
	neg.f64 	%fd2447, %fd2445;
	selp.f64 	%fd2448, %fd2447, %fd2445, %p1017;
	selp.f64 	%fd2449, %fd2448, %fd2445, %p1019;
	setp.eq.f64 	%p1020, %fd624, 0d0000000000000000;
	selp.b32 	%r1166, %r108, 0, %p1017;
	or.b32  	%r1167, %r1166, 2146435072;
	selp.b32 	%r1168, %r1167, %r1166, %p1016;
	mov.b32 	%r1169, 0;
	mov.b64 	%fd2450, {%r1169, %r1168};
	selp.f64 	%fd3967, %fd2450, %fd2449, %p1020;
	add.f64 	%fd2451, %fd624, 0d4000000000000000;
	{
	.reg .b32 %temp; 
	mov.b64 	{%temp, %r1170}, %fd2451;
	}
	and.b32  	%r1171, %r1170, 2146435072;
	setp.ne.s32 	%p1021, %r1171, 2146435072;
	@%p1021 bra 	$L__BB0_543;
	setp.num.f64 	%p1022, %fd624, %fd624;
	@%p1022 bra 	$L__BB0_541;
	mov.f64 	%fd2452, 0d4000000000000000;
	add.rn.f64 	%fd3967, %fd624, %fd2452;
	bra.uni 	$L__BB0_543;
$L__BB0_541:
	setp.neu.f64 	%p1023, %fd625, 0d7FF0000000000000;
	@%p1023 bra 	$L__BB0_543;
	selp.b32 	%r1172, %r28, %r8, %p24;
	selp.b32 	%r1173, %r1172, %r8, %p1019;
	mov.b32 	%r1174, 0;
	mov.b64 	%fd3967, {%r1174, %r1173};
$L__BB0_543:
	setp.ne.s32 	%p1025, %r100, 2146435072;
	setp.eq.f64 	%p1026, %fd624, 0d3FF0000000000000;
	mul.f64 	%fd2453, %fd3967, 0dC014000000000000;
	selp.f64 	%fd630, 0dC014000000000000, %fd2453, %p1026;
	mov.f64 	%fd3968, %fd3980;
	@%p1025 bra 	$L__BB0_548;
	setp.num.f64 	%p1027, %fd563, %fd563;
	@%p1027 bra 	$L__BB0_546;
	mov.f64 	%fd2454, 0d4000000000000000;
	add.rn.f64 	%fd3968, %fd563, %fd2454;
	bra.uni 	$L__BB0_548;
$L__BB0_546:
	setp.neu.f64 	%p1028, %fd588, 0d7FF0000000000000;
	mov.f64 	%fd3968, %fd3980;
	@%p1028 bra 	$L__BB0_548;
	setp.lt.s32 	%p1029, %r99, 0;
	selp.b32 	%r1175, %r28, %r8, %p24;
	selp.b32 	%r1176, %r1175, %r8, %p1029;
	mov.b32 	%r1177, 0;
	mov.b64 	%fd3968, {%r1177, %r1176};
$L__BB0_548:
	setp.ne.s32 	%p1030, %r102, 2146435072;
	mov.f64 	%fd3969, %fd3981;
	@%p1030 bra 	$L__BB0_553;
	setp.num.f64 	%p1031, %fd513, %fd513;
	@%p1031 bra 	$L__BB0_551;
	mov.f64 	%fd2455, 0d4000000000000000;
	add.rn.f64 	%fd3969, %fd513, %fd2455;
	bra.uni 	$L__BB0_553;
$L__BB0_551:
	setp.neu.f64 	%p1032, %fd593, 0d7FF0000000000000;
	mov.f64 	%fd3969, %fd3981;
	@%p1032 bra 	$L__BB0_553;
	setp.lt.s32 	%p1033, %r101, 0;
	selp.b32 	%r1178, %r28, %r8, %p24;
	selp.b32 	%r1179, %r1178, %r8, %p1033;
	mov.b32 	%r1180, 0;
	mov.b64 	%fd3969, {%r1180, %r1179};
$L__BB0_553:
	setp.eq.s32 	%p1034, %r1076, 1062207488;
	setp.ne.s32 	%p1035, %r1077, 1071644672;
	and.pred  	%p25, %p1034, %p1035;
	setp.eq.f64 	%p1036, %fd513, 0d3FF0000000000000;
	setp.lt.s32 	%p1037, %r6, 0;
	setp.eq.s32 	%p1038, %r29, 1062207488;
	selp.f64 	%fd2456, 0d3FF0000000000000, %fd3969, %p1036;
	setp.eq.f64 	%p1040, %fd563, 0d3FF0000000000000;
	selp.f64 	%fd2457, 0d3FF0000000000000, %fd3968, %p1040;
	add.f64 	%fd637, %fd2457, %fd2456;
	{
	.reg .b32 %temp; 
	mov.b64 	{%temp, %r109}, %fd623;
	}
	abs.f64 	%fd638, %fd623;
	{ // callseq 72, 0
	.param .b64 param0;
	st.param.f64 	[param0], %fd638;
	.param .b64 param1;
	st.param.f64 	[param1], 0d4000000000000000;
	.param .b64 retval0;
	call.uni (retval0), 
	__internal_accurate_pow, 
	(
	param0, 
	param1
	);
	ld.param.f64 	%fd2458, [retval0];
	} // callseq 72
	setp.lt.s32 	%p1041, %r109, 0;
	neg.f64 	%fd2460, %fd2458;
	selp.f64 	%fd2461, %fd2460, %fd2458, %p1038;
	selp.f64 	%fd2462, %fd2461, %fd2458, %p1041;
	setp.eq.f64 	%p1042, %fd623, 0d0000000000000000;
	selp.b32 	%r1183, %r109, 0, %p1038;
	or.b32  	%r1184, %r1183, 2146435072;
	selp.b32 	%r1185, %r1184, %r1183, %p1037;
	mov.b32 	%r1186, 0;
	mov.b64 	%fd2463, {%r1186, %r1185};
	selp.f64 	%fd3970, %fd2463, %fd2462, %p1042;
	add.f64 	%fd2464, %fd623, 0d4000000000000000;
	{
	.reg .b32 %temp; 
	mov.b64 	{%temp, %r1187}, %fd2464;
	}
	and.b32  	%r1188, %r1187, 2146435072;
	setp.ne.s32 	%p1043, %r1188, 2146435072;
	@%p1043 bra 	$L__BB0_558;
	setp.num.f64 	%p1044, %fd623, %fd623;
	@%p1044 bra 	$L__BB0_556;
	mov.f64 	%fd2465, 0d4000000000000000;
	add.rn.f64 	%fd3970, %fd623, %fd2465;
	bra.uni 	$L__BB0_558;
$L__BB0_556:
	setp.neu.f64 	%p1045, %fd638, 0d7FF0000000000000;
	@%p1045 bra 	$L__BB0_558;
	selp.b32 	%r1189, %r28, %r8, %p25;
	selp.b32 	%r1190, %r1189, %r8, %p1041;
	mov.b32 	%r1191, 0;
	mov.b64 	%fd3970, {%r1191, %r1190};
$L__BB0_558:
	setp.eq.f64 	%p1047, %fd623, 0d3FF0000000000000;
	selp.f64 	%fd2466, 0d3FF0000000000000, %fd3970, %p1047;
	mul.f64 	%fd2467, %fd637, 0dC000000000000000;
	div.rn.f64 	%fd643, %fd2467, %fd2466;
	fma.rn.f64 	%fd2468, %fd643, 0d3FF71547652B82FE, 0d4338000000000000;
	{
	.reg .b32 %temp; 
	mov.b64 	{%r110, %temp}, %fd2468;
	}
	mov.f64 	%fd2469, 0dC338000000000000;
	add.rn.f64 	%fd2470, %fd2468, %fd2469;
	fma.rn.f64 	%fd2471, %fd2470, 0dBFE62E42FEFA39EF, %fd643;
	fma.rn.f64 	%fd2472, %fd2470, 0dBC7ABC9E3B39803F, %fd2471;
	fma.rn.f64 	%fd2473, %fd2472, 0d3E5ADE1569CE2BDF, 0d3E928AF3FCA213EA;
	fma.rn.f64 	%fd2474, %fd2473, %fd2472, 0d3EC71DEE62401315;
	fma.rn.f64 	%fd2475, %fd2474, %fd2472, 0d3EFA01997C89EB71;
	fma.rn.f64 	%fd2476, %fd2475, %fd2472, 0d3F2A01A014761F65;
	fma.rn.f64 	%fd2477, %fd2476, %fd2472, 0d3F56C16C1852B7AF;
	fma.rn.f64 	%fd2478, %fd2477, %fd2472, 0d3F81111111122322;
	fma.rn.f64 	%fd2479, %fd2478, %fd2472, 0d3FA55555555502A1;
	fma.rn.f64 	%fd2480, %fd2479, %fd2472, 0d3FC5555555555511;
	fma.rn.f64 	%fd2481, %fd2480, %fd2472, 0d3FE000000000000B;
	fma.rn.f64 	%fd2482, %fd2481, %fd2472, 0d3FF0000000000000;
	fma.rn.f64 	%fd2483, %fd2482, %fd2472, 0d3FF0000000000000;
	{
	.reg .b32 %temp; 
	mov.b64 	{%r111, %temp}, %fd2483;
	}
	{
	.reg .b32 %temp; 
	mov.b64 	{%temp, %r112}, %fd2483;
	}
	shl.b32 	%r1192, %r110, 20;
	add.s32 	%r1193, %r1192, %r112;
	mov.b64 	%fd3971, {%r111, %r1193};
	{
	.reg .b32 %temp; 
	mov.b64 	{%temp, %r1194}, %fd643;
	}
	mov.b32 	%f27, %r1194;
	abs.f32 	%f8, %f27;
	setp.lt.f32 	%p1048, %f8, 0f4086232B;
	@%p1048 bra 	$L__BB0_561;
	setp.lt.f64 	%p1049, %fd643, 0d0000000000000000;
	add.f64 	%fd2484, %fd643, 0d7FF0000000000000;
	selp.f64 	%fd3971, 0d0000000000000000, %fd2484, %p1049;
	setp.geu.f32 	%p1050, %f8, 0f40874800;
	@%p1050 bra 	$L__BB0_561;
	shr.u32 	%r1195, %r110, 31;
	add.s32 	%r1196, %r110, %r1195;
	shr.s32 	%r1197, %r1196, 1;
	shl.b32 	%r1198, %r1197, 20;
	add.s32 	%r1199, %r112, %r1198;
	mov.b64 	%fd2485, {%r111, %r1199};
	sub.s32 	%r1200, %r110, %r1197;
	shl.b32 	%r1201, %r1200, 20;
	add.s32 	%r1202, %r1201, 1072693248;
	mov.b32 	%r1203, 0;
	mov.b64 	%fd2486, {%r1203, %r1202};
	mul.f64 	%fd3971, %fd2486, %fd2485;
$L__BB0_561:
	setp.ne.s32 	%p1051, %r96, 2146435072;
	mul.f64 	%fd2487, %fd630, %fd3971;
	mul.f64 	%fd2488, %fd619, 0d3FE0000000000000;
	mul.f64 	%fd648, %fd2488, %fd2487;
	mul.f64 	%fd649, %fd515, 0dC000000000000000;
	mov.f64 	%fd3972, %fd3978;
	@%p1051 bra 	$L__BB0_566;
	setp.num.f64 	%p1052, %fd564, %fd564;
	@%p1052 bra 	$L__BB0_564;
	mov.f64 	%fd2489, 0d4000000000000000;
	add.rn.f64 	%fd3972, %fd564, %fd2489;
	bra.uni 	$L__BB0_566;
$L__BB0_564:
	setp.neu.f64 	%p1053, %fd565, 0d7FF0000000000000;
	mov.f64 	%fd3972, %fd3978;
	@%p1053 bra 	$L__BB0_566;
	setp.lt.s32 	%p1054, %r95, 0;
	selp.b32 	%r1204, %r28, %r8, %p25;
	selp.b32 	%r1205, %r1204, %r8, %p1054;
	mov.b32 	%r1206, 0;
	mov.b64 	%fd3972, {%r1206, %r1205};
$L__BB0_566:
	setp.eq.s32 	%p1055, %r1076, 1062207488;
	setp.ne.s32 	%p1056, %r1077, 1071644672;
	and.pred  	%p26, %p1055, %p1056;
	setp.eq.f64 	%p1057, %fd564, 0d3FF0000000000000;
	setp.lt.s32 	%p1058, %r6, 0;
	setp.eq.s32 	%p1059, %r29, 1062207488;
	add.f64 	%fd2490, %fd3972, 0d3FF0000000000000;
	sqrt.rn.f64 	%fd2491, %fd2490;
	rcp.rn.f64 	%fd2492, %fd2491;
	selp.f64 	%fd653, 0d3FE6A09E667F3BCC, %fd2492, %p1057;
	{
	.reg .b32 %temp; 
	mov.b64 	{%temp, %r113}, %fd653;
	}
	abs.f64 	%fd654, %fd653;
	{ // callseq 73, 0
	.param .b64 param0;
	st.param.f64 	[param0], %fd654;
	.param .b64 param1;
	st.param.f64 	[param1], 0d4000000000000000;
	.param .b64 retval0;
	call.uni (retval0), 
	__internal_accurate_pow, 
	(
	param0, 
	param1
	);
	ld.param.f64 	%fd2493, [retval0];
	} // callseq 73
	setp.lt.s32 	%p1061, %r113, 0;
	neg.f64 	%fd2495, %fd2493;
	selp.f64 	%fd2496, %fd2495, %fd2493, %p1059;
	selp.f64 	%fd2497, %fd2496, %fd2493, %p1061;
	setp.eq.f64 	%p1062, %fd653, 0d0000000000000000;
	selp.b32 	%r1209, %r113, 0, %p1059;
	or.b32  	%r1210, %r1209, 2146435072;
	selp.b32 	%r1211, %r1210, %r1209, %p1058;
	mov.b32 	%r1212, 0;
	mov.b64 	%fd2498, {%r1212, %r1211};
	selp.f64 	%fd3973, %fd2498, %fd2497, %p1062;
	add.f64 	%fd2499, %fd653, 0d4000000000000000;
	{
	.reg .b32 %temp; 
	mov.b64 	{%temp, %r1213}, %fd2499;
	}
	and.b32  	%r1214, %r1213, 2146435072;
	setp.ne.s32 	%p1063, %r1214, 2146435072;
	@%p1063 bra 	$L__BB0_571;
	setp.num.f64 	%p1064, %fd653, %fd653;
	@%p1064 bra 	$L__BB0_569;
	mov.f64 	%fd2500, 0d4000000000000000;
	add.rn.f64 	%fd3973, %fd653, %fd2500;
	bra.uni 	$L__BB0_571;
$L__BB0_569:
	setp.neu.f64 	%p1065, %fd654, 0d7FF0000000000000;
	@%p1065 bra 	$L__BB0_571;
	selp.b32 	%r1215, %r28, %r8, %p26;
	selp.b32 	%r1216, %r1215, %r8, %p1061;
	mov.b32 	%r1217, 0;
	mov.b64 	%fd3973, {%r1217, %r1216};
$L__BB0_571:
	setp.ne.s32 	%p1067, %r100, 2146435072;
	setp.eq.f64 	%p1068, %fd653, 0d3FF0000000000000;
	selp.f64 	%fd2501, 0d3FF0000000000000, %fd3973, %p1068;
	div.rn.f64 	%fd2502, %fd649, %fd89;
	mul.f64 	%fd659, %fd2502, %fd2501;
	mov.f64 	%fd3974, %fd3980;
	@%p1067 bra 	$L__BB0_576;
	setp.num.f64 	%p1069, %fd563, %fd563;
	@%p1069 bra 	$L__BB0_574;
	mov.f64 	%fd2503, 0d4000000000000000;
	add.rn.f64 	%fd3974, %fd563, %fd2503;
	bra.uni 	$L__BB0_576;
$L__BB0_574:
	setp.neu.f64 	%p1070, %fd588, 0d7FF0000000000000;
	mov.f64 	%fd3974, %fd3980;
	@%p1070 bra 	$L__BB0_576;
	setp.lt.s32 	%p1071, %r99, 0;
	selp.b32 	%r1218, %r28, %r8, %p26;
	selp.b32 	%r1219, %r1218, %r8, %p1071;
	mov.b32 	%r1220, 0;
	mov.b64 	%fd3974, {%r1220, %r1219};
$L__BB0_576:
	setp.ne.s32 	%p1072, %r102, 2146435072;
	mov.f64 	%fd3975, %fd3981;
	@%p1072 bra 	$L__BB0_581;
	setp.num.f64 	%p1073, %fd513, %fd513;
	@%p1073 bra 	$L__BB0_579;
	mov.f64 	%fd2504, 0d4000000000000000;
	add.rn.f64 	%fd3975, %fd513, %fd2504;
	bra.uni 	$L__BB0_581;
$L__BB0_579:
	setp.neu.f64 	%p1074, %fd593, 0d7FF0000000000000;
	mov.f64 	%fd3975, %fd3981;
	@%p1074 bra 	$L__BB0_581;
	setp.lt.s32 	%p1075, %r101, 0;
	selp.b32 	%r1221, %r28, %r8, %p26;
	selp.b32 	%r1222, %r1221, %r8, %p1075;
	mov.b32 	%r1223, 0;
	mov.b64 	%fd3975, {%r1223, %r1222};
$L__BB0_581:
	setp.eq.f64 	%p1076, %fd513, 0d3FF0000000000000;
	setp.ne.s32 	%p1077, %r96, 2146435072;
	selp.f64 	%fd2505, 0d3FF0000000000000, %fd3975, %p1076;
	setp.eq.f64 	%p1078, %fd563, 0d3FF0000000000000;
	selp.f64 	%fd2506, 0d3FF0000000000000, %fd3974, %p1078;
	add.f64 	%fd666, %fd2506, %fd2505;
	mov.f64 	%fd3976, %fd3978;
	@%p1077 bra 	$L__BB0_586;
	setp.num.f64 	%p1079, %fd564, %fd564;
	@%p1079 bra 	$L__BB0_584;
	mov.f64 	%fd2507, 0d4000000000000000;
	add.rn.f64 	%fd3976, %fd564, %fd2507;
	bra.uni 	$L__BB0_586;
$L__BB0_584:
	setp.neu.f64 	%p1080, %fd565, 0d7FF0000000000000;
	mov.f64 	%fd3976, %fd3978;
	@%p1080 bra 	$L__BB0_586;
	setp.lt.s32 	%p1081, %r95, 0;
	selp.b32 	%r1224, %r28, %r8, %p26;
	selp.b32 	%r1225, %r1224, %r8, %p1081;
	mov.b32 	%r1226, 0;
	mov.b64 	%fd3976, {%r1226, %r1225};
$L__BB0_586:
	setp.eq.s32 	%p1082, %r1076, 1062207488;
	setp.ne.s32 	%p1083, %r1077, 1071644672;
	and.pred  	%p27, %p1082, %p1083;
	setp.eq.f64 	%p1084, %fd564, 0d3FF0000000000000;
	setp.lt.s32 	%p1085, %r6, 0;
	setp.eq.s32 	%p1086, %r29, 1062207488;
	add.f64 	%fd2508, %fd3976, 0d3FF0000000000000;
	sqrt.rn.f64 	%fd2509, %fd2508;
	selp.f64 	%fd670, 0d3FF6A09E667F3BCD, %fd2509, %p1084;
	{
	.reg .b32 %temp; 
	mov.b64 	{%temp, %r114}, %fd670;
	}
	abs.f64 	%fd671, %fd670;
	{ // callseq 74, 0
	.param .b64 param0;
	st.param.f64 	[param0], %fd671;
	.param .b64 param1;
	st.param.f64 	[param1], 0d4000000000000000;
	.param .b64 retval0;
	call.uni (retval0), 
	__internal_accurate_pow, 
	(
	param0, 
	param1
	);
	ld.param.f64 	%fd2510, [retval0];
	} // callseq 74
	setp.lt.s32 	%p1088, %r114, 0;
	neg.f64 	%fd2512, %fd2510;
	selp.f64 	%fd2513, %fd2512, %fd2510, %p1086;
	selp.f64 	%fd2514, %fd2513, %fd2510, %p1088;
	setp.eq.f64 	%p1089, %fd670, 0d0000000000000000;
	selp.b32 	%r1229, %r114, 0, %p1086;
	or.b32  	%r1230, %r1229, 2146435072;
	selp.b32 	%r1231, %r1230, %r1229, %p1085;
	mov.b32 	%r1232, 0;
	mov.b64 	%fd2515, {%r1232, %r1231};
	selp.f64 	%fd3977, %fd2515, %fd2514, %p1089;
	add.f64 	%fd2516, %fd670, 0d4000000000000000;
	{
	.reg .b32 %temp; 
	mov.b64 	{%temp, %r1233}, %fd2516;
	}
	and.b32  	%r1234, %r1233, 2146435072;
	setp.ne.s32 	%p1090, %r1234, 2146435072;
	@%p1090 bra 	$L__BB0_591;
	setp.num.f64 	%p1091, %fd670, %fd670;
	@%p1091 bra 	$L__BB0_589;
	mov.f64 	%fd2517, 0d4000000000000000;
	add.rn.f64 	%fd3977, %fd670, %fd2517;
	bra.uni 	$L__BB0_591;
$L__BB0_589:
	setp.neu.f64 	%p1092, %fd671, 0d7FF0000000000000;
	@%p1092 bra 	$L__BB0_591;
	selp.b32 	%r1235, %r28, %r8, %p27;
	selp.b32 	%r1236, %r1235, %r8, %p1088;
	mov.b32 	%r1237, 0;
	mov.b64 	%fd3977, {%r1237, %r1236};
$L__BB0_591:
	setp.ne.s32 	%p1094, %r96, 2146435072;
	setp.eq.f64 	%p1095, %fd670, 0d3FF0000000000000;
	selp.f64 	%fd2518, 0d3FF0000000000000, %fd3977, %p1095;
	div.rn.f64 	%fd2519, %fd666, %fd2518;
	fma.rn.f64 	%fd2520, %fd2519, 0d4000000000000000, 0dBFF0000000000000;
	mul.f64 	%fd2521, %fd659, %fd2520;
	mul.f64 	%fd676, %fd2521, 0d401F952E0F96D630;
	@%p1094 bra 	$L__BB0_596;
	setp.num.f64 	%p1096, %fd564, %fd564;
	@%p1096 bra 	$L__BB0_594;
	mov.f64 	%fd2522, 0d4000000000000000;
	add.rn.f64 	%fd3978, %fd564, %fd2522;
	bra.uni 	$L__BB0_596;
$L__BB0_594:
	setp.neu.f64 	%p1097, %fd565, 0d7FF0000000000000;
	@%p1097 bra 	$L__BB0_596;
	setp.lt.s32 	%p1098, %r95, 0;
	selp.b32 	%r1238, %r28, %r8, %p27;
	selp.b32 	%r1239, %r1238, %r8, %p1098;
	mov.b32 	%r1240, 0;
	mov.b64 	%fd3978, {%r1240, %r1239};
$L__BB0_596:
	setp.eq.s32 	%p1099, %r1076, 1062207488;
	setp.ne.s32 	%p1100, %r1077, 1071644672;
	and.pred  	%p28, %p1099, %p1100;
	setp.eq.f64 	%p1101, %fd564, 0d3FF0000000000000;
	setp.lt.s32 	%p1102, %r6, 0;
	setp.eq.s32 	%p1103, %r29, 1062207488;
	add.f64 	%fd2523, %fd3978, 0d3FF0000000000000;
	sqrt.rn.f64 	%fd2524, %fd2523;
	selp.f64 	%fd680, 0d3FF6A09E667F3BCD, %fd2524, %p1101;
	rcp.rn.f64 	%fd681, %fd680;
	{
	.reg .b32 %temp; 
	mov.b64 	{%temp, %r115}, %fd681;
	}
	abs.f64 	%fd682, %fd681;
	{ // callseq 75, 0
	.param .b64 param0;
	st.param.f64 	[param0], %fd682;
	.param .b64 param1;
	st.param.f64 	[param1], 0d4000000000000000;
	.param .b64 retval0;
	call.uni (retval0), 
	__internal_accurate_pow, 
	(
	param0, 
	param1
	);
	ld.param.f64 	%fd2525, [retval0];
	} // callseq 75
	setp.lt.s32 	%p1105, %r115, 0;
	neg.f64 	%fd2527, %fd2525;
	selp.f64 	%fd2528, %fd2527, %fd2525, %p1103;
	selp.f64 	%fd2529, %fd2528, %fd2525, %p1105;
	setp.eq.f64 	%p1106, %fd681, 0d0000000000000000;
	selp.b32 	%r1243, %r115, 0, %p1103;
	or.b32  	%r1244, %r1243, 2146435072;
	selp.b32 	%r1245, %r1244, %r1243, %p1102;
	mov.b32 	%r1246, 0;
	mov.b64 	%fd2530, {%r1246, %r1245};
	selp.f64 	%fd3979, %fd2530, %fd2529, %p1106;
	add.f64 	%fd2531, %fd681, 0d4000000000000000;
	{
	.reg .b32 %temp; 
	mov.b64 	{%temp, %r1247}, %fd2531;
	}
	and.b32  	%r1248, %r1247, 2146435072;
	setp.ne.s32 	%p1107, %r1248, 2146435072;
	@%p1107 bra 	$L__BB0_601;
	setp.num.f64 	%p1108, %fd681, %fd681;
	@%p1108 bra 	$L__BB0_599;
	mov.f64 	%fd2532, 0d4000000000000000;
	add.rn.f64 	%fd3979, %fd681, %fd2532;
	bra.uni 	$L__BB0_601;
$L__BB0_599:
	setp.neu.f64 	%p1109, %fd682, 0d7FF0000000000000;
	@%p1109 bra 	$L__BB0_601;
	selp.b32 	%r1249, %r28, %r8, %p28;
	selp.b32 	%r1250, %r1249, %r8, %p1105;
	mov.b32 	%r1251, 0;
	mov.b64 	%fd3979, {%r1251, %r1250};
$L__BB0_601:
	setp.ne.s32 	%p1111, %r100, 2146435072;
	setp.eq.f64 	%p1112, %fd681, 0d3FF0000000000000;
	mul.f64 	%fd2533, %fd3979, 0dC014000000000000;
	selp.f64 	%fd687, 0dC014000000000000, %fd2533, %p1112;
	@%p1111 bra 	$L__BB0_606;
	setp.num.f64 	%p1113, %fd563, %fd563;
	@%p1113 bra 	$L__BB0_604;
	mov.f64 	%fd2534, 0d4000000000000000;
	add.rn.f64 	%fd3980, %fd563, %fd2534;
	bra.uni 	$L__BB0_606;
$L__BB0_604:
	setp.neu.f64 	%p1114, %fd588, 0d7FF0000000000000;
	@%p1114 bra 	$L__BB0_606;
	setp.lt.s32 	%p1115, %r99, 0;
	selp.b32 	%r1252, %r28, %r8, %p28;
	selp.b32 	%r1253, %r1252, %r8, %p1115;
	mov.b32 	%r1254, 0;
	mov.b64 	%fd3980, {%r1254, %r1253};
$L__BB0_606:
	setp.ne.s32 	%p1116, %r102, 2146435072;
	setp.eq.f64 	%p1117, %fd563, 0d3FF0000000000000;
	selp.f64 	%fd691, 0d3FF0000000000000, %fd3980, %p1117;
	@%p1116 bra 	$L__BB0_611;
	setp.num.f64 	%p1118, %fd513, %fd513;
	@%p1118 bra 	$L__BB0_609;
	mov.f64 	%fd2535, 0d4000000000000000;
	add.rn.f64 	%fd3981, %fd513, %fd2535;
	bra.uni 	$L__BB0_611;
$L__BB0_609:
	setp.neu.f64 	%p1119, %fd593, 0d7FF0000000000000;
	@%p1119 bra 	$L__BB0_611;
	setp.lt.s32 	%p1120, %r101, 0;
	selp.b32 	%r1255, %r28, %r8, %p28;
	selp.b32 	%r1256, %r1255, %r8, %p1120;
	mov.b32 	%r1257, 0;
	mov.b64 	%fd3981, {%r1257, %r1256};
$L__BB0_611:
	setp.eq.f64 	%p1121, %fd513, 0d3FF0000000000000;
	setp.lt.s32 	%p1122, %r6, 0;
	setp.eq.s32 	%p1123, %r29, 1062207488;
	selp.f64 	%fd2536, 0d3FF0000000000000, %fd3981, %p1121;
	add.f64 	%fd695, %fd691, %fd2536;
	{
	.reg .b32 %temp; 
	mov.b64 	{%temp, %r116}, %fd680;
	}
	abs.f64 	%fd696, %fd680;
	{ // callseq 76, 0
	.param .b64 param0;
	st.param.f64 	[param0], %fd696;
	.param .b64 param1;
	st.param.f64 	[param1], 0d4000000000000000;
	.param .b64 retval0;
	call.uni (retval0), 
	__internal_accurate_pow, 
	(
	param0, 
	param1
	);
	ld.param.f64 	%fd2537, [retval0];
	} // callseq 76
	setp.lt.s32 	%p1125, %r116, 0;
	neg.f64 	%fd2539, %fd2537;
	selp.f64 	%fd2540, %fd2539, %fd2537, %p1123;
	selp.f64 	%fd2541, %fd2540, %fd2537, %p1125;
	setp.eq.f64 	%p1126, %fd680, 0d0000000000000000;
	selp.b32 	%r1258, %r116, 0, %p1123;
	or.b32  	%r1259, %r1258, 2146435072;
	selp.b32 	%r1260, %r1259, %r1258, %p1122;
	mov.b32 	%r1261, 0;
	mov.b64 	%fd2542, {%r1261, %r1260};
	selp.f64 	%fd3982, %fd2542, %fd2541, %p1126;
	add.f64 	%fd2543, %fd680, 0d4000000000000000;
	{
	.reg .b32 %temp; 
	mov.b64 	{%temp, %r1262}, %fd2543;
	}
	and.b32  	%r1263, %r1262, 2146435072;
	setp.ne.s32 	%p1127, %r1263, 2146435072;
	@%p1127 bra 	$L__BB0_616;
	setp.num.f64 	%p1128, %fd680, %fd680;
	@%p1128 bra 	$L__BB0_614;
	mov.f64 	%fd2544, 0d4000000000000000;
	add.rn.f64 	%fd3982, %fd680, %fd2544;
	bra.uni 	$L__BB0_616;
$L__BB0_614:
	setp.neu.f64 	%p1129, %fd696, 0d7FF0000000000000;
	@%p1129 bra 	$L__BB0_616;
	setp.lt.s32 	%p1130, %r116, 0;
	setp.eq.s32 	%p1131, %r1076, 1062207488;
	setp.ne.s32 	%p1132, %r1077, 1071644672;
	selp.b32 	%r1266, %r28, %r8, %p1132;
	selp.b32 	%r1267, %r1266, %r8, %p1131;
	selp.b32 	%r1268, %r1267, %r8, %p1130;
	mov.b32 	%r1269, 0;
	mov.b64 	%fd3982, {%r1269, %r1268};
$L__BB0_616:
	setp.eq.f64 	%p1133, %fd680, 0d3FF0000000000000;
	selp.f64 	%fd2545, 0d3FF0000000000000, %fd3982, %p1133;
	mul.f64 	%fd2546, %fd695, 0dC000000000000000;
	div.rn.f64 	%fd701, %fd2546, %fd2545;
	fma.rn.f64 	%fd2547, %fd701, 0d3FF71547652B82FE, 0d4338000000000000;
	{
	.reg .b32 %temp; 
	mov.b64 	{%r117, %temp}, %fd2547;
	}
	mov.f64 	%fd2548, 0dC338000000000000;
	add.rn.f64 	%fd2549, %fd2547, %fd2548;
	fma.rn.f64 	%fd2550, %fd2549, 0dBFE62E42FEFA39EF, %fd701;
	fma.rn.f64 	%fd2551, %fd2549, 0dBC7ABC9E3B39803F, %fd2550;
	fma.rn.f64 	%fd2552, %fd2551, 0d3E5ADE1569CE2BDF, 0d3E928AF3FCA213EA;
	fma.rn.f64 	%fd2553, %fd2552, %fd2551, 0d3EC71DEE62401315;
	fma.rn.f64 	%fd2554, %fd2553, %fd2551, 0d3EFA01997C89EB71;
	fma.rn.f64 	%fd2555, %fd2554, %fd2551, 0d3F2A01A014761F65;
	fma.rn.f64 	%fd2556, %fd2555, %fd2551, 0d3F56C16C1852B7AF;
	fma.rn.f64 	%fd2557, %fd2556, %fd2551, 0d3F81111111122322;
	fma.rn.f64 	%fd2558, %fd2557, %fd2551, 0d3FA55555555502A1;
	fma.rn.f64 	%fd2559, %fd2558, %fd2551, 0d3FC5555555555511;
	fma.rn.f64 	%fd2560, %fd2559, %fd2551, 0d3FE000000000000B;
	fma.rn.f64 	%fd2561, %fd2560, %fd2551, 0d3FF0000000000000;
	fma.rn.f64 	%fd2562, %fd2561, %fd2551, 0d3FF0000000000000;
	{
	.reg .b32 %temp; 
	mov.b64 	{%r118, %temp}, %fd2562;
	}
	{
	.reg .b32 %temp; 
	mov.b64 	{%temp, %r119}, %fd2562;
	}
	shl.b32 	%r1270, %r117, 20;
	add.s32 	%r1271, %r1270, %r119;
	mov.b64 	%fd3983, {%r118, %r1271};
	{
	.reg .b32 %temp; 
	mov.b64 	{%temp, %r1272}, %fd701;
	}
	mov.b32 	%f28, %r1272;
	abs.f32 	%f9, %f28;
	setp.lt.f32 	%p1134, %f9, 0f4086232B;
	@%p1134 bra 	$L__BB0_619;
	setp.lt.f64 	%p1135, %fd701, 0d0000000000000000;
	add.f64 	%fd2563, %fd701, 0d7FF0000000000000;
	selp.f64 	%fd3983, 0d0000000000000000, %fd2563, %p1135;
	setp.geu.f32 	%p1136, %f9, 0f40874800;
	@%p1136 bra 	$L__BB0_619;
	shr.u32 	%r1273, %r117, 31;
	add.s32 	%r1274, %r117, %r1273;
	shr.s32 	%r1275, %r1274, 1;
	shl.b32 	%r1276, %r1275, 20;
	add.s32 	%r1277, %r119, %r1276;
	mov.b64 	%fd2564, {%r118, %r1277};
	sub.s32 	%r1278, %r117, %r1275;
	shl.b32 	%r1279, %r1278, 20;
	add.s32 	%r1280, %r1279, 1072693248;
	mov.b32 	%r1281, 0;
	mov.b64 	%fd2565, {%r1281, %r1280};
	mul.f64 	%fd3983, %fd2565, %fd2564;
$L__BB0_619:
	and.b32  	%r120, %r14, 2146435072;
	or.b32  	%r121, %r33, -2147483648;
	or.b32  	%r122, %r35, -2147483648;
	or.b32  	%r123, %r37, -2147483648;
	mul.f64 	%fd2566, %fd687, %fd3983;
	mul.f64 	%fd2567, %fd676, 0d3FE0000000000000;
	mul.f64 	%fd2568, %fd2567, %fd2566;
	mul.f64 	%fd706, %fd3867, %fd512;
	mul.f64 	%fd707, %fd3867, %fd609;
	mul.f64 	%fd708, %fd3867, %fd514;
	mul.f64 	%fd709, %fd3867, %fd648;
	mul.f64 	%fd710, %fd3867, %fd516;
	mul.f64 	%fd711, %fd3867, %fd2568;
	mul.f64 	%fd2569, %fd3867, %fd4103;
	fma.rn.f64 	%fd2570, %fd2569, 0d3FEC23E39189614C, %fd4104;
	mul.f64 	%fd2571, %fd505, 0d400A37B2A108BD3C;
	sub.f64 	%fd2572, %fd2570, %fd2571;
	fma.rn.f64 	%fd712, %fd706, 0d400A912FE408DB10, %fd2572;
	mul.f64 	%fd2573, %fd3867, %fd4101;
	fma.rn.f64 	%fd2574, %fd2573, 0d3FEC23E39189614C, %fd4102;
	mul.f64 	%fd2575, %fd507, 0d400A37B2A108BD3C;
	sub.f64 	%fd2576, %fd2574, %fd2575;
	fma.rn.f64 	%fd713, %fd708, 0d400A912FE408DB10, %fd2576;
	fma.rn.f64 	%fd2577, %fd295, 0d3FEC23E39189614C, %fd4101;
	mul.f64 	%fd2578, %fd508, 0d400A37B2A108BD3C;
	sub.f64 	%fd2579, %fd2577, %fd2578;
	fma.rn.f64 	%fd714, %fd709, 0d400A912FE408DB10, %fd2579;
	mul.f64 	%fd2580, %fd3867, %fd4099;
	fma.rn.f64 	%fd2581, %fd2580, 0d3FEC23E39189614C, %fd4100;
	mul.f64 	%fd2582, %fd509, 0d400A37B2A108BD3C;
	sub.f64 	%fd2583, %fd2581, %fd2582;
	fma.rn.f64 	%fd715, %fd710, 0d400A912FE408DB10, %fd2583;
	fma.rn.f64 	%fd2584, %fd297, 0d3FEC23E39189614C, %fd4099;
	mul.f64 	%fd2585, %fd510, 0d400A37B2A108BD3C;
	sub.f64 	%fd2586, %fd2584, %fd2585;
	fma.rn.f64 	%fd716, %fd711, 0d400A912FE408DB10, %fd2586;
	fma.rn.f64 	%fd717, %fd3867, 0d3FED89D89D89D89E, %fd101;
	setp.geu.f64 	%p1137, %fd717, %fd104;
	@%p1137 bra 	$L__BB0_641;
	setp.lt.s32 	%p1180, %r2, 0;
	setp.eq.s32 	%p1181, %r31, 1072693248;
	sub.f64 	%fd718, %fd104, %fd717;
	{
	.reg .b32 %temp; 
	mov.b64 	{%temp, %r124}, %fd718;
	}
	abs.f64 	%fd719, %fd718;
	setp.lt.s32 	%p1183, %r124, 0;
	setp.eq.f64 	%p1184, %fd718, 0d0000000000000000;
	{ // callseq 81, 0
	.param .b64 param0;
	st.param.f64 	[param0], %fd719;
	.param .b64 param1;
	st.param.f64 	[param1], 0d3FF0000000000000;
	.param .b64 retval0;
	call.uni (retval0), 
	__internal_accurate_pow, 
	(
	param0, 
	param1
	);
	ld.param.f64 	%fd2627, [retval0];
	} // callseq 81
	neg.f64 	%fd2629, %fd2627;
	selp.f64 	%fd2630, %fd2629, %fd2627, %p1181;
	selp.f64 	%fd2631, %fd2630, %fd2627, %p1183;
	selp.b32 	%r1321, %r124, 0, %p1181;
	or.b32  	%r1322, %r1321, 2146435072;
	selp.b32 	%r1323, %r1322, %r1321, %p1180;
	mov.b32 	%r1324, 0;
	mov.b64 	%fd2632, {%r1324, %r1323};
	selp.f64 	%fd3984, %fd2632, %fd2631, %p1184;
	add.f64 	%fd2633, %fd718, 0d3FF0000000000000;
	{
	.reg .b32 %temp; 
	mov.b64 	{%temp, %r1325}, %fd2633;
	}
	and.b32  	%r1326, %r1325, 2146435072;
	setp.ne.s32 	%p1185, %r1326, 2146435072;
	@%p1185 bra 	$L__BB0_625;
	setp.num.f64 	%p1186, %fd718, %fd718;
	@%p1186 bra 	$L__BB0_623;
	mov.f64 	%fd2634, 0d3FF0000000000000;
	add.rn.f64 	%fd3984, %fd718, %fd2634;
	bra.uni 	$L__BB0_625;
$L__BB0_623:
	setp.neu.f64 	%p1187, %fd719, 0d7FF0000000000000;
	@%p1187 bra 	$L__BB0_625;
	setp.lt.s32 	%p1188, %r124, 0;
	selp.b32 	%r1327, %r121, %r33, %p1;
	selp.b32 	%r1328, %r1327, %r33, %p1188;
	mov.b32 	%r1329, 0;
	mov.b64 	%fd3984, {%r1329, %r1328};
$L__BB0_625:
	setp.eq.f64 	%p1189, %fd718, 0d3FF0000000000000;
	setp.eq.f64 	%p1190, %fd718, 0d0000000000000000;
	setp.lt.s32 	%p1191, %r124, 0;
	setp.lt.s32 	%p1192, %r6, 0;
	setp.eq.s32 	%p1193, %r29, 1062207488;
	selp.f64 	%fd2635, 0d3FF0000000000000, %fd3984, %p1189;
	fma.rn.f64 	%fd724, %fd3917, %fd2635, 0d0000000000000000;
	{ // callseq 82, 0
	.param .b64 param0;
	st.param.f64 	[param0], %fd719;
	.param .b64 param1;
	st.param.f64 	[param1], 0d4000000000000000;
	.param .b64 retval0;
	call.uni (retval0), 
	__internal_accurate_pow, 
	(
	param0, 
	param1
	);
	ld.param.f64 	%fd2636, [retval0];
	} // callseq 82
	neg.f64 	%fd2638, %fd2636;
	selp.f64 	%fd2639, %fd2638, %fd2636, %p1193;
	selp.f64 	%fd2640, %fd2639, %fd2636, %p1191;
	selp.b32 	%r1330, %r124, 0, %p1193;
	or.b32  	%r1331, %r1330, 2146435072;
	selp.b32 	%r1332, %r1331, %r1330, %p1192;
	mov.b32 	%r1333, 0;
	mov.b64 	%fd2641, {%r1333, %r1332};
	selp.f64 	%fd3985, %fd2641, %fd2640, %p1190;
	add.f64 	%fd2642, %fd718, 0d4000000000000000;
	{
	.reg .b32 %temp; 
	mov.b64 	{%temp, %r1334}, %fd2642;
	}
	and.b32  	%r1335, %r1334, 2146435072;
	setp.ne.s32 	%p1195, %r1335, 2146435072;
	@%p1195 bra 	$L__BB0_630;
	setp.nan.f64 	%p1196, %fd718, %fd718;
	@%p1196 bra 	$L__BB0_629;
	setp.neu.f64 	%p1197, %fd719, 0d7FF0000000000000;
	@%p1197 bra 	$L__BB0_630;
	setp.lt.s32 	%p1198, %r124, 0;
	and.b32  	%r1336, %r6, 2146435072;
	setp.eq.s32 	%p1199, %r1336, 1062207488;
	and.b32  	%r1337, %r6, 2147483647;
	setp.ne.s32 	%p1200, %r1337, 1071644672;
	selp.b32 	%r1338, %r28, %r8, %p1200;
	selp.b32 	%r1339, %r1338, %r8, %p1199;
	selp.b32 	%r1340, %r1339, %r8, %p1198;
	mov.b32 	%r1341, 0;
	mov.b64 	%fd3985, {%r1341, %r1340};
	bra.uni 	$L__BB0_630;
$L__BB0_629:
	mov.f64 	%fd2643, 0d4000000000000000;
	add.rn.f64 	%fd3985, %fd718, %fd2643;
$L__BB0_630:
	setp.eq.f64 	%p1201, %fd718, 0d3FF0000000000000;
	setp.eq.f64 	%p1202, %fd718, 0d0000000000000000;
	setp.lt.s32 	%p1203, %r124, 0;
	setp.lt.s32 	%p1204, %r10, 0;
	setp.eq.s32 	%p1205, %r30, 1073741824;
	selp.f64 	%fd2644, 0d3FF0000000000000, %fd3985, %p1201;
	mul.f64 	%fd2645, %fd3916, 0d3FE0000000000000;
	fma.rn.f64 	%fd729, %fd2645, %fd2644, %fd724;
	{ // callseq 83, 0
	.param .b64 param0;
	st.param.f64 	[param0], %fd719;
	.param .b64 param1;
	st.param.f64 	[param1], 0d4008000000000000;
	.param .b64 retval0;
	call.uni (retval0), 
	__internal_accurate_pow, 
	(
	param0, 
	param1
	);
	ld.param.f64 	%fd2646, [retval0];
	} // callseq 83
	neg.f64 	%fd2648, %fd2646;
	selp.f64 	%fd2649, %fd2648, %fd2646, %p1205;
	selp.f64 	%fd2650, %fd2649, %fd2646, %p1203;
	selp.b32 	%r1342, %r124, 0, %p1205;
	or.b32  	%r1343, %r1342, 2146435072;
	selp.b32 	%r1344, %r1343, %r1342, %p1204;
	mov.b32 	%r1345, 0;
	mov.b64 	%fd2651, {%r1345, %r1344};
	selp.f64 	%fd3986, %fd2651, %fd2650, %p1202;
	add.f64 	%fd2652, %fd718, 0d4008000000000000;
	{
	.reg .b32 %temp; 
	mov.b64 	{%temp, %r1346}, %fd2652;
	}
	and.b32  	%r1347, %r1346, 2146435072;
	setp.ne.s32 	%p1207, %r1347, 2146435072;
	@%p1207 bra 	$L__BB0_635;
	setp.nan.f64 	%p1208, %fd718, %fd718;
	@%p1208 bra 	$L__BB0_634;
	setp.neu.f64 	%p1209, %fd719, 0d7FF0000000000000;
	@%p1209 bra 	$L__BB0_635;
	setp.lt.s32 	%p1210, %r124, 0;
	selp.b32 	%r1348, %r122, %r35, %p2;
	selp.b32 	%r1349, %r1348, %r35, %p1210;
	mov.b32 	%r1350, 0;
	mov.b64 	%fd3986, {%r1350, %r1349};
	bra.uni 	$L__BB0_635;
$L__BB0_634:
	mov.f64 	%fd2653, 0d4008000000000000;
	add.rn.f64 	%fd3986, %fd718, %fd2653;
$L__BB0_635:
	setp.eq.f64 	%p1211, %fd718, 0d3FF0000000000000;
	setp.eq.f64 	%p1212, %fd718, 0d0000000000000000;
	setp.lt.s32 	%p1213, %r124, 0;
	setp.lt.s32 	%p1214, %r14, 0;
	setp.eq.s32 	%p1215, %r120, 1072693248;
	selp.f64 	%fd2654, 0d3FF0000000000000, %fd3986, %p1211;
	div.rn.f64 	%fd2655, %fd3915, 0d4008000000000000;
	fma.rn.f64 	%fd734, %fd2655, %fd2654, %fd729;
	{ // callseq 84, 0
	.param .b64 param0;
	st.param.f64 	[param0], %fd719;
	.param .b64 param1;
	st.param.f64 	[param1], 0d4010000000000000;
	.param .b64 retval0;
	call.uni (retval0), 
	__internal_accurate_pow, 
	(
	param0, 
	param1
	);
	ld.param.f64 	%fd2656, [retval0];
	} // callseq 84
	neg.f64 	%fd2658, %fd2656;
	selp.f64 	%fd2659, %fd2658, %fd2656, %p1215;
	selp.f64 	%fd2660, %fd2659, %fd2656, %p1213;
	selp.b32 	%r1351, %r124, 0, %p1215;
	or.b32  	%r1352, %r1351, 2146435072;
	selp.b32 	%r1353, %r1352, %r1351, %p1214;
	mov.b32 	%r1354, 0;
	mov.b64 	%fd2661, {%r1354, %r1353};
	selp.f64 	%fd3987, %fd2661, %fd2660, %p1212;
	add.f64 	%fd2662, %fd718, 0d4010000000000000;
	{
	.reg .b32 %temp; 
	mov.b64 	{%temp, %r1355}, %fd2662;
	}
	and.b32  	%r1356, %r1355, 2146435072;
	setp.ne.s32 	%p1217, %r1356, 2146435072;
	@%p1217 bra 	$L__BB0_640;
	setp.nan.f64 	%p1218, %fd718, %fd718;
	@%p1218 bra 	$L__BB0_639;
	setp.neu.f64 	%p1219, %fd719, 0d7FF0000000000000;
	@%p1219 bra 	$L__BB0_640;
	setp.lt.s32 	%p1220, %r124, 0;
	selp.b32 	%r1357, %r123, %r37, %p3;
	selp.b32 	%r1358, %r1357, %r37, %p1220;
	mov.b32 	%r1359, 0;
	mov.b64 	%fd3987, {%r1359, %r1358};
	bra.uni 	$L__BB0_640;
$L__BB0_639:
	mov.f64 	%fd2663, 0d4010000000000000;
	add.rn.f64 	%fd3987, %fd718, %fd2663;
$L__BB0_640:
	setp.eq.f64 	%p1221, %fd718, 0d3FF0000000000000;
	selp.f64 	%fd2664, 0d3FF0000000000000, %fd3987, %p1221;
	mul.f64 	%fd2665, %fd3914, 0d3FD0000000000000;
	fma.rn.f64 	%fd2666, %fd2665, %fd2664, %fd734;
	sub.f64 	%fd3992, %fd102, %fd2666;
	bra.uni 	$L__BB0_662;
$L__BB0_641:
	setp.lt.s32 	%p1138, %r2, 0;
	setp.eq.s32 	%p1139, %r31, 1072693248;
	sub.f64 	%fd740, %fd717, %fd104;
	{
	.reg .b32 %temp; 
	mov.b64 	{%temp, %r125}, %fd740;
	}
	abs.f64 	%fd741, %fd740;
	setp.lt.s32 	%p1141, %r125, 0;
	setp.eq.f64 	%p1142, %fd740, 0d0000000000000000;
	{ // callseq 77, 0
	.param .b64 param0;
	st.param.f64 	[param0], %fd741;
	.param .b64 param1;
	st.param.f64 	[param1], 0d3FF0000000000000;
	.param .b64 retval0;
	call.uni (retval0), 
	__internal_accurate_pow, 
	(
	param0, 
	param1
	);
	ld.param.f64 	%fd2587, [retval0];
	} // callseq 77
	neg.f64 	%fd2589, %fd2587;
	selp.f64 	%fd2590, %fd2589, %fd2587, %p1139;
	selp.f64 	%fd2591, %fd2590, %fd2587, %p1141;
	selp.b32 	%r1282, %r125, 0, %p1139;
	or.b32  	%r1283, %r1282, 2146435072;
	selp.b32 	%r1284, %r1283, %r1282, %p1138;
	mov.b32 	%r1285, 0;
	mov.b64 	%fd2592, {%r1285, %r1284};
	selp.f64 	%fd3988, %fd2592, %fd2591, %p1142;
	add.f64 	%fd2593, %fd740, 0d3FF0000000000000;
	{
	.reg .b32 %temp; 
	mov.b64 	{%temp, %r1286}, %fd2593;
	}
	and.b32  	%r1287, %r1286, 2146435072;
	setp.ne.s32 	%p1143, %r1287, 2146435072;
	@%p1143 bra 	$L__BB0_646;
	setp.num.f64 	%p1144, %fd740, %fd740;
	@%p1144 bra 	$L__BB0_644;
	mov.f64 	%fd2594, 0d3FF0000000000000;
	add.rn.f64 	%fd3988, %fd740, %fd2594;
	bra.uni 	$L__BB0_646;
$L__BB0_644:
	setp.neu.f64 	%p1145, %fd741, 0d7FF0000000000000;
	@%p1145 bra 	$L__BB0_646;
	setp.lt.s32 	%p1146, %r125, 0;
	selp.b32 	%r1288, %r121, %r33, %p1;
	selp.b32 	%r1289, %r1288, %r33, %p1146;
	mov.b32 	%r1290, 0;
	mov.b64 	%fd3988, {%r1290, %r1289};
$L__BB0_646:
	setp.eq.f64 	%p1147, %fd740, 0d3FF0000000000000;
	setp.eq.f64 	%p1148, %fd740, 0d0000000000000000;
	setp.lt.s32 	%p1149, %r125, 0;
	setp.lt.s32 	%p1150, %r6, 0;
	setp.eq.s32 	%p1151, %r29, 1062207488;
	selp.f64 	%fd2595, 0d3FF0000000000000, %fd3988, %p1147;
	fma.rn.f64 	%fd746, %fd3917, %fd2595, 0d0000000000000000;
	{ // callseq 78, 0
	.param .b64 param0;
	st.param.f64 	[param0], %fd741;
	.param .b64 param1;
	st.param.f64 	[param1], 0d4000000000000000;
	.param .b64 retval0;
	call.uni (retval0), 
	__internal_accurate_pow, 
	(
	param0, 
	param1
	);
	ld.param.f64 	%fd2596, [retval0];
	} // callseq 78
	neg.f64 	%fd2598, %fd2596;
	selp.f64 	%fd2599, %fd2598, %fd2596, %p1151;
	selp.f64 	%fd2600, %fd2599, %fd2596, %p1149;
	selp.b32 	%r1291, %r125, 0, %p1151;
	or.b32  	%r1292, %r1291, 2146435072;
	selp.b32 	%r1293, %r1292, %r1291, %p1150;
	mov.b32 	%r1294, 0;
	mov.b64 	%fd2601, {%r1294, %r1293};
	selp.f64 	%fd3989, %fd2601, %fd2600, %p1148;
	add.f64 	%fd2602, %fd740, 0d4000000000000000;
	{
	.reg .b32 %temp; 
	mov.b64 	{%temp, %r1295}, %fd2602;
	}
	and.b32  	%r1296, %r1295, 2146435072;
	setp.ne.s32 	%p1153, %r1296, 2146435072;
	@%p1153 bra 	$L__BB0_651;
	setp.nan.f64 	%p1154, %fd740, %fd740;
	@%p1154 bra 	$L__BB0_650;
	setp.neu.f64 	%p1155, %fd741, 0d7FF0000000000000;
	@%p1155 bra 	$L__BB0_651;
	setp.lt.s32 	%p1156, %r125, 0;
	and.b32  	%r1297, %r6, 2146435072;
	setp.eq.s32 	%p1157, %r1297, 1062207488;
	and.b32  	%r1298, %r6, 2147483647;
	setp.ne.s32 	%p1158, %r1298, 1071644672;
	selp.b32 	%r1299, %r28, %r8, %p1158;
	selp.b32 	%r1300, %r1299, %r8, %p1157;
	selp.b32 	%r1301, %r1300, %r8, %p1156;
	mov.b32 	%r1302, 0;
	mov.b64 	%fd3989, {%r1302, %r1301};
	bra.uni 	$L__BB0_651;
$L__BB0_650:
	mov.f64 	%fd2603, 0d4000000000000000;
	add.rn.f64 	%fd3989, %fd740, %fd2603;
$L__BB0_651:
	setp.eq.f64 	%p1159, %fd740, 0d3FF0000000000000;
	setp.eq.f64 	%p1160, %fd740, 0d0000000000000000;
	setp.lt.s32 	%p1161, %r125, 0;
	setp.lt.s32 	%p1162, %r10, 0;
	setp.eq.s32 	%p1163, %r30, 1073741824;
	selp.f64 	%fd2604, 0d3FF0000000000000, %fd3989, %p1159;
	mul.f64 	%fd2605, %fd3916, 0d3FE0000000000000;
	fma.rn.f64 	%fd751, %fd2605, %fd2604, %fd746;
	{ // callseq 79, 0
	.param .b64 param0;
	st.param.f64 	[param0], %fd741;
	.param .b64 param1;
	st.param.f64 	[param1], 0d4008000000000000;
	.param .b64 retval0;
	call.uni (retval0), 
	__internal_accurate_pow, 
	(
	param0, 
	param1
	);
	ld.param.f64 	%fd2606, [retval0];
	} // callseq 79
	neg.f64 	%fd2608, %fd2606;
	selp.f64 	%fd2609, %fd2608, %fd2606, %p1163;
	selp.f64 	%fd2610, %fd2609, %fd2606, %p1161;
	selp.b32 	%r1303, %r125, 0, %p1163;
	or.b32  	%r1304, %r1303, 2146435072;
	selp.b32 	%r1305, %r1304, %r1303, %p1162;
	mov.b32 	%r1306, 0;
	mov.b64 	%fd2611, {%r1306, %r1305};
	selp.f64 	%fd3990, %fd2611, %fd2610, %p1160;
	add.f64 	%fd2612, %fd740, 0d4008000000000000;
	{
	.reg .b32 %temp; 
	mov.b64 	{%temp, %r1307}, %fd2612;
	}
	and.b32  	%r1308, %r1307, 2146435072;
	setp.ne.s32 	%p1165, %r1308, 2146435072;
	@%p1165 bra 	$L__BB0_656;
	setp.nan.f64 	%p1166, %fd740, %fd740;
	@%p1166 bra 	$L__BB0_655;
	setp.neu.f64 	%p1167, %fd741, 0d7FF0000000000000;
	@%p1167 bra 	$L__BB0_656;
	setp.lt.s32 	%p1168, %r125, 0;
	selp.b32 	%r1309, %r122, %r35, %p2;
	selp.b32 	%r1310, %r1309, %r35, %p1168;
	mov.b32 	%r1311, 0;
	mov.b64 	%fd3990, {%r1311, %r1310};
	bra.uni 	$L__BB0_656;
$L__BB0_655:
	mov.f64 	%fd2613, 0d4008000000000000;
	add.rn.f64 	%fd3990, %fd740, %fd2613;
$L__BB0_656:
	setp.eq.f64 	%p1169, %fd740, 0d3FF0000000000000;
	setp.eq.f64 	%p1170, %fd740, 0d0000000000000000;
	setp.lt.s32 	%p1171, %r125, 0;
	setp.lt.s32 	%p1172, %r14, 0;
	setp.eq.s32 	%p1173, %r120, 1072693248;
	selp.f64 	%fd2614, 0d3FF0000000000000, %fd3990, %p1169;
	div.rn.f64 	%fd2615, %fd3915, 0d4008000000000000;
	fma.rn.f64 	%fd756, %fd2615, %fd2614, %fd751;
	{ // callseq 80, 0
	.param .b64 param0;
	st.param.f64 	[param0], %fd741;
	.param .b64 param1;
	st.param.f64 	[param1], 0d4010000000000000;
	.param .b64 retval0;
	call.uni (retval0), 
	__internal_accurate_pow, 
	(
	param0, 
	param1
	);
	ld.param.f64 	%fd2616, [retval0];
	} // callseq 80
	neg.f64 	%fd2618, %fd2616;
	selp.f64 	%fd2619, %fd2618, %fd2616, %p1173;
	selp.f64 	%fd2620, %fd2619, %fd2616, %p1171;
	selp.b32 	%r1312, %r125, 0, %p1173;
	or.b32  	%r1313, %r1312, 2146435072;
	selp.b32 	%r1314, %r1313, %r1312, %p1172;
	mov.b32 	%r1315, 0;
	mov.b64 	%fd2621, {%r1315, %r1314};
	selp.f64 	%fd3991, %fd2621, %fd2620, %p1170;
	add.f64 	%fd2622, %fd740, 0d4010000000000000;
	{
	.reg .b32 %temp; 
	mov.b64 	{%temp, %r1316}, %fd2622;
	}
	and.b32  	%r1317, %r1316, 2146435072;
	setp.ne.s32 	%p1175, %r1317, 2146435072;
	@%p1175 bra 	$L__BB0_661;
	setp.nan.f64 	%p1176, %fd740, %fd740;
	@%p1176 bra 	$L__BB0_660;
	setp.neu.f64 	%p1177, %fd741, 0d7FF0000000000000;
	@%p1177 bra 	$L__BB0_661;
	setp.lt.s32 	%p1178, %r125, 0;
	selp.b32 	%r1318, %r123, %r37, %p3;
	selp.b32 	%r1319, %r1318, %r37, %p1178;
	mov.b32 	%r1320, 0;
	mov.b64 	%fd3991, {%r1320, %r1319};
	bra.uni 	$L__BB0_661;
$L__BB0_660:
	mov.f64 	%fd2623, 0d4010000000000000;
	add.rn.f64 	%fd3991, %fd740, %fd2623;
$L__BB0_661:
	setp.eq.f64 	%p1179, %fd740, 0d3FF0000000000000;
	selp.f64 	%fd2624, 0d3FF0000000000000, %fd3991, %p1179;
	mul.f64 	%fd2625, %fd3914, 0d3FD0000000000000;
	fma.rn.f64 	%fd2626, %fd2625, %fd2624, %fd756;
	add.f64 	%fd3992, %fd102, %fd2626;
$L__BB0_662:
	setp.lt.s32 	%p1222, %r6, 0;
	setp.eq.s32 	%p1223, %r29, 1062207488;
	sub.f64 	%fd763, %fd712, %fd3992;
	div.rn.f64 	%fd764, %fd715, 0d400DBE2DF9B01D21;
	{
	.reg .b32 %temp; 
	mov.b64 	{%temp, %r126}, %fd764;
	}
	abs.f64 	%fd765, %fd764;
	{ // callseq 85, 0
	.param .b64 param0;
	st.param.f64 	[param0], %fd765;
	.param .b64 param1;
	st.param.f64 	[param1], 0d4000000000000000;
	.param .b64 retval0;
	call.uni (retval0), 
	__internal_accurate_pow, 
	(
	param0, 
	param1
	);
	ld.param.f64 	%fd2667, [retval0];
	} // callseq 85
	setp.lt.s32 	%p1225, %r126, 0;
	neg.f64 	%fd2669, %fd2667;
	selp.f64 	%fd2670, %fd2669, %fd2667, %p1223;
	selp.f64 	%fd2671, %fd2670, %fd2667, %p1225;
	setp.eq.f64 	%p1226, %fd764, 0d0000000000000000;
	selp.b32 	%r1360, %r126, 0, %p1223;
	or.b32  	%r1361, %r1360, 2146435072;
	selp.b32 	%r1362, %r1361, %r1360, %p1222;
	mov.b32 	%r1363, 0;
	mov.b64 	%fd2672, {%r1363, %r1362};
	selp.f64 	%fd4015, %fd2672, %fd2671, %p1226;
	add.f64 	%fd2673, %fd764, 0d4000000000000000;
	{
	.reg .b32 %temp; 
	mov.b64 	{%temp, %r1364}, %fd2673;
	}
	and.b32  	%r127, %r1364, 2146435072;
	setp.ne.s32 	%p1227, %r127, 2146435072;
	mov.f64 	%fd3993, %fd4015;
	@%p1227 bra 	$L__BB0_667;
	setp.num.f64 	%p1228, %fd764, %fd764;
	@%p1228 bra 	$L__BB0_665;
	mov.f64 	%fd2674, 0d4000000000000000;
	add.rn.f64 	%fd3993, %fd764, %fd2674;
	bra.uni 	$L__BB0_667;
$L__BB0_665:
	setp.neu.f64 	%p1229, %fd765, 0d7FF0000000000000;
	mov.f64 	%fd3993, %fd4015;
	@%p1229 bra 	$L__BB0_667;
	setp.lt.s32 	%p1230, %r126, 0;
	and.b32  	%r1365, %r6, 2146435072;
	setp.eq.s32 	%p1231, %r1365, 1062207488;
	and.b32  	%r1366, %r6, 2147483647;
	setp.ne.s32 	%p1232, %r1366, 1071644672;
	selp.b32 	%r1367, %r28, %r8, %p1232;
	selp.b32 	%r1368, %r1367, %r8, %p1231;
	selp.b32 	%r1369, %r1368, %r8, %p1230;
	mov.b32 	%r1370, 0;
	mov.b64 	%fd3993, {%r1370, %r1369};
$L__BB0_667:
	and.b32  	%r1371, %r6, 2146435072;
	setp.eq.s32 	%p1233, %r1371, 1062207488;
	and.b32  	%r1372, %r6, 2147483647;
	setp.ne.s32 	%p1234, %r1372, 1071644672;
	and.pred  	%p29, %p1233, %p1234;
	setp.lt.s32 	%p1235, %r6, 0;
	setp.eq.s32 	%p1236, %r29, 1062207488;
	setp.eq.f64 	%p1238, %fd764, 0d3FF0000000000000;
	add.f64 	%fd2675, %fd3993, 0d3FF0000000000000;
	sqrt.rn.f64 	%fd2676, %fd2675;
	selp.f64 	%fd770, 0d3FF6A09E667F3BCD, %fd2676, %p1238;
	{
	.reg .b32 %temp; 
	mov.b64 	{%temp, %r128}, %fd770;
	}
	abs.f64 	%fd771, %fd770;
	{ // callseq 86, 0
	.param .b64 param0;
	st.param.f64 	[param0], %fd771;
	.param .b64 param1;
	st.param.f64 	[param1], 0d4000000000000000;
	.param .b64 retval0;
	call.uni (retval0), 
	__internal_accurate_pow, 
	(
	param0, 
	param1
	);
	ld.param.f64 	%fd2677, [retval0];
	} // callseq 86
	setp.lt.s32 	%p1239, %r128, 0;
	neg.f64 	%fd2679, %fd2677;
	selp.f64 	%fd2680, %fd2679, %fd2677, %p1236;
	selp.f64 	%fd2681, %fd2680, %fd2677, %p1239;
	setp.eq.f64 	%p1240, %fd770, 0d0000000000000000;
	selp.b32 	%r1373, %r128, 0, %p1236;
	or.b32  	%r1374, %r1373, 2146435072;
	selp.b32 	%r1375, %r1374, %r1373, %p1235;
	mov.b32 	%r1376, 0;
	mov.b64 	%fd2682, {%r1376, %r1375};
	selp.f64 	%fd3994, %fd2682, %fd2681, %p1240;
	add.f64 	%fd2683, %fd770, 0d4000000000000000;
	{
	.reg .b32 %temp; 
	mov.b64 	{%temp, %r1377}, %fd2683;
	}
	and.b32  	%r1378, %r1377, 2146435072;
	setp.ne.s32 	%p1241, %r1378, 2146435072;
	@%p1241 bra 	$L__BB0_672;
	setp.num.f64 	%p1242, %fd770, %fd770;
	@%p1242 bra 	$L__BB0_670;
	mov.f64 	%fd2684, 0d4000000000000000;
	add.rn.f64 	%fd3994, %fd770, %fd2684;
	bra.uni 	$L__BB0_672;
$L__BB0_670:
	setp.neu.f64 	%p1243, %fd771, 0d7FF0000000000000;
	@%p1243 bra 	$L__BB0_672;
	setp.lt.s32 	%p1244, %r128, 0;
	selp.b32 	%r1379, %r28, %r8, %p29;
	selp.b32 	%r1380, %r1379, %r8, %p1244;
	mov.b32 	%r1381, 0;
	mov.b64 	%fd3994, {%r1381, %r1380};
$L__BB0_672:
	setp.ne.s32 	%p1245, %r127, 2146435072;
	setp.eq.f64 	%p1246, %fd770, 0d3FF0000000000000;
	selp.f64 	%fd2685, 0d3FF0000000000000, %fd3994, %p1246;
	div.rn.f64 	%fd2686, %fd763, %fd2685;
	mul.f64 	%fd2687, %fd2686, 0d4010000000000000;
	mul.f64 	%fd776, %fd2687, 0d401F952E0F96D630;
	mov.f64 	%fd3995, %fd4015;
	@%p1245 bra 	$L__BB0_677;
	setp.num.f64 	%p1247, %fd764, %fd764;
	@%p1247 bra 	$L__BB0_675;
	mov.f64 	%fd2688, 0d4000000000000000;
	add.rn.f64 	%fd3995, %fd764, %fd2688;
	bra.uni 	$L__BB0_677;
$L__BB0_675:
	setp.neu.f64 	%p1248, %fd765, 0d7FF0000000000000;
	mov.f64 	%fd3995, %fd4015;
	@%p1248 bra 	$L__BB0_677;
	setp.lt.s32 	%p1249, %r126, 0;
	selp.b32 	%r1382, %r28, %r8, %p29;
	selp.b32 	%r1383, %r1382, %r8, %p1249;
	mov.b32 	%r1384, 0;
	mov.b64 	%fd3995, {%r1384, %r1383};
$L__BB0_677:
	setp.eq.f64 	%p1250, %fd764, 0d3FF0000000000000;
	setp.lt.s32 	%p1251, %r6, 0;
	setp.eq.s32 	%p1252, %r29, 1062207488;
	add.f64 	%fd2689, %fd3995, 0d3FF0000000000000;
	sqrt.rn.f64 	%fd2690, %fd2689;
	selp.f64 	%fd780, 0d3FF6A09E667F3BCD, %fd2690, %p1250;
	rcp.rn.f64 	%fd781, %fd780;
	{
	.reg .b32 %temp; 
	mov.b64 	{%temp, %r129}, %fd781;
	}
	abs.f64 	%fd782, %fd781;
	{ // callseq 87, 0
	.param .b64 param0;
	st.param.f64 	[param0], %fd782;
	.param .b64 param1;
	st.param.f64 	[param1], 0d4000000000000000;
	.param .b64 retval0;
	call.uni (retval0), 
	__internal_accurate_pow, 
	(
	param0, 
	param1
	);
	ld.param.f64 	%fd2691, [retval0];
	} // callseq 87
	setp.lt.s32 	%p1254, %r129, 0;
	neg.f64 	%fd2693, %fd2691;
	selp.f64 	%fd2694, %fd2693, %fd2691, %p1252;
	selp.f64 	%fd2695, %fd2694, %fd2691, %p1254;
	setp.eq.f64 	%p1255, %fd781, 0d0000000000000000;
	selp.b32 	%r1385, %r129, 0, %p1252;
	or.b32  	%r1386, %r1385, 2146435072;
	selp.b32 	%r1387, %r1386, %r1385, %p1251;
	mov.b32 	%r1388, 0;
	mov.b64 	%fd2696, {%r1388, %r1387};
	selp.f64 	%fd3996, %fd2696, %fd2695, %p1255;
	add.f64 	%fd2697, %fd781, 0d4000000000000000;
	{
	.reg .b32 %temp; 
	mov.b64 	{%temp, %r1389}, %fd2697;
	}
	and.b32  	%r1390, %r1389, 2146435072;
	setp.ne.s32 	%p1256, %r1390, 2146435072;
	@%p1256 bra 	$L__BB0_682;
	setp.num.f64 	%p1257, %fd781, %fd781;
	@%p1257 bra 	$L__BB0_680;
	mov.f64 	%fd2698, 0d4000000000000000;
	add.rn.f64 	%fd3996, %fd781, %fd2698;
	bra.uni 	$L__BB0_682;
$L__BB0_680:
	setp.neu.f64 	%p1258, %fd782, 0d7FF0000000000000;
	@%p1258 bra 	$L__BB0_682;
	setp.lt.s32 	%p1259, %r129, 0;
	setp.eq.s32 	%p1260, %r1371, 1062207488;
	setp.ne.s32 	%p1261, %r1372, 1071644672;
	selp.b32 	%r1393, %r28, %r8, %p1261;
	selp.b32 	%r1394, %r1393, %r8, %p1260;
	selp.b32 	%r1395, %r1394, %r8, %p1259;
	mov.b32 	%r1396, 0;
	mov.b64 	%fd3996, {%r1396, %r1395};
$L__BB0_682:
	setp.lt.s32 	%p1262, %r6, 0;
	setp.eq.s32 	%p1263, %r29, 1062207488;
	setp.eq.f64 	%p1265, %fd781, 0d3FF0000000000000;
	mul.f64 	%fd2699, %fd3996, 0dC014000000000000;
	selp.f64 	%fd787, 0dC014000000000000, %fd2699, %p1265;
	{
	.reg .b32 %temp; 
	mov.b64 	{%temp, %r130}, %fd763;
	}
	abs.f64 	%fd788, %fd763;
	{ // callseq 88, 0
	.param .b64 param0;
	st.param.f64 	[param0], %fd788;
	.param .b64 param1;
	st.param.f64 	[param1], 0d4000000000000000;
	.param .b64 retval0;
	call.uni (retval0), 
	__internal_accurate_pow, 
	(
	param0, 
	param1
	);
	ld.param.f64 	%fd2700, [retval0];
	} // callseq 88
	setp.lt.s32 	%p1266, %r130, 0;
	neg.f64 	%fd2702, %fd2700;
	selp.f64 	%fd2703, %fd2702, %fd2700, %p1263;
	selp.f64 	%fd2704, %fd2703, %fd2700, %p1266;
	setp.eq.f64 	%p1267, %fd763, 0d0000000000000000;
	selp.b32 	%r1397, %r130, 0, %p1263;
	or.b32  	%r1398, %r1397, 2146435072;
	selp.b32 	%r1399, %r1398, %r1397, %p1262;
	mov.b32 	%r1400, 0;
	mov.b64 	%fd2705, {%r1400, %r1399};
	selp.f64 	%fd4017, %fd2705, %fd2704, %p1267;
	add.f64 	%fd2706, %fd763, 0d4000000000000000;
	{
	.reg .b32 %temp; 
	mov.b64 	{%temp, %r1401}, %fd2706;
	}
	and.b32  	%r131, %r1401, 2146435072;
	setp.ne.s32 	%p1268, %r131, 2146435072;
	mov.f64 	%fd3997, %fd4017;
	@%p1268 bra 	$L__BB0_687;
	setp.num.f64 	%p1269, %fd763, %fd763;
	@%p1269 bra 	$L__BB0_685;
	mov.f64 	%fd2707, 0d4000000000000000;
	add.rn.f64 	%fd3997, %fd763, %fd2707;
	bra.uni 	$L__BB0_687;
$L__BB0_685:
	setp.neu.f64 	%p1270, %fd788, 0d7FF0000000000000;
	mov.f64 	%fd3997, %fd4017;
	@%p1270 bra 	$L__BB0_687;
	setp.eq.s32 	%p1272, %r1371, 1062207488;
	setp.ne.s32 	%p1273, %r1372, 1071644672;
	selp.b32 	%r1404, %r28, %r8, %p1273;
	selp.b32 	%r1405, %r1404, %r8, %p1272;
	selp.b32 	%r1406, %r1405, %r8, %p1266;
	mov.b32 	%r1407, 0;
	mov.b64 	%fd3997, {%r1407, %r1406};
$L__BB0_687:
	setp.lt.s32 	%p1274, %r6, 0;
	setp.eq.s32 	%p1275, %r29, 1062207488;
	{
	.reg .b32 %temp; 
	mov.b64 	{%temp, %r132}, %fd713;
	}
	abs.f64 	%fd793, %fd713;
	{ // callseq 89, 0
	.param .b64 param0;
	st.param.f64 	[param0], %fd793;
	.param .b64 param1;
	st.param.f64 	[param1], 0d4000000000000000;
	.param .b64 retval0;
	call.uni (retval0), 
	__internal_accurate_pow, 
	(
	param0, 
	param1
	);
	ld.param.f64 	%fd2708, [retval0];
	} // callseq 89
	setp.lt.s32 	%p1277, %r132, 0;
	neg.f64 	%fd2710, %fd2708;
	selp.f64 	%fd2711, %fd2710, %fd2708, %p1275;
	selp.f64 	%fd2712, %fd2711, %fd2708, %p1277;
	setp.eq.f64 	%p1278, %fd713, 0d0000000000000000;
	selp.b32 	%r1408, %r132, 0, %p1275;
	or.b32  	%r1409, %r1408, 2146435072;
	selp.b32 	%r1410, %r1409, %r1408, %p1274;
	mov.b32 	%r1411, 0;
	mov.b64 	%fd2713, {%r1411, %r1410};
	selp.f64 	%fd4018, %fd2713, %fd2712, %p1278;
	add.f64 	%fd2714, %fd713, 0d4000000000000000;
	{
	.reg .b32 %temp; 
	mov.b64 	{%temp, %r1412}, %fd2714;
	}
	and.b32  	%r133, %r1412, 2146435072;
	setp.ne.s32 	%p1279, %r133, 2146435072;
	mov.f64 	%fd3998, %fd4018;
	@%p1279 bra 	$L__BB0_692;
	setp.num.f64 	%p1280, %fd713, %fd713;
	@%p1280 bra 	$L__BB0_690;
	mov.f64 	%fd2715, 0d4000000000000000;
	add.rn.f64 	%fd3998, %fd713, %fd2715;
	bra.uni 	$L__BB0_692;
$L__BB0_690:
	setp.neu.f64 	%p1281, %fd793, 0d7FF0000000000000;
	mov.f64 	%fd3998, %fd4018;
	@%p1281 bra 	$L__BB0_692;
	setp.eq.s32 	%p1283, %r1371, 1062207488;
	setp.ne.s32 	%p1284, %r1372, 1071644672;
	selp.b32 	%r1415, %r28, %r8, %p1284;
	selp.b32 	%r1416, %r1415, %r8, %p1283;
	selp.b32 	%r1417, %r1416, %r8, %p1277;
	mov.b32 	%r1418, 0;
	mov.b64 	%fd3998, {%r1418, %r1417};
$L__BB0_692:
	setp.eq.s32 	%p1285, %r1371, 1062207488;
	setp.ne.s32 	%p1286, %r1372, 1071644672;
	and.pred  	%p30, %p1285, %p1286;
	setp.lt.s32 	%p1287, %r6, 0;
	setp.eq.s32 	%p1288, %r29, 1062207488;
	setp.eq.f64 	%p1290, %fd713, 0d3FF0000000000000;
	selp.f64 	%fd2716, 0d3FF0000000000000, %fd3998, %p1290;
	setp.eq.f64 	%p1291, %fd763, 0d3FF0000000000000;
	selp.f64 	%fd2717, 0d3FF0000000000000, %fd3997, %p1291;
	add.f64 	%fd798, %fd2717, %fd2716;
	{
	.reg .b32 %temp; 
	mov.b64 	{%temp, %r134}, %fd780;
	}
	abs.f64 	%fd799, %fd780;
	{ // callseq 90, 0
	.param .b64 param0;
	st.param.f64 	[param0], %fd799;
	.param .b64 param1;
	st.param.f64 	[param1], 0d4000000000000000;
	.param .b64 retval0;
	call.uni (retval0), 
	__internal_accurate_pow, 
	(
	param0, 
	param1
	);
	ld.param.f64 	%fd2718, [retval0];
	} // callseq 90
	setp.lt.s32 	%p1292, %r134, 0;
	neg.f64 	%fd2720, %fd2718;
	selp.f64 	%fd2721, %fd2720, %fd2718, %p1288;
	selp.f64 	%fd2722, %fd2721, %fd2718, %p1292;
	setp.eq.f64 	%p1293, %fd780, 0d0000000000000000;
	selp.b32 	%r1421, %r134, 0, %p1288;
	or.b32  	%r1422, %r1421, 2146435072;
	selp.b32 	%r1423, %r1422, %r1421, %p1287;
	mov.b32 	%r1424, 0;
	mov.b64 	%fd2723, {%r1424, %r1423};
	selp.f64 	%fd3999, %fd2723, %fd2722, %p1293;
	add.f64 	%fd2724, %fd780, 0d4000000000000000;
	{
	.reg .b32 %temp; 
	mov.b64 	{%temp, %r1425}, %fd2724;
	}
	and.b32  	%r1426, %r1425, 2146435072;
	setp.ne.s32 	%p1294, %r1426, 2146435072;
	@%p1294 bra 	$L__BB0_697;
	setp.num.f64 	%p1295, %fd780, %fd780;
	@%p1295 bra 	$L__BB0_695;
	mov.f64 	%fd2725, 0d4000000000000000;
	add.rn.f64 	%fd3999, %fd780, %fd2725;
	bra.uni 	$L__BB0_697;
$L__BB0_695:
	setp.neu.f64 	%p1296, %fd799, 0d7FF0000000000000;
	@%p1296 bra 	$L__BB0_697;
	selp.b32 	%r1427, %r28, %r8, %p30;
	selp.b32 	%r1428, %r1427, %r8, %p1292;
	mov.b32 	%r1429, 0;
	mov.b64 	%fd3999, {%r1429, %r1428};
$L__BB0_697:
	setp.eq.f64 	%p1298, %fd780, 0d3FF0000000000000;
	selp.f64 	%fd2726, 0d3FF0000000000000, %fd3999, %p1298;
	mul.f64 	%fd2727, %fd798, 0dC000000000000000;
	div.rn.f64 	%fd804, %fd2727, %fd2726;
	fma.rn.f64 	%fd2728, %fd804, 0d3FF71547652B82FE, 0d4338000000000000;
	{
	.reg .b32 %temp; 
	mov.b64 	{%r135, %temp}, %fd2728;
	}
	mov.f64 	%fd2729, 0dC338000000000000;
	add.rn.f64 	%fd2730, %fd2728, %fd2729;
	fma.rn.f64 	%fd2731, %fd2730, 0dBFE62E42FEFA39EF, %fd804;
	fma.rn.f64 	%fd2732, %fd2730, 0dBC7ABC9E3B39803F, %fd2731;
	fma.rn.f64 	%fd2733, %fd2732, 0d3E5ADE1569CE2BDF, 0d3E928AF3FCA213EA;
	fma.rn.f64 	%fd2734, %fd2733, %fd2732, 0d3EC71DEE62401315;
	fma.rn.f64 	%fd2735, %fd2734, %fd2732, 0d3EFA01997C89EB71;
	fma.rn.f64 	%fd2736, %fd2735, %fd2732, 0d3F2A01A014761F65;
	fma.rn.f64 	%fd2737, %fd2736, %fd2732, 0d3F56C16C1852B7AF;
	fma.rn.f64 	%fd2738, %fd2737, %fd2732, 0d3F81111111122322;
	fma.rn.f64 	%fd2739, %fd2738, %fd2732, 0d3FA55555555502A1;
	fma.rn.f64 	%fd2740, %fd2739, %fd2732, 0d3FC5555555555511;
	fma.rn.f64 	%fd2741, %fd2740, %fd2732, 0d3FE000000000000B;
	fma.rn.f64 	%fd2742, %fd2741, %fd2732, 0d3FF0000000000000;
	fma.rn.f64 	%fd2743, %fd2742, %fd2732, 0d3FF0000000000000;
	{
	.reg .b32 %temp; 
	mov.b64 	{%r136, %temp}, %fd2743;
	}
	{
	.reg .b32 %temp; 
	mov.b64 	{%temp, %r137}, %fd2743;
	}
	shl.b32 	%r1430, %r135, 20;
	add.s32 	%r1431, %r1430, %r137;
	mov.b64 	%fd4000, {%r136, %r1431};
	{
	.reg .b32 %temp; 
	mov.b64 	{%temp, %r1432}, %fd804;
	}
	mov.b32 	%f29, %r1432;
	abs.f32 	%f10, %f29;
	setp.lt.f32 	%p1299, %f10, 0f4086232B;
	@%p1299 bra 	$L__BB0_700;
	setp.lt.f64 	%p1300, %fd804, 0d0000000000000000;
	add.f64 	%fd2744, %fd804, 0d7FF0000000000000;
	selp.f64 	%fd4000, 0d0000000000000000, %fd2744, %p1300;
	setp.geu.f32 	%p1301, %f10, 0f40874800;
	@%p1301 bra 	$L__BB0_700;
	shr.u32 	%r1433, %r135, 31;
	add.s32 	%r1434, %r135, %r1433;
	shr.s32 	%r1435, %r1434, 1;
	shl.b32 	%r1436, %r1435, 20;
	add.s32 	%r1437, %r137, %r1436;
	mov.b64 	%fd2745, {%r136, %r1437};
	sub.s32 	%r1438, %r135, %r1435;
	shl.b32 	%r1439, %r1438, 20;
	add.s32 	%r1440, %r1439, 1072693248;
	mov.b32 	%r1441, 0;
	mov.b64 	%fd2746, {%r1441, %r1440};
	mul.f64 	%fd4000, %fd2746, %fd2745;
$L__BB0_700:
	setp.ne.s32 	%p1302, %r127, 2146435072;
	mul.f64 	%fd2747, %fd787, %fd4000;
	mul.f64 	%fd2748, %fd776, 0d3FE0000000000000;
	mul.f64 	%fd809, %fd2748, %fd2747;
	mov.f64 	%fd4001, %fd4015;
	@%p1302 bra 	$L__BB0_705;
	setp.num.f64 	%p1303, %fd764, %fd764;
	@%p1303 bra 	$L__BB0_703;
	mov.f64 	%fd2749, 0d4000000000000000;
	add.rn.f64 	%fd4001, %fd764, %fd2749;
	bra.uni 	$L__BB0_705;
$L__BB0_703:
	setp.neu.f64 	%p1304, %fd765, 0d7FF0000000000000;
	mov.f64 	%fd4001, %fd4015;
	@%p1304 bra 	$L__BB0_705;
	setp.lt.s32 	%p1305, %r126, 0;
	selp.b32 	%r1442, %r28, %r8, %p30;
	selp.b32 	%r1443, %r1442, %r8, %p1305;
	mov.b32 	%r1444, 0;
	mov.b64 	%fd4001, {%r1444, %r1443};
$L__BB0_705:
	setp.eq.s32 	%p1306, %r1371, 1062207488;
	setp.ne.s32 	%p1307, %r1372, 1071644672;
	and.pred  	%p31, %p1306, %p1307;
	setp.eq.f64 	%p1308, %fd764, 0d3FF0000000000000;
	setp.lt.s32 	%p1309, %r6, 0;
	setp.eq.s32 	%p1310, %r29, 1062207488;
	add.f64 	%fd2750, %fd4001, 0d3FF0000000000000;
	sqrt.rn.f64 	%fd2751, %fd2750;
	selp.f64 	%fd813, 0d3FF6A09E667F3BCD, %fd2751, %p1308;
	{
	.reg .b32 %temp; 
	mov.b64 	{%temp, %r138}, %fd813;
	}
	abs.f64 	%fd814, %fd813;
	{ // callseq 91, 0
	.param .b64 param0;
	st.param.f64 	[param0], %fd814;
	.param .b64 param1;
	st.param.f64 	[param1], 0d4000000000000000;
	.param .b64 retval0;
	call.uni (retval0), 
	__internal_accurate_pow, 
	(
	param0, 
	param1
	);
	ld.param.f64 	%fd2752, [retval0];
	} // callseq 91
	setp.lt.s32 	%p1312, %r138, 0;
	neg.f64 	%fd2754, %fd2752;
	selp.f64 	%fd2755, %fd2754, %fd2752, %p1310;
	selp.f64 	%fd2756, %fd2755, %fd2752, %p1312;
	setp.eq.f64 	%p1313, %fd813, 0d0000000000000000;
	selp.b32 	%r1447, %r138, 0, %p1310;
	or.b32  	%r1448, %r1447, 2146435072;
	selp.b32 	%r1449, %r1448, %r1447, %p1309;
	mov.b32 	%r1450, 0;
	mov.b64 	%fd2757, {%r1450, %r1449};
	selp.f64 	%fd4002, %fd2757, %fd2756, %p1313;
	add.f64 	%fd2758, %fd813, 0d4000000000000000;
	{
	.reg .b32 %temp; 
	mov.b64 	{%temp, %r1451}, %fd2758;
	}
	and.b32  	%r1452, %r1451, 2146435072;
	setp.ne.s32 	%p1314, %r1452, 2146435072;
	@%p1314 bra 	$L__BB0_710;
	setp.num.f64 	%p1315, %fd813, %fd813;
	@%p1315 bra 	$L__BB0_708;
	mov.f64 	%fd2759, 0d4000000000000000;
	add.rn.f64 	%fd4002, %fd813, %fd2759;
	bra.uni 	$L__BB0_710;
$L__BB0_708:
	setp.neu.f64 	%p1316, %fd814, 0d7FF0000000000000;
	@%p1316 bra 	$L__BB0_710;
	selp.b32 	%r1453, %r28, %r8, %p31;
	selp.b32 	%r1454, %r1453, %r8, %p1312;
	mov.b32 	%r1455, 0;
	mov.b64 	%fd4002, {%r1455, %r1454};
$L__BB0_710:
	setp.ne.s32 	%p1318, %r127, 2146435072;
	setp.eq.f64 	%p1319, %fd813, 0d3FF0000000000000;
	selp.f64 	%fd2760, 0d3FF0000000000000, %fd4002, %p1319;
	div.rn.f64 	%fd2761, %fd713, %fd2760;
	mul.f64 	%fd2762, %fd2761, 0d4010000000000000;
	mul.f64 	%fd819, %fd2762, 0d401F952E0F96D630;
	mov.f64 	%fd4003, %fd4015;
	@%p1318 bra 	$L__BB0_715;
	setp.num.f64 	%p1320, %fd764, %fd764;
	@%p1320 bra 	$L__BB0_713;
	mov.f64 	%fd2763, 0d4000000000000000;
	add.rn.f64 	%fd4003, %fd764, %fd2763;
	bra.uni 	$L__BB0_715;
$L__BB0_713:
	setp.neu.f64 	%p1321, %fd765, 0d7FF0000000000000;
	mov.f64 	%fd4003, %fd4015;
	@%p1321 bra 	$L__BB0_715;
	setp.lt.s32 	%p1322, %r126, 0;
	selp.b32 	%r1456, %r28, %r8, %p31;
	selp.b32 	%r1457, %r1456, %r8, %p1322;
	mov.b32 	%r1458, 0;
	mov.b64 	%fd4003, {%r1458, %r1457};
$L__BB0_715:
	setp.eq.s32 	%p1323, %r1371, 1062207488;
	setp.ne.s32 	%p1324, %r1372, 1071644672;
	and.pred  	%p32, %p1323, %p1324;
	setp.eq.f64 	%p1325, %fd764, 0d3FF0000000000000;
	setp.lt.s32 	%p1326, %r6, 0;
	setp.eq.s32 	%p1327, %r29, 1062207488;
	add.f64 	%fd2764, %fd4003, 0d3FF0000000000000;
	sqrt.rn.f64 	%fd2765, %fd2764;
	selp.f64 	%fd823, 0d3FF6A09E667F3BCD, %fd2765, %p1325;
	rcp.rn.f64 	%fd824, %fd823;
	{
	.reg .b32 %temp; 
	mov.b64 	{%temp, %r139}, %fd824;
	}
	abs.f64 	%fd825, %fd824;
	{ // callseq 92, 0
	.param .b64 param0;
	st.param.f64 	[param0], %fd825;
	.param .b64 param1;
	st.param.f64 	[param1], 0d4000000000000000;
	.param .b64 retval0;
	call.uni (retval0), 
	__internal_accurate_pow, 
	(
	param0, 
	param1
	);
	ld.param.f64 	%fd2766, [retval0];
	} // callseq 92
	setp.lt.s32 	%p1329, %r139, 0;
	neg.f64 	%fd2768, %fd2766;
	selp.f64 	%fd2769, %fd2768, %fd2766, %p1327;
	selp.f64 	%fd2770, %fd2769, %fd2766, %p1329;
	setp.eq.f64 	%p1330, %fd824, 0d0000000000000000;
	selp.b32 	%r1461, %r139, 0, %p1327;
	or.b32  	%r1462, %r1461, 2146435072;
	selp.b32 	%r1463, %r1462, %r1461, %p1326;
	mov.b32 	%r1464, 0;
	mov.b64 	%fd2771, {%r1464, %r1463};
	selp.f64 	%fd4004, %fd2771, %fd2770, %p1330;
	add.f64 	%fd2772, %fd824, 0d4000000000000000;
	{
	.reg .b32 %temp; 
	mov.b64 	{%temp, %r1465}, %fd2772;
	}
	and.b32  	%r1466, %r1465, 2146435072;
	setp.ne.s32 	%p1331, %r1466, 2146435072;
	@%p1331 bra 	$L__BB0_720;
	setp.num.f64 	%p1332, %fd824, %fd824;
	@%p1332 bra 	$L__BB0_718;
	mov.f64 	%fd2773, 0d4000000000000000;
	add.rn.f64 	%fd4004, %fd824, %fd2773;
	bra.uni 	$L__BB0_720;
$L__BB0_718:
	setp.neu.f64 	%p1333, %fd825, 0d7FF0000000000000;
	@%p1333 bra 	$L__BB0_720;
	selp.b32 	%r1467, %r28, %r8, %p32;
	selp.b32 	%r1468, %r1467, %r8, %p1329;
	mov.b32 	%r1469, 0;
	mov.b64 	%fd4004, {%r1469, %r1468};
$L__BB0_720:
	setp.ne.s32 	%p1335, %r131, 2146435072;
	setp.eq.f64 	%p1336, %fd824, 0d3FF0000000000000;
	mul.f64 	%fd2774, %fd4004, 0dC014000000000000;
	selp.f64 	%fd830, 0dC014000000000000, %fd2774, %p1336;
	mov.f64 	%fd4005, %fd4017;
	@%p1335 bra 	$L__BB0_725;
	setp.num.f64 	%p1337, %fd763, %fd763;
	@%p1337 bra 	$L__BB0_723;
	mov.f64 	%fd2775, 0d4000000000000000;
	add.rn.f64 	%fd4005, %fd763, %fd2775;
	bra.uni 	$L__BB0_725;
$L__BB0_723:
	setp.neu.f64 	%p1338, %fd788, 0d7FF0000000000000;
	mov.f64 	%fd4005, %fd4017;
	@%p1338 bra 	$L__BB0_725;
	setp.lt.s32 	%p1339, %r130, 0;
	selp.b32 	%r1470, %r28, %r8, %p32;
	selp.b32 	%r1471, %r1470, %r8, %p1339;
	mov.b32 	%r1472, 0;
	mov.b64 	%fd4005, {%r1472, %r1471};
$L__BB0_725:
	setp.ne.s32 	%p1340, %r133, 2146435072;
	mov.f64 	%fd4006, %fd4018;
	@%p1340 bra 	$L__BB0_730;
	setp.num.f64 	%p1341, %fd713, %fd713;
	@%p1341 bra 	$L__BB0_728;
	mov.f64 	%fd2776, 0d4000000000000000;
	add.rn.f64 	%fd4006, %fd713, %fd2776;
	bra.uni 	$L__BB0_730;
$L__BB0_728:
	setp.neu.f64 	%p1342, %fd793, 0d7FF0000000000000;
	mov.f64 	%fd4006, %fd4018;
	@%p1342 bra 	$L__BB0_730;
	setp.lt.s32 	%p1343, %r132, 0;
	selp.b32 	%r1473, %r28, %r8, %p32;
	selp.b32 	%r1474, %r1473, %r8, %p1343;
	mov.b32 	%r1475, 0;
	mov.b64 	%fd4006, {%r1475, %r1474};
$L__BB0_730:
	setp.eq.s32 	%p1344, %r1371, 1062207488;
	setp.ne.s32 	%p1345, %r1372, 1071644672;
	and.pred  	%p33, %p1344, %p1345;
	setp.eq.f64 	%p1346, %fd713, 0d3FF0000000000000;
	setp.lt.s32 	%p1347, %r6, 0;
	setp.eq.s32 	%p1348, %r29, 1062207488;
	selp.f64 	%fd2777, 0d3FF0000000000000, %fd4006, %p1346;
	setp.eq.f64 	%p1350, %fd763, 0d3FF0000000000000;
	selp.f64 	%fd2778, 0d3FF0000000000000, %fd4005, %p1350;
	add.f64 	%fd837, %fd2778, %fd2777;
	{
	.reg .b32 %temp; 
	mov.b64 	{%temp, %r140}, %fd823;
	}
	abs.f64 	%fd838, %fd823;
	{ // callseq 93, 0
	.param .b64 param0;
	st.param.f64 	[param0], %fd838;
	.param .b64 param1;
	st.param.f64 	[param1], 0d4000000000000000;
	.param .b64 retval0;
	call.uni (retval0), 
	__internal_accurate_pow, 
	(
	param0, 
	param1
	);
	ld.param.f64 	%fd2779, [retval0];
	} // callseq 93
	setp.lt.s32 	%p1351, %r140, 0;
	neg.f64 	%fd2781, %fd2779;
	selp.f64 	%fd2782, %fd2781, %fd2779, %p1348;
	selp.f64 	%fd2783, %fd2782, %fd2779, %p1351;
	setp.eq.f64 	%p1352, %fd823, 0d0000000000000000;
	selp.b32 	%r1478, %r140, 0, %p1348;
	or.b32  	%r1479, %r1478, 2146435072;
	selp.b32 	%r1480, %r1479, %r1478, %p1347;
	mov.b32 	%r1481, 0;
	mov.b64 	%fd2784, {%r1481, %r1480};
	selp.f64 	%fd4007, %fd2784, %fd2783, %p1352;
	add.f64 	%fd2785, %fd823, 0d4000000000000000;
	{
	.reg .b32 %temp; 
	mov.b64 	{%temp, %r1482}, %fd2785;
	}
	and.b32  	%r1483, %r1482, 2146435072;
	setp.ne.s32 	%p1353, %r1483, 2146435072;
	@%p1353 bra 	$L__BB0_735;
	setp.num.f64 	%p1354, %fd823, %fd823;
	@%p1354 bra 	$L__BB0_733;
	mov.f64 	%fd2786, 0d4000000000000000;
	add.rn.f64 	%fd4007, %fd823, %fd2786;
	bra.uni 	$L__BB0_735;
$L__BB0_733:
	setp.neu.f64 	%p1355, %fd838, 0d7FF0000000000000;
	@%p1355 bra 	$L__BB0_735;
	selp.b32 	%r1484, %r28, %r8, %p33;
	selp.b32 	%r1485, %r1484, %r8, %p1351;
	mov.b32 	%r1486, 0;
	mov.b64 	%fd4007, {%r1486, %r1485};
$L__BB0_735:
	setp.eq.f64 	%p1357, %fd823, 0d3FF0000000000000;
	selp.f64 	%fd2787, 0d3FF0000000000000, %fd4007, %p1357;
	mul.f64 	%fd2788, %fd837, 0dC000000000000000;
	div.rn.f64 	%fd843, %fd2788, %fd2787;
	fma.rn.f64 	%fd2789, %fd843, 0d3FF71547652B82FE, 0d4338000000000000;
	{
	.reg .b32 %temp; 
	mov.b64 	{%r141, %temp}, %fd2789;
	}
	mov.f64 	%fd2790, 0dC338000000000000;
	add.rn.f64 	%fd2791, %fd2789, %fd2790;
	fma.rn.f64 	%fd2792, %fd2791, 0dBFE62E42FEFA39EF, %fd843;
	fma.rn.f64 	%fd2793, %fd2791, 0dBC7ABC9E3B39803F, %fd2792;
	fma.rn.f64 	%fd2794, %fd2793, 0d3E5ADE1569CE2BDF, 0d3E928AF3FCA213EA;
	fma.rn.f64 	%fd2795, %fd2794, %fd2793, 0d3EC71DEE62401315;
	fma.rn.f64 	%fd2796, %fd2795, %fd2793, 0d3EFA01997C89EB71;
	fma.rn.f64 	%fd2797, %fd2796, %fd2793, 0d3F2A01A014761F65;
	fma.rn.f64 	%fd2798, %fd2797, %fd2793, 0d3F56C16C1852B7AF;
	fma.rn.f64 	%fd2799, %fd2798, %fd2793, 0d3F81111111122322;
	fma.rn.f64 	%fd2800, %fd2799, %fd2793, 0d3FA55555555502A1;
	fma.rn.f64 	%fd2801, %fd2800, %fd2793, 0d3FC5555555555511;
	fma.rn.f64 	%fd2802, %fd2801, %fd2793, 0d3FE000000000000B;
	fma.rn.f64 	%fd2803, %fd2802, %fd2793, 0d3FF0000000000000;
	fma.rn.f64 	%fd2804, %fd2803, %fd2793, 0d3FF0000000000000;
	{
	.reg .b32 %temp; 
	mov.b64 	{%r142, %temp}, %fd2804;
	}
	{
	.reg .b32 %temp; 
	mov.b64 	{%temp, %r143}, %fd2804;
	}
	shl.b32 	%r1487, %r141, 20;
	add.s32 	%r1488, %r1487, %r143;
	mov.b64 	%fd4008, {%r142, %r1488};
	{
	.reg .b32 %temp; 
	mov.b64 	{%temp, %r1489}, %fd843;
	}
	mov.b32 	%f30, %r1489;
	abs.f32 	%f11, %f30;
	setp.lt.f32 	%p1358, %f11, 0f4086232B;
	@%p1358 bra 	$L__BB0_738;
	setp.lt.f64 	%p1359, %fd843, 0d0000000000000000;
	add.f64 	%fd2805, %fd843, 0d7FF0000000000000;
	selp.f64 	%fd4008, 0d0000000000000000, %fd2805, %p1359;
	setp.geu.f32 	%p1360, %f11, 0f40874800;
	@%p1360 bra 	$L__BB0_738;
	shr.u32 	%r1490, %r141, 31;
	add.s32 	%r1491, %r141, %r1490;
	shr.s32 	%r1492, %r1491, 1;
	shl.b32 	%r1493, %r1492, 20;
	add.s32 	%r1494, %r143, %r1493;
	mov.b64 	%fd2806, {%r142, %r1494};
	sub.s32 	%r1495, %r141, %r1492;
	shl.b32 	%r1496, %r1495, 20;
	add.s32 	%r1497, %r1496, 1072693248;
	mov.b32 	%r1498, 0;
	mov.b64 	%fd2807, {%r1498, %r1497};
	mul.f64 	%fd4008, %fd2807, %fd2806;
$L__BB0_738:
	setp.ne.s32 	%p1361, %r127, 2146435072;
	mul.f64 	%fd2808, %fd830, %fd4008;
	mul.f64 	%fd2809, %fd819, 0d3FE0000000000000;
	mul.f64 	%fd848, %fd2809, %fd2808;
	mul.f64 	%fd849, %fd715, 0dC000000000000000;
	mov.f64 	%fd4009, %fd4015;
	@%p1361 bra 	$L__BB0_743;
	setp.num.f64 	%p1362, %fd764, %fd764;
	@%p1362 bra 	$L__BB0_741;
	mov.f64 	%fd2810, 0d4000000000000000;
	add.rn.f64 	%fd4009, %fd764, %fd2810;
	bra.uni 	$L__BB0_743;
$L__BB0_741:
	setp.neu.f64 	%p1363, %fd765, 0d7FF0000000000000;
	mov.f64 	%fd4009, %fd4015;
	@%p1363 bra 	$L__BB0_743;
	setp.lt.s32 	%p1364, %r126, 0;
	selp.b32 	%r1499, %r28, %r8, %p33;
	selp.b32 	%r1500, %r1499, %r8, %p1364;
	mov.b32 	%r1501, 0;
	mov.b64 	%fd4009, {%r1501, %r1500};
$L__BB0_743:
	setp.eq.s32 	%p1365, %r1371, 1062207488;
	setp.ne.s32 	%p1366, %r1372, 1071644672;
	and.pred  	%p34, %p1365, %p1366;
	setp.eq.f64 	%p1367, %fd764, 0d3FF0000000000000;
	setp.lt.s32 	%p1368, %r6, 0;
	setp.eq.s32 	%p1369, %r29, 1062207488;
	add.f64 	%fd2811, %fd4009, 0d3FF0000000000000;
	sqrt.rn.f64 	%fd2812, %fd2811;
	rcp.rn.f64 	%fd2813, %fd2812;
	selp.f64 	%fd853, 0d3FE6A09E667F3BCC, %fd2813, %p1367;
	{
	.reg .b32 %temp; 
	mov.b64 	{%temp, %r144}, %fd853;
	}
	abs.f64 	%fd854, %fd853;
	{ // callseq 94, 0
	.param .b64 param0;
	st.param.f64 	[param0], %fd854;
	.param .b64 param1;
	st.param.f64 	[param1], 0d4000000000000000;
	.param .b64 retval0;
	call.uni (retval0), 
	__internal_accurate_pow, 
	(
	param0, 
	param1
	);
	ld.param.f64 	%fd2814, [retval0];
	} // callseq 94
	setp.lt.s32 	%p1371, %r144, 0;
	neg.f64 	%fd2816, %fd2814;
	selp.f64 	%fd2817, %fd2816, %fd2814, %p1369;
	selp.f64 	%fd2818, %fd2817, %fd2814, %p1371;
	setp.eq.f64 	%p1372, %fd853, 0d0000000000000000;
	selp.b32 	%r1504, %r144, 0, %p1369;
	or.b32  	%r1505, %r1504, 2146435072;
	selp.b32 	%r1506, %r1505, %r1504, %p1368;
	mov.b32 	%r1507, 0;
	mov.b64 	%fd2819, {%r1507, %r1506};
	selp.f64 	%fd4010, %fd2819, %fd2818, %p1372;
	add.f64 	%fd2820, %fd853, 0d4000000000000000;
	{
	.reg .b32 %temp; 
	mov.b64 	{%temp, %r1508}, %fd2820;
	}
	and.b32  	%r1509, %r1508, 2146435072;
	setp.ne.s32 	%p1373, %r1509, 2146435072;
	@%p1373 bra 	$L__BB0_748;
	setp.num.f64 	%p1374, %fd853, %fd853;
	@%p1374 bra 	$L__BB0_746;
	mov.f64 	%fd2821, 0d4000000000000000;
	add.rn.f64 	%fd4010, %fd853, %fd2821;
	bra.uni 	$L__BB0_748;
$L__BB0_746:
	setp.neu.f64 	%p1375, %fd854, 0d7FF0000000000000;
	@%p1375 bra 	$L__BB0_748;
	selp.b32 	%r1510, %r28, %r8, %p34;
	selp.b32 	%r1511, %r1510, %r8, %p1371;
	mov.b32 	%r1512, 0;
	mov.b64 	%fd4010, {%r1512, %r1511};
$L__BB0_748:
	setp.ne.s32 	%p1377, %r131, 2146435072;
	setp.eq.f64 	%p1378, %fd853, 0d3FF0000000000000;
	selp.f64 	%fd2822, 0d3FF0000000000000, %fd4010, %p1378;
	div.rn.f64 	%fd2823, %fd849, %fd89;
	mul.f64 	%fd859, %fd2823, %fd2822;
	mov.f64 	%fd4011, %fd4017;
	@%p1377 bra 	$L__BB0_753;
	setp.num.f64 	%p1379, %fd763, %fd763;
	@%p1379 bra 	$L__BB0_751;
	mov.f64 	%fd2824, 0d4000000000000000;
	add.rn.f64 	%fd4011, %fd763, %fd2824;
	bra.uni 	$L__BB0_753;
$L__BB0_751:
	setp.neu.f64 	%p1380, %fd788, 0d7FF0000000000000;
	mov.f64 	%fd4011, %fd4017;
	@%p1380 bra 	$L__BB0_753;
	setp.lt.s32 	%p1381, %r130, 0;
	selp.b32 	%r1513, %r28, %r8, %p34;
	selp.b32 	%r1514, %r1513, %r8, %p1381;
	mov.b32 	%r1515, 0;
	mov.b64 	%fd4011, {%r1515, %r1514};
$L__BB0_753:
	setp.ne.s32 	%p1382, %r133, 2146435072;
	mov.f64 	%fd4012, %fd4018;
	@%p1382 bra 	$L__BB0_758;
	setp.num.f64 	%p1383, %fd713, %fd713;
	@%p1383 bra 	$L__BB0_756;
	mov.f64 	%fd2825, 0d4000000000000000;
	add.rn.f64 	%fd4012, %fd713, %fd2825;
	bra.uni 	$L__BB0_758;
$L__BB0_756:
	setp.neu.f64 	%p1384, %fd793, 0d7FF0000000000000;
	mov.f64 	%fd4012, %fd4018;
	@%p1384 bra 	$L__BB0_758;
	setp.lt.s32 	%p1385, %r132, 0;
	selp.b32 	%r1516, %r28, %r8, %p34;
	selp.b32 	%r1517, %r1516, %r8, %p1385;
	mov.b32 	%r1518, 0;
	mov.b64 	%fd4012, {%r1518, %r1517};
$L__BB0_758:
	setp.eq.f64 	%p1386, %fd713, 0d3FF0000000000000;
	setp.ne.s32 	%p1387, %r127, 2146435072;
	selp.f64 	%fd2826, 0d3FF0000000000000, %fd4012, %p1386;
	setp.eq.f64 	%p1388, %fd763, 0d3FF0000000000000;
	selp.f64 	%fd2827, 0d3FF0000000000000, %fd4011, %p1388;
	add.f64 	%fd866, %fd2827, %fd2826;
	mov.f64 	%fd4013, %fd4015;
	@%p1387 bra 	$L__BB0_763;
	setp.num.f64 	%p1389, %fd764, %fd764;
	@%p1389 bra 	$L__BB0_761;
	mov.f64 	%fd2828, 0d4000000000000000;
	add.rn.f64 	%fd4013, %fd764, %fd2828;
	bra.uni 	$L__BB0_763;
$L__BB0_761:
	setp.neu.f64 	%p1390, %fd765, 0d7FF0000000000000;
	mov.f64 	%fd4013, %fd4015;
	@%p1390 bra 	$L__BB0_763;
	setp.lt.s32 	%p1391, %r126, 0;
	selp.b32 	%r1519, %r28, %r8, %p34;
	selp.b32 	%r1520, %r1519, %r8, %p1391;
	mov.b32 	%r1521, 0;
	mov.b64 	%fd4013, {%r1521, %r1520};
$L__BB0_763:
	setp.eq.s32 	%p1392, %r1371, 1062207488;
	setp.ne.s32 	%p1393, %r1372, 1071644672;
	and.pred  	%p35, %p1392, %p1393;
	setp.eq.f64 	%p1394, %fd764, 0d3FF0000000000000;
	setp.lt.s32 	%p1395, %r6, 0;
	setp.eq.s32 	%p1396, %r29, 1062207488;
	add.f64 	%fd2829, %fd4013, 0d3FF0000000000000;
	sqrt.rn.f64 	%fd2830, %fd2829;
	selp.f64 	%fd870, 0d3FF6A09E667F3BCD, %fd2830, %p1394;
	{
	.reg .b32 %temp; 
	mov.b64 	{%temp, %r145}, %fd870;
	}
	abs.f64 	%fd871, %fd870;
	{ // callseq 95, 0
	.param .b64 param0;
	st.param.f64 	[param0], %fd871;
	.param .b64 param1;
	st.param.f64 	[param1], 0d4000000000000000;
	.param .b64 retval0;
	call.uni (retval0), 
	__internal_accurate_pow, 
	(
	param0, 
	param1
	);
	ld.param.f64 	%fd2831, [retval0];
	} // callseq 95
	setp.lt.s32 	%p1398, %r145, 0;
	neg.f64 	%fd2833, %fd2831;
	selp.f64 	%fd2834, %fd2833, %fd2831, %p1396;
	selp.f64 	%fd2835, %fd2834, %fd2831, %p1398;
	setp.eq.f64 	%p1399, %fd870, 0d0000000000000000;
	selp.b32 	%r1524, %r145, 0, %p1396;
	or.b32  	%r1525, %r1524, 2146435072;
	selp.b32 	%r1526, %r1525, %r1524, %p1395;
	mov.b32 	%r1527, 0;
	mov.b64 	%fd2836, {%r1527, %r1526};
	selp.f64 	%fd4014, %fd2836, %fd2835, %p1399;
	add.f64 	%fd2837, %fd870, 0d4000000000000000;
	{
	.reg .b32 %temp; 
	mov.b64 	{%temp, %r1528}, %fd2837;
	}
	and.b32  	%r1529, %r1528, 2146435072;
	setp.ne.s32 	%p1400, %r1529, 2146435072;
	@%p1400 bra 	$L__BB0_768;
	setp.num.f64 	%p1401, %fd870, %fd870;
	@%p1401 bra 	$L__BB0_766;
	mov.f64 	%fd2838, 0d4000000000000000;
	add.rn.f64 	%fd4014, %fd870, %fd2838;
	bra.uni 	$L__BB0_768;
$L__BB0_766:
	setp.neu.f64 	%p1402, %fd871, 0d7FF0000000000000;
	@%p1402 bra 	$L__BB0_768;
	selp.b32 	%r1530, %r28, %r8, %p35;
	selp.b32 	%r1531, %r1530, %r8, %p1398;
	mov.b32 	%r1532, 0;
	mov.b64 	%fd4014, {%r1532, %r1531};
$L__BB0_768:
	setp.ne.s32 	%p1404, %r127, 2146435072;
	setp.eq.f64 	%p1405, %fd870, 0d3FF0000000000000;
	selp.f64 	%fd2839, 0d3FF0000000000000, %fd4014, %p1405;
	div.rn.f64 	%fd2840, %fd866, %fd2839;
	fma.rn.f64 	%fd2841, %fd2840, 0d4000000000000000, 0dBFF0000000000000;
	mul.f64 	%fd2842, %fd859, %fd2841;
	mul.f64 	%fd876, %fd2842, 0d401F952E0F96D630;
	@%p1404 bra 	$L__BB0_773;
	setp.num.f64 	%p1406, %fd764, %fd764;
	@%p1406 bra 	$L__BB0_771;
	mov.f64 	%fd2843, 0d4000000000000000;
	add.rn.f64 	%fd4015, %fd764, %fd2843;
	bra.uni 	$L__BB0_773;
$L__BB0_771:
	setp.neu.f64 	%p1407, %fd765, 0d7FF0000000000000;
	@%p1407 bra 	$L__BB0_773;
	setp.lt.s32 	%p1408, %r126, 0;
	selp.b32 	%r1533, %r28, %r8, %p35;
	selp.b32 	%r1534, %r1533, %r8, %p1408;
	mov.b32 	%r1535, 0;
	mov.b64 	%fd4015, {%r1535, %r1534};
$L__BB0_773:
	setp.eq.s32 	%p1409, %r1371, 1062207488;
	setp.ne.s32 	%p1410, %r1372, 1071644672;
	and.pred  	%p36, %p1409, %p1410;
	setp.eq.f64 	%p1411, %fd764, 0d3FF0000000000000;
	setp.lt.s32 	%p1412, %r6, 0;
	setp.eq.s32 	%p1413, %r29, 1062207488;
	add.f64 	%fd2844, %fd4015, 0d3FF0000000000000;
	sqrt.rn.f64 	%fd2845, %fd2844;
	selp.f64 	%fd880, 0d3FF6A09E667F3BCD, %fd2845, %p1411;
	rcp.rn.f64 	%fd881, %fd880;
	{
	.reg .b32 %temp; 
	mov.b64 	{%temp, %r146}, %fd881;
	}
	abs.f64 	%fd882, %fd881;
	{ // callseq 96, 0
	.param .b64 param0;
	st.param.f64 	[param0], %fd882;
	.param .b64 param1;
	st.param.f64 	[param1], 0d4000000000000000;
	.param .b64 retval0;
	call.uni (retval0), 
	__internal_accurate_pow, 
	(
	param0, 
	param1
	);
	ld.param.f64 	%fd2846, [retval0];
	} // callseq 96
	setp.lt.s32 	%p1415, %r146, 0;
	neg.f64 	%fd2848, %fd2846;
	selp.f64 	%fd2849, %fd2848, %fd2846, %p1413;
	selp.f64 	%fd2850, %fd2849, %fd2846, %p1415;
	setp.eq.f64 	%p1416, %fd881, 0d0000000000000000;
	selp.b32 	%r1538, %r146, 0, %p1413;
	or.b32  	%r1539, %r1538, 2146435072;
	selp.b32 	%r1540, %r1539, %r1538, %p1412;
	mov.b32 	%r1541, 0;
	mov.b64 	%fd2851, {%r1541, %r1540};
	selp.f64 	%fd4016, %fd2851, %fd2850, %p1416;
	add.f64 	%fd2852, %fd881, 0d4000000000000000;
	{
	.reg .b32 %temp; 
	mov.b64 	{%temp, %r1542}, %fd2852;
	}
	and.b32  	%r1543, %r1542, 2146435072;
	setp.ne.s32 	%p1417, %r1543, 2146435072;
	@%p1417 bra 	$L__BB0_778;
	setp.num.f64 	%p1418, %fd881, %fd881;
	@%p1418 bra 	$L__BB0_776;
	mov.f64 	%fd2853, 0d4000000000000000;
	add.rn.f64 	%fd4016, %fd881, %fd2853;
	bra.uni 	$L__BB0_778;
$L__BB0_776:
	setp.neu.f64 	%p1419, %fd882, 0d7FF0000000000000;
	@%p1419 bra 	$L__BB0_778;
	selp.b32 	%r1544, %r28, %r8, %p36;
	selp.b32 	%r1545, %r1544, %r8, %p1415;
	mov.b32 	%r1546, 0;
	mov.b64 	%fd4016, {%r1546, %r1545};
$L__BB0_778:
	setp.ne.s32 	%p1421, %r131, 2146435072;
	setp.eq.f64 	%p1422, %fd881, 0d3FF0000000000000;
	mul.f64 	%fd2854, %fd4016, 0dC014000000000000;
	selp.f64 	%fd887, 0dC014000000000000, %fd2854, %p1422;
	@%p1421 bra 	$L__BB0_783;
	setp.num.f64 	%p1423, %fd763, %fd763;
	@%p1423 bra 	$L__BB0_781;
	mov.f64 	%fd2855, 0d4000000000000000;
	add.rn.f64 	%fd4017, %fd763, %fd2855;
	bra.uni 	$L__BB0_783;
$L__BB0_781:
	setp.neu.f64 	%p1424, %fd788, 0d7FF0000000000000;
	@%p1424 bra 	$L__BB0_783;
	setp.lt.s32 	%p1425, %r130, 0;
	selp.b32 	%r1547, %r28, %r8, %p36;
	selp.b32 	%r1548, %r1547, %r8, %p1425;
	mov.b32 	%r1549, 0;
	mov.b64 	%fd4017, {%r1549, %r1548};
$L__BB0_783:
	setp.ne.s32 	%p1426, %r133, 2146435072;
	setp.eq.f64 	%p1427, %fd763, 0d3FF0000000000000;
	selp.f64 	%fd891, 0d3FF0000000000000, %fd4017, %p1427;
	@%p1426 bra 	$L__BB0_788;
	setp.num.f64 	%p1428, %fd713, %fd713;
	@%p1428 bra 	$L__BB0_786;
	mov.f64 	%fd2856, 0d4000000000000000;
	add.rn.f64 	%fd4018, %fd713, %fd2856;
	bra.uni 	$L__BB0_788;
$L__BB0_786:
	setp.neu.f64 	%p1429, %fd793, 0d7FF0000000000000;
	@%p1429 bra 	$L__BB0_788;
	setp.lt.s32 	%p1430, %r132, 0;
	selp.b32 	%r1550, %r28, %r8, %p36;
	selp.b32 	%r1551, %r1550, %r8, %p1430;
	mov.b32 	%r1552, 0;
	mov.b64 	%fd4018, {%r1552, %r1551};
$L__BB0_788:
	setp.eq.f64 	%p1431, %fd713, 0d3FF0000000000000;
	setp.lt.s32 	%p1432, %r6, 0;
	setp.eq.s32 	%p1433, %r29, 1062207488;
	selp.f64 	%fd2857, 0d3FF0000000000000, %fd4018, %p1431;
	add.f64 	%fd895, %fd891, %fd2857;
	{
	.reg .b32 %temp; 
	mov.b64 	{%temp, %r147}, %fd880;
	}
	abs.f64 	%fd896, %fd880;
	{ // callseq 97, 0
	.param .b64 param0;
	st.param.f64 	[param0], %fd896;
	.param .b64 param1;
	st.param.f64 	[param1], 0d4000000000000000;
	.param .b64 retval0;
	call.uni (retval0), 
	__internal_accurate_pow, 
	(
	param0, 
	param1
	);
	ld.param.f64 	%fd2858, [retval0];
	} // callseq 97
	setp.lt.s32 	%p1435, %r147, 0;
	neg.f64 	%fd2860, %fd2858;
	selp.f64 	%fd2861, %fd2860, %fd2858, %p1433;
	selp.f64 	%fd2862, %fd2861, %fd2858, %p1435;
	setp.eq.f64 	%p1436, %fd880, 0d0000000000000000;
	selp.b32 	%r1553, %r147, 0, %p1433;
	or.b32  	%r1554, %r1553, 2146435072;
	selp.b32 	%r1555, %r1554, %r1553, %p1432;
	mov.b32 	%r1556, 0;
	mov.b64 	%fd2863, {%r1556, %r1555};
	selp.f64 	%fd4019, %fd2863, %fd2862, %p1436;
	add.f64 	%fd2864, %fd880, 0d4000000000000000;
	{
	.reg .b32 %temp; 
	mov.b64 	{%temp, %r1557}, %fd2864;
	}
	and.b32  	%r1558, %r1557, 2146435072;
	setp.ne.s32 	%p1437, %r1558, 2146435072;
	@%p1437 bra 	$L__BB0_793;
	setp.num.f64 	%p1438, %fd880, %fd880;
	@%p1438 bra 	$L__BB0_791;
	mov.f64 	%fd2865, 0d4000000000000000;
	add.rn.f64 	%fd4019, %fd880, %fd2865;
	bra.uni 	$L__BB0_793;
$L__BB0_791:
	setp.neu.f64 	%p1439, %fd896, 0d7FF0000000000000;
	@%p1439 bra 	$L__BB0_793;
	setp.lt.s32 	%p1440, %r147, 0;
	setp.eq.s32 	%p1441, %r1371, 1062207488;
	setp.ne.s32 	%p1442, %r1372, 1071644672;
	selp.b32 	%r1561, %r28, %r8, %p1442;
	selp.b32 	%r1562, %r1561, %r8, %p1441;
	selp.b32 	%r1563, %r1562, %r8, %p1440;
	mov.b32 	%r1564, 0;
	mov.b64 	%fd4019, {%r1564, %r1563};
$L__BB0_793:
	setp.eq.f64 	%p1443, %fd880, 0d3FF0000000000000;
	selp.f64 	%fd2866, 0d3FF0000000000000, %fd4019, %p1443;
	mul.f64 	%fd2867, %fd895, 0dC000000000000000;
	div.rn.f64 	%fd901, %fd2867, %fd2866;
	fma.rn.f64 	%fd2868, %fd901, 0d3FF71547652B82FE, 0d4338000000000000;
	{
	.reg .b32 %temp; 
	mov.b64 	{%r148, %temp}, %fd2868;
	}
	mov.f64 	%fd2869, 0dC338000000000000;
	add.rn.f64 	%fd2870, %fd2868, %fd2869;
	fma.rn.f64 	%fd2871, %fd2870, 0dBFE62E42FEFA39EF, %fd901;
	fma.rn.f64 	%fd2872, %fd2870, 0dBC7ABC9E3B39803F, %fd2871;
	fma.rn.f64 	%fd2873, %fd2872, 0d3E5ADE1569CE2BDF, 0d3E928AF3FCA213EA;
	fma.rn.f64 	%fd2874, %fd2873, %fd2872, 0d3EC71DEE62401315;
	fma.rn.f64 	%fd2875, %fd2874, %fd2872, 0d3EFA01997C89EB71;
	fma.rn.f64 	%fd2876, %fd2875, %fd2872, 0d3F2A01A014761F65;
	fma.rn.f64 	%fd2877, %fd2876, %fd2872, 0d3F56C16C1852B7AF;
	fma.rn.f64 	%fd2878, %fd2877, %fd2872, 0d3F81111111122322;
	fma.rn.f64 	%fd2879, %fd2878, %fd2872, 0d3FA55555555502A1;
	fma.rn.f64 	%fd2880, %fd2879, %fd2872, 0d3FC5555555555511;
	fma.rn.f64 	%fd2881, %fd2880, %fd2872, 0d3FE000000000000B;
	fma.rn.f64 	%fd2882, %fd2881, %fd2872, 0d3FF0000000000000;
	fma.rn.f64 	%fd2883, %fd2882, %fd2872, 0d3FF0000000000000;
	{
	.reg .b32 %temp; 
	mov.b64 	{%r149, %temp}, %fd2883;
	}
	{
	.reg .b32 %temp; 
	mov.b64 	{%temp, %r150}, %fd2883;
	}
	shl.b32 	%r1565, %r148, 20;
	add.s32 	%r1566, %r1565, %r150;
	mov.b64 	%fd4020, {%r149, %r1566};
	{
	.reg .b32 %temp; 
	mov.b64 	{%temp, %r1567}, %fd901;
	}
	mov.b32 	%f31, %r1567;
	abs.f32 	%f12, %f31;
	setp.lt.f32 	%p1444, %f12, 0f4086232B;
	@%p1444 bra 	$L__BB0_796;
	setp.lt.f64 	%p1445, %fd901, 0d0000000000000000;
	add.f64 	%fd2884, %fd901, 0d7FF0000000000000;
	selp.f64 	%fd4020, 0d0000000000000000, %fd2884, %p1445;
	setp.geu.f32 	%p1446, %f12, 0f40874800;
	@%p1446 bra 	$L__BB0_796;
	shr.u32 	%r1568, %r148, 31;
	add.s32 	%r1569, %r148, %r1568;
	shr.s32 	%r1570, %r1569, 1;
	shl.b32 	%r1571, %r1570, 20;
	add.s32 	%r1572, %r150, %r1571;
	mov.b64 	%fd2885, {%r149, %r1572};
	sub.s32 	%r1573, %r148, %r1570;
	shl.b32 	%r1574, %r1573, 20;
	add.s32 	%r1575, %r1574, 1072693248;
	mov.b32 	%r1576, 0;
	mov.b64 	%fd2886, {%r1576, %r1575};
	mul.f64 	%fd4020, %fd2886, %fd2885;
$L__BB0_796:
	and.b32  	%r151, %r10, 2146435072;
	and.b32  	%r152, %r2, 2146435072;
	and.b32  	%r153, %r14, 2146435072;
	or.b32  	%r154, %r33, -2147483648;
	or.b32  	%r155, %r35, -2147483648;
	or.b32  	%r156, %r37, -2147483648;
	mul.f64 	%fd2887, %fd887, %fd4020;
	mul.f64 	%fd2888, %fd876, 0d3FE0000000000000;
	mul.f64 	%fd2889, %fd2888, %fd2887;
	fma.rn.f64 	%fd2890, %fd293, 0d3FEC23E39189614C, %fd4103;
	fma.rn.f64 	%fd2891, %fd506, 0dC00A37B2A108BD3C, %fd2890;
	fma.rn.f64 	%fd2892, %fd707, 0d400A912FE408DB10, %fd2891;
	mul.f64 	%fd906, %fd3867, %fd2892;
	mul.f64 	%fd907, %fd3867, %fd809;
	mul.f64 	%fd908, %fd3867, %fd714;
	mul.f64 	%fd909, %fd3867, %fd848;
	mul.f64 	%fd910, %fd3867, %fd716;
	mul.f64 	%fd911, %fd3867, %fd2889;
	mul.f64 	%fd2893, %fd3867, %fd4103;
	fma.rn.f64 	%fd2894, %fd2893, 0d4000425ED097B426, %fd4104;
	mul.f64 	%fd2895, %fd505, 0d4020000000000000;
	sub.f64 	%fd2896, %fd2894, %fd2895;
	fma.rn.f64 	%fd912, %fd706, 0d401CB1A72C69CB1A, %fd2896;
	mul.f64 	%fd2897, %fd3867, %fd4101;
	fma.rn.f64 	%fd2898, %fd2897, 0d4000425ED097B426, %fd4102;
	mul.f64 	%fd2899, %fd507, 0d4020000000000000;
	sub.f64 	%fd2900, %fd2898, %fd2899;
	fma.rn.f64 	%fd2901, %fd708, 0d401CB1A72C69CB1A, %fd2900;
	mul.f64 	%fd2902, %fd908, 0d3FCA5AD296B4A5AD;
	sub.f64 	%fd913, %fd2901, %fd2902;
	mul.f64 	%fd2903, %fd3867, %fd4099;
	fma.rn.f64 	%fd2904, %fd2903, 0d4000425ED097B426, %fd4100;
	mul.f64 	%fd2905, %fd509, 0d4020000000000000;
	sub.f64 	%fd2906, %fd2904, %fd2905;
	fma.rn.f64 	%fd2907, %fd710, 0d401CB1A72C69CB1A, %fd2906;
	mul.f64 	%fd2908, %fd910, 0d3FCA5AD296B4A5AD;
	sub.f64 	%fd914, %fd2907, %fd2908;
	add.f64 	%fd3868, %fd101, %fd3867;
	setp.geu.f64 	%p1447, %fd3868, %fd104;
	@%p1447 bra 	$L__BB0_818;
	setp.lt.s32 	%p1490, %r2, 0;
	setp.eq.s32 	%p1491, %r152, 1072693248;
	sub.f64 	%fd916, %fd104, %fd3868;
	{
	.reg .b32 %temp; 
	mov.b64 	{%temp, %r157}, %fd916;
	}
	abs.f64 	%fd917, %fd916;
	setp.lt.s32 	%p1493, %r157, 0;
	setp.eq.f64 	%p1494, %fd916, 0d0000000000000000;
	ld.f64 	%fd3860, [%rd5];
	{ // callseq 102, 0
	.param .b64 param0;
	st.param.f64 	[param0], %fd917;
	.param .b64 param1;
	st.param.f64 	[param1], 0d3FF0000000000000;
	.param .b64 retval0;
	call.uni (retval0), 
	__internal_accurate_pow, 
	(
	param0, 
	param1
	);
	ld.param.f64 	%fd2949, [retval0];
	} // callseq 102
	neg.f64 	%fd2951, %fd2949;
	selp.f64 	%fd2952, %fd2951, %fd2949, %p1491;
	selp.f64 	%fd2953, %fd2952, %fd2949, %p1493;
	selp.b32 	%r1616, %r157, 0, %p1491;
	or.b32  	%r1617, %r1616, 2146435072;
	selp.b32 	%r1618, %r1617, %r1616, %p1490;
	mov.b32 	%r1619, 0;
	mov.b64 	%fd2954, {%r1619, %r1618};
	selp.f64 	%fd4021, %fd2954, %fd2953, %p1494;
	add.f64 	%fd2955, %fd916, 0d3FF0000000000000;
	{
	.reg .b32 %temp; 
	mov.b64 	{%temp, %r1620}, %fd2955;
	}
	and.b32  	%r1621, %r1620, 2146435072;
	setp.ne.s32 	%p1495, %r1621, 2146435072;
	@%p1495 bra 	$L__BB0_802;
	setp.num.f64 	%p1496, %fd916, %fd916;
	@%p1496 bra 	$L__BB0_800;
	mov.f64 	%fd2956, 0d3FF0000000000000;
	add.rn.f64 	%fd4021, %fd916, %fd2956;
	bra.uni 	$L__BB0_802;
$L__BB0_800:
	setp.neu.f64 	%p1497, %fd917, 0d7FF0000000000000;
	@%p1497 bra 	$L__BB0_802;
	setp.lt.s32 	%p1498, %r157, 0;
	selp.b32 	%r1622, %r154, %r33, %p1;
	selp.b32 	%r1623, %r1622, %r33, %p1498;
	mov.b32 	%r1624, 0;
	mov.b64 	%fd4021, {%r1624, %r1623};
$L__BB0_802:
	setp.eq.f64 	%p1499, %fd916, 0d3FF0000000000000;
	setp.eq.f64 	%p1500, %fd916, 0d0000000000000000;
	setp.lt.s32 	%p1501, %r157, 0;
	setp.lt.s32 	%p1502, %r6, 0;
	setp.eq.s32 	%p1503, %r29, 1062207488;
	selp.f64 	%fd2957, 0d3FF0000000000000, %fd4021, %p1499;
	fma.rn.f64 	%fd923, %fd3860, %fd2957, 0d0000000000000000;
	ld.f64 	%fd3859, [%rd5+8];
	{ // callseq 103, 0
	.param .b64 param0;
	st.param.f64 	[param0], %fd917;
	.param .b64 param1;
	st.param.f64 	[param1], 0d4000000000000000;
	.param .b64 retval0;
	call.uni (retval0), 
	__internal_accurate_pow, 
	(
	param0, 
	param1
	);
	ld.param.f64 	%fd2958, [retval0];
	} // callseq 103
	neg.f64 	%fd2960, %fd2958;
	selp.f64 	%fd2961, %fd2960, %fd2958, %p1503;
	selp.f64 	%fd2962, %fd2961, %fd2958, %p1501;
	selp.b32 	%r1625, %r157, 0, %p1503;
	or.b32  	%r1626, %r1625, 2146435072;
	selp.b32 	%r1627, %r1626, %r1625, %p1502;
	mov.b32 	%r1628, 0;
	mov.b64 	%fd2963, {%r1628, %r1627};
	selp.f64 	%fd4022, %fd2963, %fd2962, %p1500;
	add.f64 	%fd2964, %fd916, 0d4000000000000000;
	{
	.reg .b32 %temp; 
	mov.b64 	{%temp, %r1629}, %fd2964;
	}
	and.b32  	%r1630, %r1629, 2146435072;
	setp.ne.s32 	%p1505, %r1630, 2146435072;
	@%p1505 bra 	$L__BB0_807;
	setp.nan.f64 	%p1506, %fd916, %fd916;
	@%p1506 bra 	$L__BB0_806;
	setp.neu.f64 	%p1507, %fd917, 0d7FF0000000000000;
	@%p1507 bra 	$L__BB0_807;
	setp.lt.s32 	%p1508, %r157, 0;
	and.b32  	%r1631, %r6, 2146435072;
	setp.eq.s32 	%p1509, %r1631, 1062207488;
	and.b32  	%r1632, %r6, 2147483647;
	setp.ne.s32 	%p1510, %r1632, 1071644672;
	selp.b32 	%r1633, %r28, %r8, %p1510;
	selp.b32 	%r1634, %r1633, %r8, %p1509;
	selp.b32 	%r1635, %r1634, %r8, %p1508;
	mov.b32 	%r1636, 0;
	mov.b64 	%fd4022, {%r1636, %r1635};
	bra.uni 	$L__BB0_807;
$L__BB0_806:
	mov.f64 	%fd2965, 0d4000000000000000;
	add.rn.f64 	%fd4022, %fd916, %fd2965;
$L__BB0_807:
	setp.eq.f64 	%p1511, %fd916, 0d3FF0000000000000;
	setp.eq.f64 	%p1512, %fd916, 0d0000000000000000;
	setp.lt.s32 	%p1513, %r157, 0;
	setp.lt.s32 	%p1514, %r10, 0;
	setp.eq.s32 	%p1515, %r151, 1073741824;
	selp.f64 	%fd2966, 0d3FF0000000000000, %fd4022, %p1511;
	mul.f64 	%fd2967, %fd3859, 0d3FE0000000000000;
	fma.rn.f64 	%fd929, %fd2967, %fd2966, %fd923;
	ld.f64 	%fd3858, [%rd5+16];
	{ // callseq 104, 0
	.param .b64 param0;
	st.param.f64 	[param0], %fd917;
	.param .b64 param1;
	st.param.f64 	[param1], 0d4008000000000000;
	.param .b64 retval0;
	call.uni (retval0), 
	__internal_accurate_pow, 
	(
	param0, 
	param1
	);
	ld.param.f64 	%fd2968, [retval0];
	} // callseq 104
	neg.f64 	%fd2970, %fd2968;
	selp.f64 	%fd2971, %fd2970, %fd2968, %p1515;
	selp.f64 	%fd2972, %fd2971, %fd2968, %p1513;
	selp.b32 	%r1637, %r157, 0, %p1515;
	or.b32  	%r1638, %r1637, 2146435072;
	selp.b32 	%r1639, %r1638, %r1637, %p1514;
	mov.b32 	%r1640, 0;
	mov.b64 	%fd2973, {%r1640, %r1639};
	selp.f64 	%fd4023, %fd2973, %fd2972, %p1512;
	add.f64 	%fd2974, %fd916, 0d4008000000000000;
	{
	.reg .b32 %temp; 
	mov.b64 	{%temp, %r1641}, %fd2974;
	}
	and.b32  	%r1642, %r1641, 2146435072;
	setp.ne.s32 	%p1517, %r1642, 2146435072;
	@%p1517 bra 	$L__BB0_812;
	setp.nan.f64 	%p1518, %fd916, %fd916;
	@%p1518 bra 	$L__BB0_811;
	setp.neu.f64 	%p1519, %fd917, 0d7FF0000000000000;
	@%p1519 bra 	$L__BB0_812;
	setp.lt.s32 	%p1520, %r157, 0;
	selp.b32 	%r1643, %r155, %r35, %p2;
	selp.b32 	%r1644, %r1643, %r35, %p1520;
	mov.b32 	%r1645, 0;
	mov.b64 	%fd4023, {%r1645, %r1644};
	bra.uni 	$L__BB0_812;
$L__BB0_811:
	mov.f64 	%fd2975, 0d4008000000000000;
	add.rn.f64 	%fd4023, %fd916, %fd2975;
$L__BB0_812:
	setp.eq.f64 	%p1521, %fd916, 0d3FF0000000000000;
	setp.eq.f64 	%p1522, %fd916, 0d0000000000000000;
	setp.lt.s32 	%p1523, %r157, 0;
	setp.lt.s32 	%p1524, %r14, 0;
	setp.eq.s32 	%p1525, %r153, 1072693248;
	selp.f64 	%fd2976, 0d3FF0000000000000, %fd4023, %p1521;
	div.rn.f64 	%fd2977, %fd3858, 0d4008000000000000;
	fma.rn.f64 	%fd935, %fd2977, %fd2976, %fd929;
	ld.f64 	%fd3857, [%rd5+24];
	{ // callseq 105, 0
	.param .b64 param0;
	st.param.f64 	[param0], %fd917;
	.param .b64 param1;
	st.param.f64 	[param1], 0d4010000000000000;
	.param .b64 retval0;
	call.uni (retval0), 
	__internal_accurate_pow, 
	(
	param0, 
	param1
	);
	ld.param.f64 	%fd2978, [retval0];
	} // callseq 105
	neg.f64 	%fd2980, %fd2978;
	selp.f64 	%fd2981, %fd2980, %fd2978, %p1525;
	selp.f64 	%fd2982, %fd2981, %fd2978, %p1523;
	selp.b32 	%r1646, %r157, 0, %p1525;
	or.b32  	%r1647, %r1646, 2146435072;
	selp.b32 	%r1648, %r1647, %r1646, %p1524;
	mov.b32 	%r1649, 0;
	mov.b64 	%fd2983, {%r1649, %r1648};
	selp.f64 	%fd4024, %fd2983, %fd2982, %p1522;
	add.f64 	%fd2984, %fd916, 0d4010000000000000;
	{
	.reg .b32 %temp; 
	mov.b64 	{%temp, %r1650}, %fd2984;
	}
	and.b32  	%r1651, %r1650, 2146435072;
	setp.ne.s32 	%p1527, %r1651, 2146435072;
	@%p1527 bra 	$L__BB0_817;
	setp.nan.f64 	%p1528, %fd916, %fd916;
	@%p1528 bra 	$L__BB0_816;
	setp.neu.f64 	%p1529, %fd917, 0d7FF0000000000000;
	@%p1529 bra 	$L__BB0_817;
	setp.lt.s32 	%p1530, %r157, 0;
	selp.b32 	%r1652, %r156, %r37, %p3;
	selp.b32 	%r1653, %r1652, %r37, %p1530;
	mov.b32 	%r1654, 0;
	mov.b64 	%fd4024, {%r1654, %r1653};
	bra.uni 	$L__BB0_817;
$L__BB0_816:
	mov.f64 	%fd2985, 0d4010000000000000;
	add.rn.f64 	%fd4024, %fd916, %fd2985;
$L__BB0_817:
	setp.eq.f64 	%p1531, %fd916, 0d3FF0000000000000;
	selp.f64 	%fd2986, 0d3FF0000000000000, %fd4024, %p1531;
	mul.f64 	%fd2987, %fd3857, 0d3FD0000000000000;
	fma.rn.f64 	%fd2988, %fd2987, %fd2986, %fd935;
	sub.f64 	%fd4033, %fd102, %fd2988;
	bra.uni 	$L__BB0_839;
$L__BB0_818:
	setp.lt.s32 	%p1448, %r2, 0;
	setp.eq.s32 	%p1449, %r152, 1072693248;
	sub.f64 	%fd942, %fd3868, %fd104;
	{
	.reg .b32 %temp; 
	mov.b64 	{%temp, %r158}, %fd942;
	}
	abs.f64 	%fd943, %fd942;
	setp.lt.s32 	%p1451, %r158, 0;
	setp.eq.f64 	%p1452, %fd942, 0d0000000000000000;
	ld.f64 	%fd3860, [%rd5];
	{ // callseq 98, 0
	.param .b64 param0;
	st.param.f64 	[param0], %fd943;
	.param .b64 param1;
	st.param.f64 	[param1], 0d3FF0000000000000;
	.param .b64 retval0;
	call.uni (retval0), 
	__internal_accurate_pow, 
	(
	param0, 
	param1
	);
	ld.param.f64 	%fd2909, [retval0];
	} // callseq 98
	neg.f64 	%fd2911, %fd2909;
	selp.f64 	%fd2912, %fd2911, %fd2909, %p1449;
	selp.f64 	%fd2913, %fd2912, %fd2909, %p1451;
	selp.b32 	%r1577, %r158, 0, %p1449;
	or.b32  	%r1578, %r1577, 2146435072;
	selp.b32 	%r1579, %r1578, %r1577, %p1448;
	mov.b32 	%r1580, 0;
	mov.b64 	%fd2914, {%r1580, %r1579};
	selp.f64 	%fd4025, %fd2914, %fd2913, %p1452;
	add.f64 	%fd2915, %fd942, 0d3FF0000000000000;
	{
	.reg .b32 %temp; 
	mov.b64 	{%temp, %r1581}, %fd2915;
	}
	and.b32  	%r1582, %r1581, 2146435072;
	setp.ne.s32 	%p1453, %r1582, 2146435072;
	@%p1453 bra 	$L__BB0_823;
	setp.num.f64 	%p1454, %fd942, %fd942;
	@%p1454 bra 	$L__BB0_821;
	mov.f64 	%fd2916, 0d3FF0000000000000;
	add.rn.f64 	%fd4025, %fd942, %fd2916;
	bra.uni 	$L__BB0_823;
$L__BB0_821:
	setp.neu.f64 	%p1455, %fd943, 0d7FF0000000000000;
	@%p1455 bra 	$L__BB0_823;
	setp.lt.s32 	%p1456, %r158, 0;
	selp.b32 	%r1583, %r154, %r33, %p1;
	selp.b32 	%r1584, %r1583, %r33, %p1456;
	mov.b32 	%r1585, 0;
	mov.b64 	%fd4025, {%r1585, %r1584};
$L__BB0_823:
	setp.eq.f64 	%p1457, %fd942, 0d3FF0000000000000;
	setp.eq.f64 	%p1458, %fd942, 0d0000000000000000;
	setp.lt.s32 	%p1459, %r158, 0;
	setp.lt.s32 	%p1460, %r6, 0;
	setp.eq.s32 	%p1461, %r29, 1062207488;
	selp.f64 	%fd2917, 0d3FF0000000000000, %fd4025, %p1457;
	fma.rn.f64 	%fd949, %fd3860, %fd2917, 0d0000000000000000;
	ld.f64 	%fd3859, [%rd5+8];
	{ // callseq 99, 0
	.param .b64 param0;
	st.param.f64 	[param0], %fd943;
	.param .b64 param1;
	st.param.f64 	[param1], 0d4000000000000000;
	.param .b64 retval0;
	call.uni (retval0), 
	__internal_accurate_pow, 
	(
	param0, 
	param1
	);
	ld.param.f64 	%fd2918, [retval0];
	} // callseq 99
	neg.f64 	%fd2920, %fd2918;
	selp.f64 	%fd2921, %fd2920, %fd2918, %p1461;
	selp.f64 	%fd2922, %fd2921, %fd2918, %p1459;
	selp.b32 	%r1586, %r158, 0, %p1461;
	or.b32  	%r1587, %r1586, 2146435072;
	selp.b32 	%r1588, %r1587, %r1586, %p1460;
	mov.b32 	%r1589, 0;
	mov.b64 	%fd2923, {%r1589, %r1588};
	selp.f64 	%fd4026, %fd2923, %fd2922, %p1458;
	add.f64 	%fd2924, %fd942, 0d4000000000000000;
	{
	.reg .b32 %temp; 
	mov.b64 	{%temp, %r1590}, %fd2924;
	}
	and.b32  	%r1591, %r1590, 2146435072;
	setp.ne.s32 	%p1463, %r1591, 2146435072;
	@%p1463 bra 	$L__BB0_828;
	setp.nan.f64 	%p1464, %fd942, %fd942;
	@%p1464 bra 	$L__BB0_827;
	setp.neu.f64 	%p1465, %fd943, 0d7FF0000000000000;
	@%p1465 bra 	$L__BB0_828;
	setp.lt.s32 	%p1466, %r158, 0;
	and.b32  	%r1592, %r6, 2146435072;
	setp.eq.s32 	%p1467, %r1592, 1062207488;
	and.b32  	%r1593, %r6, 2147483647;
	setp.ne.s32 	%p1468, %r1593, 1071644672;
	selp.b32 	%r1594, %r28, %r8, %p1468;
	selp.b32 	%r1595, %r1594, %r8, %p1467;
	selp.b32 	%r1596, %r1595, %r8, %p1466;
	mov.b32 	%r1597, 0;
	mov.b64 	%fd4026, {%r1597, %r1596};
	bra.uni 	$L__BB0_828;
$L__BB0_827:
	mov.f64 	%fd2925, 0d4000000000000000;
	add.rn.f64 	%fd4026, %fd942, %fd2925;
$L__BB0_828:
	setp.eq.f64 	%p1469, %fd942, 0d3FF0000000000000;
	setp.eq.f64 	%p1470, %fd942, 0d0000000000000000;
	setp.lt.s32 	%p1471, %r158, 0;
	setp.lt.s32 	%p1472, %r10, 0;
	setp.eq.s32 	%p1473, %r151, 1073741824;
	selp.f64 	%fd2926, 0d3FF0000000000000, %fd4026, %p1469;
	mul.f64 	%fd2927, %fd3859, 0d3FE0000000000000;
	fma.rn.f64 	%fd955, %fd2927, %fd2926, %fd949;
	ld.f64 	%fd3858, [%rd5+16];
	{ // callseq 100, 0
	.param .b64 param0;
	st.param.f64 	[param0], %fd943;
	.param .b64 param1;
	st.param.f64 	[param1], 0d4008000000000000;
	.param .b64 retval0;
	call.uni (retval0), 
	__internal_accurate_pow, 
	(
	param0, 
	param1
	);
	ld.param.f64 	%fd2928, [retval0];
	} // callseq 100
	neg.f64 	%fd2930, %fd2928;
	selp.f64 	%fd2931, %fd2930, %fd2928, %p1473;
	selp.f64 	%fd2932, %fd2931, %fd2928, %p1471;
	selp.b32 	%r1598, %r158, 0, %p1473;
	or.b32  	%r1599, %r1598, 2146435072;
	selp.b32 	%r1600, %r1599, %r1598, %p1472;
	mov.b32 	%r1601, 0;
	mov.b64 	%fd2933, {%r1601, %r1600};
	selp.f64 	%fd4027, %fd2933, %fd2932, %p1470;
	add.f64 	%fd2934, %fd942, 0d4008000000000000;
	{
	.reg .b32 %temp; 
	mov.b64 	{%temp, %r1602}, %fd2934;
	}
	and.b32  	%r1603, %r1602, 2146435072;
	setp.ne.s32 	%p1475, %r1603, 2146435072;
	@%p1475 bra 	$L__BB0_833;
	setp.nan.f64 	%p1476, %fd942, %fd942;
	@%p1476 bra 	$L__BB0_832;
	setp.neu.f64 	%p1477, %fd943, 0d7FF0000000000000;
	@%p1477 bra 	$L__BB0_833;
	setp.lt.s32 	%p1478, %r158, 0;
	selp.b32 	%r1604, %r155, %r35, %p2;
	selp.b32 	%r1605, %r1604, %r35, %p1478;
	mov.b32 	%r1606, 0;
	mov.b64 	%fd4027, {%r1606, %r1605};
	bra.uni 	$L__BB0_833;
$L__BB0_832:
	mov.f64 	%fd2935, 0d4008000000000000;
	add.rn.f64 	%fd4027, %fd942, %fd2935;
$L__BB0_833:
	setp.eq.f64 	%p1479, %fd942, 0d3FF0000000000000;
	setp.eq.f64 	%p1480, %fd942, 0d0000000000000000;
	setp.lt.s32 	%p1481, %r158, 0;
	setp.lt.s32 	%p1482, %r14, 0;
	setp.eq.s32 	%p1483, %r153, 1072693248;
	selp.f64 	%fd2936, 0d3FF0000000000000, %fd4027, %p1479;
	div.rn.f64 	%fd2937, %fd3858, 0d4008000000000000;
	fma.rn.f64 	%fd961, %fd2937, %fd2936, %fd955;
	ld.f64 	%fd3857, [%rd5+24];
	{ // callseq 101, 0
	.param .b64 param0;
	st.param.f64 	[param0], %fd943;
	.param .b64 param1;
	st.param.f64 	[param1], 0d4010000000000000;
	.param .b64 retval0;
	call.uni (retval0), 
	__internal_accurate_pow, 
	(
	param0, 
	param1
	);
	ld.param.f64 	%fd2938, [retval0];
	} // callseq 101
	neg.f64 	%fd2940, %fd2938;
	selp.f64 	%fd2941, %fd2940, %fd2938, %p1483;
	selp.f64 	%fd2942, %fd2941, %fd2938, %p1481;
	selp.b32 	%r1607, %r158, 0, %p1483;
	or.b32  	%r1608, %r1607, 2146435072;
	selp.b32 	%r1609, %r1608, %r1607, %p1482;
	mov.b32 	%r1610, 0;
	mov.b64 	%fd2943, {%r1610, %r1609};
	selp.f64 	%fd4028, %fd2943, %fd2942, %p1480;
	add.f64 	%fd2944, %fd942, 0d4010000000000000;
	{
	.reg .b32 %temp; 
	mov.b64 	{%temp, %r1611}, %fd2944;
	}
	and.b32  	%r1612, %r1611, 2146435072;
	setp.ne.s32 	%p1485, %r1612, 2146435072;
	@%p1485 bra 	$L__BB0_838;
	setp.nan.f64 	%p1486, %fd942, %fd942;
	@%p1486 bra 	$L__BB0_837;
	setp.neu.f64 	%p1487, %fd943, 0d7FF0000000000000;
	@%p1487 bra 	$L__BB0_838;
	setp.lt.s32 	%p1488, %r158, 0;
	selp.b32 	%r1613, %r156, %r37, %p3;
	selp.b32 	%r1614, %r1613, %r37, %p1488;
	mov.b32 	%r1615, 0;
	mov.b64 	%fd4028, {%r1615, %r1614};
	bra.uni 	$L__BB0_838;
$L__BB0_837:
	mov.f64 	%fd2945, 0d4010000000000000;
	add.rn.f64 	%fd4028, %fd942, %fd2945;
$L__BB0_838:
	setp.eq.f64 	%p1489, %fd942, 0d3FF0000000000000;
	selp.f64 	%fd2946, 0d3FF0000000000000, %fd4028, %p1489;
	mul.f64 	%fd2947, %fd3857, 0d3FD0000000000000;
	fma.rn.f64 	%fd2948, %fd2947, %fd2946, %fd961;
	add.f64 	%fd4033, %fd102, %fd2948;
$L__BB0_839:
	setp.lt.s32 	%p1532, %r6, 0;
	setp.eq.s32 	%p1533, %r29, 1062207488;
	fma.rn.f64 	%fd2989, %fd906, 0dBFCA5AD296B4A5AD, %fd912;
	sub.f64 	%fd973, %fd2989, %fd4033;
	div.rn.f64 	%fd974, %fd914, 0d400DBE2DF9B01D21;
	{
	.reg .b32 %temp; 
	mov.b64 	{%temp, %r159}, %fd974;
	}
	abs.f64 	%fd975, %fd974;
	{ // callseq 106, 0
	.param .b64 param0;
	st.param.f64 	[param0], %fd975;
	.param .b64 param1;
	st.param.f64 	[param1], 0d4000000000000000;
	.param .b64 retval0;
	call.uni (retval0), 
	__internal_accurate_pow, 
	(
	param0, 
	param1
	);
	ld.param.f64 	%fd2990, [retval0];
	} // callseq 106
	setp.lt.s32 	%p1535, %r159, 0;
	neg.f64 	%fd2992, %fd2990;
	selp.f64 	%fd2993, %fd2992, %fd2990, %p1533;
	selp.f64 	%fd2994, %fd2993, %fd2990, %p1535;
	setp.eq.f64 	%p1536, %fd974, 0d0000000000000000;
	selp.b32 	%r1655, %r159, 0, %p1533;
	or.b32  	%r1656, %r1655, 2146435072;
	selp.b32 	%r1657, %r1656, %r1655, %p1532;
	mov.b32 	%r1658, 0;
	mov.b64 	%fd2995, {%r1658, %r1657};
	selp.f64 	%fd4056, %fd2995, %fd2994, %p1536;
	add.f64 	%fd2996, %fd974, 0d4000000000000000;
	{
	.reg .b32 %temp; 
	mov.b64 	{%temp, %r1659}, %fd2996;
	}
	and.b32  	%r160, %r1659, 2146435072;
	setp.ne.s32 	%p1537, %r160, 2146435072;
	mov.f64 	%fd4034, %fd4056;
	@%p1537 bra 	$L__BB0_844;
	setp.num.f64 	%p1538, %fd974, %fd974;
	@%p1538 bra 	$L__BB0_842;
	mov.f64 	%fd2997, 0d4000000000000000;
	add.rn.f64 	%fd4034, %fd974, %fd2997;
	bra.uni 	$L__BB0_844;
$L__BB0_842:
	setp.neu.f64 	%p1539, %fd975, 0d7FF0000000000000;
	mov.f64 	%fd4034, %fd4056;
	@%p1539 bra 	$L__BB0_844;
	setp.lt.s32 	%p1540, %r159, 0;
	and.b32  	%r1660, %r6, 2146435072;
	setp.eq.s32 	%p1541, %r1660, 1062207488;
	and.b32  	%r1661, %r6, 2147483647;
	setp.ne.s32 	%p1542, %r1661, 1071644672;
	selp.b32 	%r1662, %r28, %r8, %p1542;
	selp.b32 	%r1663, %r1662, %r8, %p1541;
	selp.b32 	%r1664, %r1663, %r8, %p1540;
	mov.b32 	%r1665, 0;
	mov.b64 	%fd4034, {%r1665, %r1664};
$L__BB0_844:
	and.b32  	%r1666, %r6, 2146435072;
	setp.eq.s32 	%p1543, %r1666, 1062207488;
	and.b32  	%r1667, %r6, 2147483647;
	setp.ne.s32 	%p1544, %r1667, 1071644672;
	and.pred  	%p37, %p1543, %p1544;
	setp.lt.s32 	%p1545, %r6, 0;
	setp.eq.s32 	%p1546, %r29, 1062207488;
	setp.eq.f64 	%p1548, %fd974, 0d3FF0000000000000;
	add.f64 	%fd2998, %fd4034, 0d3FF0000000000000;
	sqrt.rn.f64 	%fd2999, %fd2998;
	selp.f64 	%fd980, 0d3FF6A09E667F3BCD, %fd2999, %p1548;
	{
	.reg .b32 %temp; 
	mov.b64 	{%temp, %r161}, %fd980;
	}
	abs.f64 	%fd981, %fd980;
	{ // callseq 107, 0
	.param .b64 param0;
	st.param.f64 	[param0], %fd981;
	.param .b64 param1;
	st.param.f64 	[param1], 0d4000000000000000;
	.param .b64 retval0;
	call.uni (retval0), 
	__internal_accurate_pow, 
	(
	param0, 
	param1
	);
	ld.param.f64 	%fd3000, [retval0];
	} // callseq 107
	setp.lt.s32 	%p1549, %r161, 0;
	neg.f64 	%fd3002, %fd3000;
	selp.f64 	%fd3003, %fd3002, %fd3000, %p1546;
	selp.f64 	%fd3004, %fd3003, %fd3000, %p1549;
	setp.eq.f64 	%p1550, %fd980, 0d0000000000000000;
	selp.b32 	%r1668, %r161, 0, %p1546;
	or.b32  	%r1669, %r1668, 2146435072;
	selp.b32 	%r1670, %r1669, %r1668, %p1545;
	mov.b32 	%r1671, 0;
	mov.b64 	%fd3005, {%r1671, %r1670};
	selp.f64 	%fd4035, %fd3005, %fd3004, %p1550;
	add.f64 	%fd3006, %fd980, 0d4000000000000000;
	{
	.reg .b32 %temp; 
	mov.b64 	{%temp, %r1672}, %fd3006;
	}
	and.b32  	%r1673, %r1672, 2146435072;
	setp.ne.s32 	%p1551, %r1673, 2146435072;
	@%p1551 bra 	$L__BB0_849;
	setp.num.f64 	%p1552, %fd980, %fd980;
	@%p1552 bra 	$L__BB0_847;
	mov.f64 	%fd3007, 0d4000000000000000;
	add.rn.f64 	%fd4035, %fd980, %fd3007;
	bra.uni 	$L__BB0_849;
$L__BB0_847:
	setp.neu.f64 	%p1553, %fd981, 0d7FF0000000000000;
	@%p1553 bra 	$L__BB0_849;
	setp.lt.s32 	%p1554, %r161, 0;
	selp.b32 	%r1674, %r28, %r8, %p37;
	selp.b32 	%r1675, %r1674, %r8, %p1554;
	mov.b32 	%r1676, 0;
	mov.b64 	%fd4035, {%r1676, %r1675};
$L__BB0_849:
	setp.ne.s32 	%p1555, %r160, 2146435072;
	setp.eq.f64 	%p1556, %fd980, 0d3FF0000000000000;
	selp.f64 	%fd3008, 0d3FF0000000000000, %fd4035, %p1556;
	div.rn.f64 	%fd3009, %fd973, %fd3008;
	mul.f64 	%fd3010, %fd3009, 0d4010000000000000;
	mul.f64 	%fd986, %fd3010, 0d401F952E0F96D630;
	mov.f64 	%fd4036, %fd4056;
	@%p1555 bra 	$L__BB0_854;
	setp.num.f64 	%p1557, %fd974, %fd974;
	@%p1557 bra 	$L__BB0_852;
	mov.f64 	%fd3011, 0d4000000000000000;
	add.rn.f64 	%fd4036, %fd974, %fd3011;
	bra.uni 	$L__BB0_854;
$L__BB0_852:
	setp.neu.f64 	%p1558, %fd975, 0d7FF0000000000000;
	mov.f64 	%fd4036, %fd4056;
	@%p1558 bra 	$L__BB0_854;
	setp.lt.s32 	%p1559, %r159, 0;
	selp.b32 	%r1677, %r28, %r8, %p37;
	selp.b32 	%r1678, %r1677, %r8, %p1559;
	mov.b32 	%r1679, 0;
	mov.b64 	%fd4036, {%r1679, %r1678};
$L__BB0_854:
	setp.eq.f64 	%p1560, %fd974, 0d3FF0000000000000;
	setp.lt.s32 	%p1561, %r6, 0;
	setp.eq.s32 	%p1562, %r29, 1062207488;
	add.f64 	%fd3012, %fd4036, 0d3FF0000000000000;
	sqrt.rn.f64 	%fd3013, %fd3012;
	selp.f64 	%fd990, 0d3FF6A09E667F3BCD, %fd3013, %p1560;
	rcp.rn.f64 	%fd991, %fd990;
	{
	.reg .b32 %temp; 
	mov.b64 	{%temp, %r162}, %fd991;
	}
	abs.f64 	%fd992, %fd991;
	{ // callseq 108, 0
	.param .b64 param0;
	st.param.f64 	[param0], %fd992;
	.param .b64 param1;
	st.param.f64 	[param1], 0d4000000000000000;
	.param .b64 retval0;
	call.uni (retval0), 
	__internal_accurate_pow, 
	(
	param0, 
	param1
	);
	ld.param.f64 	%fd3014, [retval0];
	} // callseq 108
	setp.lt.s32 	%p1564, %r162, 0;
	neg.f64 	%fd3016, %fd3014;
	selp.f64 	%fd3017, %fd3016, %fd3014, %p1562;
	selp.f64 	%fd3018, %fd3017, %fd3014, %p1564;
	setp.eq.f64 	%p1565, %fd991, 0d0000000000000000;
	selp.b32 	%r1680, %r162, 0, %p1562;
	or.b32  	%r1681, %r1680, 2146435072;
	selp.b32 	%r1682, %r1681, %r1680, %p1561;
	mov.b32 	%r1683, 0;
	mov.b64 	%fd3019, {%r1683, %r1682};
	selp.f64 	%fd4037, %fd3019, %fd3018, %p1565;
	add.f64 	%fd3020, %fd991, 0d4000000000000000;
	{
	.reg .b32 %temp; 
	mov.b64 	{%temp, %r1684}, %fd3020;
	}
	and.b32  	%r1685, %r1684, 2146435072;
	setp.ne.s32 	%p1566, %r1685, 2146435072;
	@%p1566 bra 	$L__BB0_859;
	setp.num.f64 	%p1567, %fd991, %fd991;
	@%p1567 bra 	$L__BB0_857;
	mov.f64 	%fd3021, 0d4000000000000000;
	add.rn.f64 	%fd4037, %fd991, %fd3021;
	bra.uni 	$L__BB0_859;
$L__BB0_857:
	setp.neu.f64 	%p1568, %fd992, 0d7FF0000000000000;
	@%p1568 bra 	$L__BB0_859;
	setp.lt.s32 	%p1569, %r162, 0;
	and.b32  	%r1686, %r6, 2146435072;
	setp.eq.s32 	%p1570, %r1686, 1062207488;
	and.b32  	%r1687, %r6, 2147483647;
	setp.ne.s32 	%p1571, %r1687, 1071644672;
	selp.b32 	%r1688, %r28, %r8, %p1571;
	selp.b32 	%r1689, %r1688, %r8, %p1570;
	selp.b32 	%r1690, %r1689, %r8, %p1569;
	mov.b32 	%r1691, 0;
	mov.b64 	%fd4037, {%r1691, %r1690};
$L__BB0_859:
	setp.eq.f64 	%p1575, %fd991, 0d3FF0000000000000;
	mul.f64 	%fd3022, %fd4037, 0dC014000000000000;
	selp.f64 	%fd997, 0dC014000000000000, %fd3022, %p1575;
	{
	.reg .b32 %temp; 
	mov.b64 	{%temp, %r163}, %fd973;
	}
	abs.f64 	%fd998, %fd973;
	{ // callseq 109, 0
	.param .b64 param0;
	st.param.f64 	[param0], %fd998;
	.param .b64 param1;
	st.param.f64 	[param1], 0d4000000000000000;
	.param .b64 retval0;
	call.uni (retval0), 
	__internal_accurate_pow, 
	(
	param0, 
	param1
	);
	ld.param.f64 	%fd3023, [retval0];
	} // callseq 109
	setp.lt.s32 	%p1576, %r163, 0;
	neg.f64 	%fd3025, %fd3023;
	selp.f64 	%fd3026, %fd3025, %fd3023, %p1562;
	selp.f64 	%fd3027, %fd3026, %fd3023, %p1576;
	setp.eq.f64 	%p1577, %fd973, 0d0000000000000000;
	selp.b32 	%r1692, %r163, 0, %p1562;
	or.b32  	%r1693, %r1692, 2146435072;
	selp.b32 	%r1694, %r1693, %r1692, %p1561;
	mov.b32 	%r1695, 0;
	mov.b64 	%fd3028, {%r1695, %r1694};
	selp.f64 	%fd4058, %fd3028, %fd3027, %p1577;
	add.f64 	%fd3029, %fd973, 0d4000000000000000;
	{
	.reg .b32 %temp; 
	mov.b64 	{%temp, %r1696}, %fd3029;
	}
	and.b32  	%r164, %r1696, 2146435072;
	setp.ne.s32 	%p1578, %r164, 2146435072;
	mov.f64 	%fd4038, %fd4058;
	@%p1578 bra 	$L__BB0_864;
	setp.num.f64 	%p1579, %fd973, %fd973;
	@%p1579 bra 	$L__BB0_862;
	mov.f64 	%fd3030, 0d4000000000000000;
	add.rn.f64 	%fd4038, %fd973, %fd3030;
	bra.uni 	$L__BB0_864;
$L__BB0_862:
	setp.neu.f64 	%p1580, %fd998, 0d7FF0000000000000;
	mov.f64 	%fd4038, %fd4058;
	@%p1580 bra 	$L__BB0_864;
	and.b32  	%r1697, %r6, 2146435072;
	setp.eq.s32 	%p1582, %r1697, 1062207488;
	and.b32  	%r1698, %r6, 2147483647;
	setp.ne.s32 	%p1583, %r1698, 1071644672;
	selp.b32 	%r1699, %r28, %r8, %p1583;
	selp.b32 	%r1700, %r1699, %r8, %p1582;
	selp.b32 	%r1701, %r1700, %r8, %p1576;
	mov.b32 	%r1702, 0;
	mov.b64 	%fd4038, {%r1702, %r1701};
$L__BB0_864:
	setp.lt.s32 	%p1584, %r6, 0;
	setp.eq.s32 	%p1585, %r29, 1062207488;
	{
	.reg .b32 %temp; 
	mov.b64 	{%temp, %r165}, %fd913;
	}
	abs.f64 	%fd1003, %fd913;
	{ // callseq 110, 0
	.param .b64 param0;
	st.param.f64 	[param0], %fd1003;
	.param .b64 param1;
	st.param.f64 	[param1], 0d4000000000000000;
	.param .b64 retval0;
	call.uni (retval0), 
	__internal_accurate_pow, 
	(
	param0, 
	param1
	);
	ld.param.f64 	%fd3031, [retval0];
	} // callseq 110
	setp.lt.s32 	%p1587, %r165, 0;
	neg.f64 	%fd3033, %fd3031;
	selp.f64 	%fd3034, %fd3033, %fd3031, %p1585;
	selp.f64 	%fd3035, %fd3034, %fd3031, %p1587;
	setp.eq.f64 	%p1588, %fd913, 0d0000000000000000;
	selp.b32 	%r1703, %r165, 0, %p1585;
	or.b32  	%r1704, %r1703, 2146435072;
	selp.b32 	%r1705, %r1704, %r1703, %p1584;
	mov.b32 	%r1706, 0;
	mov.b64 	%fd3036, {%r1706, %r1705};
	selp.f64 	%fd4059, %fd3036, %fd3035, %p1588;
	add.f64 	%fd3037, %fd913, 0d4000000000000000;
	{
	.reg .b32 %temp; 
	mov.b64 	{%temp, %r1707}, %fd3037;
	}
	and.b32  	%r166, %r1707, 2146435072;
	setp.ne.s32 	%p1589, %r166, 2146435072;
	mov.f64 	%fd4039, %fd4059;
	@%p1589 bra 	$L__BB0_869;
	setp.num.f64 	%p1590, %fd913, %fd913;
	@%p1590 bra 	$L__BB0_867;
	mov.f64 	%fd3038, 0d4000000000000000;
	add.rn.f64 	%fd4039, %fd913, %fd3038;
	bra.uni 	$L__BB0_869;
$L__BB0_867:
	setp.neu.f64 	%p1591, %fd1003, 0d7FF0000000000000;
	mov.f64 	%fd4039, %fd4059;
	@%p1591 bra 	$L__BB0_869;
	and.b32  	%r1708, %r6, 2146435072;
	setp.eq.s32 	%p1593, %r1708, 1062207488;
	and.b32  	%r1709, %r6, 2147483647;
	setp.ne.s32 	%p1594, %r1709, 1071644672;
	selp.b32 	%r1710, %r28, %r8, %p1594;
	selp.b32 	%r1711, %r1710, %r8, %p1593;
	selp.b32 	%r1712, %r1711, %r8, %p1587;
	mov.b32 	%r1713, 0;
	mov.b64 	%fd4039, {%r1713, %r1712};
$L__BB0_869:
	and.b32  	%r168, %r6, 2146435072;
	setp.eq.s32 	%p1595, %r168, 1062207488;
	and.b32  	%r1714, %r6, 2147483647;
	setp.ne.s32 	%p1596, %r1714, 1071644672;
	and.pred  	%p38, %p1595, %p1596;
	or.b32  	%r167, %r8, -2147483648;
	setp.lt.s32 	%p1597, %r6, 0;
	setp.eq.f64 	%p1598, %fd913, 0d3FF0000000000000;
	selp.f64 	%fd3039, 0d3FF0000000000000, %fd4039, %p1598;
	setp.eq.f64 	%p1599, %fd973, 0d3FF0000000000000;
	selp.f64 	%fd3040, 0d3FF0000000000000, %fd4038, %p1599;
	add.f64 	%fd1008, %fd3040, %fd3039;
	{
	.reg .b32 %temp; 
	mov.b64 	{%temp, %r169}, %fd990;
	}
	abs.f64 	%fd1009, %fd990;
	{ // callseq 111, 0
	.param .b64 param0;
	st.param.f64 	[param0], %fd1009;
	.param .b64 param1;
	st.param.f64 	[param1], 0d4000000000000000;
	.param .b64 retval0;
	call.uni (retval0), 
	__internal_accurate_pow, 
	(
	param0, 
	param1
	);
	ld.param.f64 	%fd3041, [retval0];
	} // callseq 111
	setp.lt.s32 	%p1600, %r169, 0;
	neg.f64 	%fd3043, %fd3041;
	selp.f64 	%fd3044, %fd3043, %fd3041, %p1595;
	selp.f64 	%fd3045, %fd3044, %fd3041, %p1600;
	setp.eq.f64 	%p1601, %fd990, 0d0000000000000000;
	selp.b32 	%r1715, %r169, 0, %p1595;
	or.b32  	%r1716, %r1715, 2146435072;
	selp.b32 	%r1717, %r1716, %r1715, %p1597;
	mov.b32 	%r1718, 0;
	mov.b64 	%fd3046, {%r1718, %r1717};
	selp.f64 	%fd4040, %fd3046, %fd3045, %p1601;
	add.f64 	%fd3047, %fd990, 0d4000000000000000;
	{
	.reg .b32 %temp; 
	mov.b64 	{%temp, %r1719}, %fd3047;
	}
	and.b32  	%r1720, %r1719, 2146435072;
	setp.ne.s32 	%p1602, %r1720, 2146435072;
	@%p1602 bra 	$L__BB0_874;
	setp.num.f64 	%p1603, %fd990, %fd990;
	@%p1603 bra 	$L__BB0_872;
	mov.f64 	%fd3048, 0d4000000000000000;
	add.rn.f64 	%fd4040, %fd990, %fd3048;
	bra.uni 	$L__BB0_874;
$L__BB0_872:
	setp.neu.f64 	%p1604, %fd1009, 0d7FF0000000000000;
	@%p1604 bra 	$L__BB0_874;
	selp.b32 	%r1721, %r167, %r8, %p38;
	selp.b32 	%r1722, %r1721, %r8, %p1600;
	mov.b32 	%r1723, 0;
	mov.b64 	%fd4040, {%r1723, %r1722};
$L__BB0_874:
	setp.eq.f64 	%p1606, %fd990, 0d3FF0000000000000;
	selp.f64 	%fd3049, 0d3FF0000000000000, %fd4040, %p1606;
	mul.f64 	%fd3050, %fd1008, 0dC000000000000000;
	div.rn.f64 	%fd1014, %fd3050, %fd3049;
	fma.rn.f64 	%fd3051, %fd1014, 0d3FF71547652B82FE, 0d4338000000000000;
	{
	.reg .b32 %temp; 
	mov.b64 	{%r170, %temp}, %fd3051;
	}
	mov.f64 	%fd3052, 0dC338000000000000;
	add.rn.f64 	%fd3053, %fd3051, %fd3052;
	fma.rn.f64 	%fd3054, %fd3053, 0dBFE62E42FEFA39EF, %fd1014;
	fma.rn.f64 	%fd3055, %fd3053, 0dBC7ABC9E3B39803F, %fd3054;
	fma.rn.f64 	%fd3056, %fd3055, 0d3E5ADE1569CE2BDF, 0d3E928AF3FCA213EA;
	fma.rn.f64 	%fd3057, %fd3056, %fd3055, 0d3EC71DEE62401315;
	fma.rn.f64 	%fd3058, %fd3057, %fd3055, 0d3EFA01997C89EB71;
	fma.rn.f64 	%fd3059, %fd3058, %fd3055, 0d3F2A01A014761F65;
	fma.rn.f64 	%fd3060, %fd3059, %fd3055, 0d3F56C16C1852B7AF;
	fma.rn.f64 	%fd3061, %fd3060, %fd3055, 0d3F81111111122322;
	fma.rn.f64 	%fd3062, %fd3061, %fd3055, 0d3FA55555555502A1;
	fma.rn.f64 	%fd3063, %fd3062, %fd3055, 0d3FC5555555555511;
	fma.rn.f64 	%fd3064, %fd3063, %fd3055, 0d3FE000000000000B;
	fma.rn.f64 	%fd3065, %fd3064, %fd3055, 0d3FF0000000000000;
	fma.rn.f64 	%fd3066, %fd3065, %fd3055, 0d3FF0000000000000;
	{
	.reg .b32 %temp; 
	mov.b64 	{%r171, %temp}, %fd3066;
	}
	{
	.reg .b32 %temp; 
	mov.b64 	{%temp, %r172}, %fd3066;
	}
	shl.b32 	%r1724, %r170, 20;
	add.s32 	%r1725, %r1724, %r172;
	mov.b64 	%fd4041, {%r171, %r1725};
	{
	.reg .b32 %temp; 
	mov.b64 	{%temp, %r1726}, %fd1014;
	}
	mov.b32 	%f32, %r1726;
	abs.f32 	%f13, %f32;
	setp.lt.f32 	%p1607, %f13, 0f4086232B;
	@%p1607 bra 	$L__BB0_877;
	setp.lt.f64 	%p1608, %fd1014, 0d0000000000000000;
	add.f64 	%fd3067, %fd1014, 0d7FF0000000000000;
	selp.f64 	%fd4041, 0d0000000000000000, %fd3067, %p1608;
	setp.geu.f32 	%p1609, %f13, 0f40874800;
	@%p1609 bra 	$L__BB0_877;
	shr.u32 	%r1727, %r170, 31;
	add.s32 	%r1728, %r170, %r1727;
	shr.s32 	%r1729, %r1728, 1;
	shl.b32 	%r1730, %r1729, 20;
	add.s32 	%r1731, %r172, %r1730;
	mov.b64 	%fd3068, {%r171, %r1731};
	sub.s32 	%r1732, %r170, %r1729;
	shl.b32 	%r1733, %r1732, 20;
	add.s32 	%r1734, %r1733, 1072693248;
	mov.b32 	%r1735, 0;
	mov.b64 	%fd3069, {%r1735, %r1734};
	mul.f64 	%fd4041, %fd3069, %fd3068;
$L__BB0_877:
	setp.ne.s32 	%p1610, %r160, 2146435072;
	mul.f64 	%fd3070, %fd997, %fd4041;
	mul.f64 	%fd3071, %fd986, 0d3FE0000000000000;
	mul.f64 	%fd1019, %fd3071, %fd3070;
	mov.f64 	%fd4042, %fd4056;
	@%p1610 bra 	$L__BB0_882;
	setp.num.f64 	%p1611, %fd974, %fd974;
	@%p1611 bra 	$L__BB0_880;
	mov.f64 	%fd3072, 0d4000000000000000;
	add.rn.f64 	%fd4042, %fd974, %fd3072;
	bra.uni 	$L__BB0_882;
$L__BB0_880:
	setp.neu.f64 	%p1612, %fd975, 0d7FF0000000000000;
	mov.f64 	%fd4042, %fd4056;
	@%p1612 bra 	$L__BB0_882;
	setp.lt.s32 	%p1613, %r159, 0;
	selp.b32 	%r1736, %r167, %r8, %p38;
	selp.b32 	%r1737, %r1736, %r8, %p1613;
	mov.b32 	%r1738, 0;
	mov.b64 	%fd4042, {%r1738, %r1737};
$L__BB0_882:
	setp.eq.s32 	%p1614, %r168, 1062207488;
	setp.ne.s32 	%p1615, %r1714, 1071644672;
	and.pred  	%p39, %p1614, %p1615;
	setp.eq.f64 	%p1616, %fd974, 0d3FF0000000000000;
	setp.lt.s32 	%p1617, %r6, 0;
	add.f64 	%fd3073, %fd4042, 0d3FF0000000000000;
	sqrt.rn.f64 	%fd3074, %fd3073;
	selp.f64 	%fd1023, 0d3FF6A09E667F3BCD, %fd3074, %p1616;
	{
	.reg .b32 %temp; 
	mov.b64 	{%temp, %r173}, %fd1023;
	}
	abs.f64 	%fd1024, %fd1023;
	{ // callseq 112, 0
	.param .b64 param0;
	st.param.f64 	[param0], %fd1024;
	.param .b64 param1;
	st.param.f64 	[param1], 0d4000000000000000;
	.param .b64 retval0;
	call.uni (retval0), 
	__internal_accurate_pow, 
	(
	param0, 
	param1
	);
	ld.param.f64 	%fd3075, [retval0];
	} // callseq 112
	setp.lt.s32 	%p1620, %r173, 0;
	neg.f64 	%fd3077, %fd3075;
	selp.f64 	%fd3078, %fd3077, %fd3075, %p1614;
	selp.f64 	%fd3079, %fd3078, %fd3075, %p1620;
	setp.eq.f64 	%p1621, %fd1023, 0d0000000000000000;
	selp.b32 	%r1741, %r173, 0, %p1614;
	or.b32  	%r1742, %r1741, 2146435072;
	selp.b32 	%r1743, %r1742, %r1741, %p1617;
	mov.b32 	%r1744, 0;
	mov.b64 	%fd3080, {%r1744, %r1743};
	selp.f64 	%fd4043, %fd3080, %fd3079, %p1621;
	add.f64 	%fd3081, %fd1023, 0d4000000000000000;
	{
	.reg .b32 %temp; 
	mov.b64 	{%temp, %r1745}, %fd3081;
	}
	and.b32  	%r1746, %r1745, 2146435072;
	setp.ne.s32 	%p1622, %r1746, 2146435072;
	@%p1622 bra 	$L__BB0_887;
	setp.num.f64 	%p1623, %fd1023, %fd1023;
	@%p1623 bra 	$L__BB0_885;
	mov.f64 	%fd3082, 0d4000000000000000;
	add.rn.f64 	%fd4043, %fd1023, %fd3082;
	bra.uni 	$L__BB0_887;
$L__BB0_885:
	setp.neu.f64 	%p1624, %fd1024, 0d7FF0000000000000;
	@%p1624 bra 	$L__BB0_887;
	selp.b32 	%r1747, %r167, %r8, %p39;
	selp.b32 	%r1748, %r1747, %r8, %p1620;
	mov.b32 	%r1749, 0;
	mov.b64 	%fd4043, {%r1749, %r1748};
$L__BB0_887:
	setp.ne.s32 	%p1626, %r160, 2146435072;
	setp.eq.f64 	%p1627, %fd1023, 0d3FF0000000000000;
	selp.f64 	%fd3083, 0d3FF0000000000000, %fd4043, %p1627;
	div.rn.f64 	%fd3084, %fd913, %fd3083;
	mul.f64 	%fd3085, %fd3084, 0d4010000000000000;
	mul.f64 	%fd1029, %fd3085, 0d401F952E0F96D630;
	mov.f64 	%fd4044, %fd4056;
	@%p1626 bra 	$L__BB0_892;
	setp.num.f64 	%p1628, %fd974, %fd974;
	@%p1628 bra 	$L__BB0_890;
	mov.f64 	%fd3086, 0d4000000000000000;
	add.rn.f64 	%fd4044, %fd974, %fd3086;
	bra.uni 	$L__BB0_892;
$L__BB0_890:
	setp.neu.f64 	%p1629, %fd975, 0d7FF0000000000000;
	mov.f64 	%fd4044, %fd4056;
	@%p1629 bra 	$L__BB0_892;
	setp.lt.s32 	%p1630, %r159, 0;
	selp.b32 	%r1750, %r167, %r8, %p39;
	selp.b32 	%r1751, %r1750, %r8, %p1630;
	mov.b32 	%r1752, 0;
	mov.b64 	%fd4044, {%r1752, %r1751};
$L__BB0_892:
	setp.eq.s32 	%p1631, %r168, 1062207488;
	setp.ne.s32 	%p1632, %r1714, 1071644672;
	and.pred  	%p40, %p1631, %p1632;
	setp.eq.f64 	%p1633, %fd974, 0d3FF0000000000000;
	setp.lt.s32 	%p1634, %r6, 0;
	add.f64 	%fd3087, %fd4044, 0d3FF0000000000000;
	sqrt.rn.f64 	%fd3088, %fd3087;
	selp.f64 	%fd1033, 0d3FF6A09E667F3BCD, %fd3088, %p1633;
	rcp.rn.f64 	%fd1034, %fd1033;
	{
	.reg .b32 %temp; 
	mov.b64 	{%temp, %r175}, %fd1034;
	}
	abs.f64 	%fd1035, %fd1034;
	{ // callseq 113, 0
	.param .b64 param0;
	st.param.f64 	[param0], %fd1035;
	.param .b64 param1;
	st.param.f64 	[param1], 0d4000000000000000;
	.param .b64 retval0;
	call.uni (retval0), 
	__internal_accurate_pow, 
	(
	param0, 
	param1
	);
	ld.param.f64 	%fd3089, [retval0];
	} // callseq 113
	setp.lt.s32 	%p1635, %r175, 0;
	neg.f64 	%fd3091, %fd3089;
	selp.f64 	%fd3092, %fd3091, %fd3089, %p1631;
	selp.f64 	%fd3093, %fd3092, %fd3089, %p1635;
	setp.eq.f64 	%p1636, %fd1034, 0d0000000000000000;
	selp.b32 	%r1755, %r175, 0, %p1631;
	or.b32  	%r1756, %r1755, 2146435072;
	selp.b32 	%r1757, %r1756, %r1755, %p1634;
	mov.b32 	%r1758, 0;
	mov.b64 	%fd3094, {%r1758, %r1757};
	selp.f64 	%fd4045, %fd3094, %fd3093, %p1636;
	add.f64 	%fd3095, %fd1034, 0d4000000000000000;
	{
	.reg .b32 %temp; 
	mov.b64 	{%temp, %r1759}, %fd3095;
	}
	and.b32  	%r1760, %r1759, 2146435072;
	setp.ne.s32 	%p1637, %r1760, 2146435072;
	@%p1637 bra 	$L__BB0_897;
	setp.num.f64 	%p1638, %fd1034, %fd1034;
	@%p1638 bra 	$L__BB0_895;
	mov.f64 	%fd3096, 0d4000000000000000;
	add.rn.f64 	%fd4045, %fd1034, %fd3096;
	bra.uni 	$L__BB0_897;
$L__BB0_895:
	setp.neu.f64 	%p1639, %fd1035, 0d7FF0000000000000;
	@%p1639 bra 	$L__BB0_897;
	selp.b32 	%r1761, %r167, %r8, %p40;
	selp.b32 	%r1762, %r1761, %r8, %p1635;
	mov.b32 	%r1763, 0;
	mov.b64 	%fd4045, {%r1763, %r1762};
$L__BB0_897:
	setp.ne.s32 	%p1641, %r164, 2146435072;
	setp.eq.f64 	%p1642, %fd1034, 0d3FF0000000000000;
	mul.f64 	%fd3097, %fd4045, 0dC014000000000000;
	selp.f64 	%fd1040, 0dC014000000000000, %fd3097, %p1642;
	mov.f64 	%fd4046, %fd4058;
	@%p1641 bra 	$L__BB0_902;
	setp.num.f64 	%p1643, %fd973, %fd973;
	@%p1643 bra 	$L__BB0_900;
	mov.f64 	%fd3098, 0d4000000000000000;
	add.rn.f64 	%fd4046, %fd973, %fd3098;
	bra.uni 	$L__BB0_902;
$L__BB0_900:
	setp.neu.f64 	%p1644, %fd998, 0d7FF0000000000000;
	mov.f64 	%fd4046, %fd4058;
	@%p1644 bra 	$L__BB0_902;
	setp.lt.s32 	%p1645, %r163, 0;
	selp.b32 	%r1764, %r167, %r8, %p40;
	selp.b32 	%r1765, %r1764, %r8, %p1645;
	mov.b32 	%r1766, 0;
	mov.b64 	%fd4046, {%r1766, %r1765};
$L__BB0_902:
	setp.ne.s32 	%p1646, %r166, 2146435072;
	mov.f64 	%fd4047, %fd4059;
	@%p1646 bra 	$L__BB0_907;
	setp.num.f64 	%p1647, %fd913, %fd913;
	@%p1647 bra 	$L__BB0_905;
	mov.f64 	%fd3099, 0d4000000000000000;
	add.rn.f64 	%fd4047, %fd913, %fd3099;
	bra.uni 	$L__BB0_907;
$L__BB0_905:
	setp.neu.f64 	%p1648, %fd1003, 0d7FF0000000000000;
	mov.f64 	%fd4047, %fd4059;
	@%p1648 bra 	$L__BB0_907;
	setp.lt.s32 	%p1649, %r165, 0;
	selp.b32 	%r1767, %r167, %r8, %p40;
	selp.b32 	%r1768, %r1767, %r8, %p1649;
	mov.b32 	%r1769, 0;
	mov.b64 	%fd4047, {%r1769, %r1768};
$L__BB0_907:
	setp.eq.s32 	%p1650, %r168, 1062207488;
	setp.ne.s32 	%p1651, %r1714, 1071644672;
	and.pred  	%p41, %p1650, %p1651;
	or.b32  	%r176, %r8, -2147483648;
	setp.eq.f64 	%p1652, %fd913, 0d3FF0000000000000;
	setp.lt.s32 	%p1653, %r6, 0;
	selp.f64 	%fd3100, 0d3FF0000000000000, %fd4047, %p1652;
	setp.eq.f64 	%p1654, %fd973, 0d3FF0000000000000;
	selp.f64 	%fd3101, 0d3FF0000000000000, %fd4046, %p1654;
	add.f64 	%fd1047, %fd3101, %fd3100;
	{
	.reg .b32 %temp; 
	mov.b64 	{%temp, %r177}, %fd1033;
	}
	abs.f64 	%fd1048, %fd1033;
	{ // callseq 114, 0
	.param .b64 param0;
	st.param.f64 	[param0], %fd1048;
	.param .b64 param1;
	st.param.f64 	[param1], 0d4000000000000000;
	.param .b64 retval0;
	call.uni (retval0), 
	__internal_accurate_pow, 
	(
	param0, 
	param1
	);
	ld.param.f64 	%fd3102, [retval0];
	} // callseq 114
	setp.lt.s32 	%p1655, %r177, 0;
	neg.f64 	%fd3104, %fd3102;
	selp.f64 	%fd3105, %fd3104, %fd3102, %p1650;
	selp.f64 	%fd3106, %fd3105, %fd3102, %p1655;
	setp.eq.f64 	%p1656, %fd1033, 0d0000000000000000;
	selp.b32 	%r1772, %r177, 0, %p1650;
	or.b32  	%r1773, %r1772, 2146435072;
	selp.b32 	%r1774, %r1773, %r1772, %p1653;
	mov.b32 	%r1775, 0;
	mov.b64 	%fd3107, {%r1775, %r1774};
	selp.f64 	%fd4048, %fd3107, %fd3106, %p1656;
	add.f64 	%fd3108, %fd1033, 0d4000000000000000;
	{
	.reg .b32 %temp; 
	mov.b64 	{%temp, %r1776}, %fd3108;
	}
	and.b32  	%r1777, %r1776, 2146435072;
	setp.ne.s32 	%p1657, %r1777, 2146435072;
	@%p1657 bra 	$L__BB0_912;
	setp.num.f64 	%p1658, %fd1033, %fd1033;
	@%p1658 bra 	$L__BB0_910;
	mov.f64 	%fd3109, 0d4000000000000000;
	add.rn.f64 	%fd4048, %fd1033, %fd3109;
	bra.uni 	$L__BB0_912;
$L__BB0_910:
	setp.neu.f64 	%p1659, %fd1048, 0d7FF0000000000000;
	@%p1659 bra 	$L__BB0_912;
	selp.b32 	%r1778, %r176, %r8, %p41;
	selp.b32 	%r1779, %r1778, %r8, %p1655;
	mov.b32 	%r1780, 0;
	mov.b64 	%fd4048, {%r1780, %r1779};
$L__BB0_912:
	setp.eq.f64 	%p1661, %fd1033, 0d3FF0000000000000;
	selp.f64 	%fd3110, 0d3FF0000000000000, %fd4048, %p1661;
	mul.f64 	%fd3111, %fd1047, 0dC000000000000000;
	div.rn.f64 	%fd1053, %fd3111, %fd3110;
	fma.rn.f64 	%fd3112, %fd1053, 0d3FF71547652B82FE, 0d4338000000000000;
	{
	.reg .b32 %temp; 
	mov.b64 	{%r178, %temp}, %fd3112;
	}
	mov.f64 	%fd3113, 0dC338000000000000;
	add.rn.f64 	%fd3114, %fd3112, %fd3113;
	fma.rn.f64 	%fd3115, %fd3114, 0dBFE62E42FEFA39EF, %fd1053;
	fma.rn.f64 	%fd3116, %fd3114, 0dBC7ABC9E3B39803F, %fd3115;
	fma.rn.f64 	%fd3117, %fd3116, 0d3E5ADE1569CE2BDF, 0d3E928AF3FCA213EA;
	fma.rn.f64 	%fd3118, %fd3117, %fd3116, 0d3EC71DEE62401315;
	fma.rn.f64 	%fd3119, %fd3118, %fd3116, 0d3EFA01997C89EB71;
	fma.rn.f64 	%fd3120, %fd3119, %fd3116, 0d3F2A01A014761F65;
	fma.rn.f64 	%fd3121, %fd3120, %fd3116, 0d3F56C16C1852B7AF;
	fma.rn.f64 	%fd3122, %fd3121, %fd3116, 0d3F81111111122322;
	fma.rn.f64 	%fd3123, %fd3122, %fd3116, 0d3FA55555555502A1;
	fma.rn.f64 	%fd3124, %fd3123, %fd3116, 0d3FC5555555555511;
	fma.rn.f64 	%fd3125, %fd3124, %fd3116, 0d3FE000000000000B;
	fma.rn.f64 	%fd3126, %fd3125, %fd3116, 0d3FF0000000000000;
	fma.rn.f64 	%fd3127, %fd3126, %fd3116, 0d3FF0000000000000;
	{
	.reg .b32 %temp; 
	mov.b64 	{%r179, %temp}, %fd3127;
	}
	{
	.reg .b32 %temp; 
	mov.b64 	{%temp, %r180}, %fd3127;
	}
	shl.b32 	%r1781, %r178, 20;
	add.s32 	%r1782, %r1781, %r180;
	mov.b64 	%fd4049, {%r179, %r1782};
	{
	.reg .b32 %temp; 
	mov.b64 	{%temp, %r1783}, %fd1053;
	}
	mov.b32 	%f33, %r1783;
	abs.f32 	%f14, %f33;
	setp.lt.f32 	%p1662, %f14, 0f4086232B;
	@%p1662 bra 	$L__BB0_915;
	setp.lt.f64 	%p1663, %fd1053, 0d0000000000000000;
	add.f64 	%fd3128, %fd1053, 0d7FF0000000000000;
	selp.f64 	%fd4049, 0d0000000000000000, %fd3128, %p1663;
	setp.geu.f32 	%p1664, %f14, 0f40874800;
	@%p1664 bra 	$L__BB0_915;
	shr.u32 	%r1784, %r178, 31;
	add.s32 	%r1785, %r178, %r1784;
	shr.s32 	%r1786, %r1785, 1;
	shl.b32 	%r1787, %r1786, 20;
	add.s32 	%r1788, %r180, %r1787;
	mov.b64 	%fd3129, {%r179, %r1788};
	sub.s32 	%r1789, %r178, %r1786;
	shl.b32 	%r1790, %r1789, 20;
	add.s32 	%r1791, %r1790, 1072693248;
	mov.b32 	%r1792, 0;
	mov.b64 	%fd3130, {%r1792, %r1791};
	mul.f64 	%fd4049, %fd3130, %fd3129;
$L__BB0_915:
	setp.ne.s32 	%p1665, %r160, 2146435072;
	mul.f64 	%fd3131, %fd1040, %fd4049;
	mul.f64 	%fd3132, %fd1029, 0d3FE0000000000000;
	mul.f64 	%fd1058, %fd3132, %fd3131;
	mul.f64 	%fd1059, %fd914, 0dC000000000000000;
	mov.f64 	%fd4050, %fd4056;
	@%p1665 bra 	$L__BB0_920;
	setp.num.f64 	%p1666, %fd974, %fd974;
	@%p1666 bra 	$L__BB0_918;
	mov.f64 	%fd3133, 0d4000000000000000;
	add.rn.f64 	%fd4050, %fd974, %fd3133;
	bra.uni 	$L__BB0_920;
$L__BB0_918:
	setp.neu.f64 	%p1667, %fd975, 0d7FF0000000000000;
	mov.f64 	%fd4050, %fd4056;
	@%p1667 bra 	$L__BB0_920;
	setp.lt.s32 	%p1668, %r159, 0;
	selp.b32 	%r1793, %r176, %r8, %p41;
	selp.b32 	%r1794, %r1793, %r8, %p1668;
	mov.b32 	%r1795, 0;
	mov.b64 	%fd4050, {%r1795, %r1794};
$L__BB0_920:
	setp.eq.s32 	%p1669, %r168, 1062207488;
	and.b32  	%r1797, %r6, 2147483647;
	setp.ne.s32 	%p1670, %r1797, 1071644672;
	and.pred  	%p42, %p1669, %p1670;
	setp.eq.f64 	%p1671, %fd974, 0d3FF0000000000000;
	setp.lt.s32 	%p1672, %r6, 0;
	add.f64 	%fd3134, %fd4050, 0d3FF0000000000000;
	sqrt.rn.f64 	%fd3135, %fd3134;
	rcp.rn.f64 	%fd3136, %fd3135;
	selp.f64 	%fd1063, 0d3FE6A09E667F3BCC, %fd3136, %p1671;
	{
	.reg .b32 %temp; 
	mov.b64 	{%temp, %r181}, %fd1063;
	}
	abs.f64 	%fd1064, %fd1063;
	{ // callseq 115, 0
	.param .b64 param0;
	st.param.f64 	[param0], %fd1064;
	.param .b64 param1;
	st.param.f64 	[param1], 0d4000000000000000;
	.param .b64 retval0;
	call.uni (retval0), 
	__internal_accurate_pow, 
	(
	param0, 
	param1
	);
	ld.param.f64 	%fd3137, [retval0];
	} // callseq 115
	setp.lt.s32 	%p1673, %r181, 0;
	neg.f64 	%fd3139, %fd3137;
	selp.f64 	%fd3140, %fd3139, %fd3137, %p1669;
	selp.f64 	%fd3141, %fd3140, %fd3137, %p1673;
	setp.eq.f64 	%p1674, %fd1063, 0d0000000000000000;
	selp.b32 	%r1798, %r181, 0, %p1669;
	or.b32  	%r1799, %r1798, 2146435072;
	selp.b32 	%r1800, %r1799, %r1798, %p1672;
	mov.b32 	%r1801, 0;
	mov.b64 	%fd3142, {%r1801, %r1800};
	selp.f64 	%fd4051, %fd3142, %fd3141, %p1674;
	add.f64 	%fd3143, %fd1063, 0d4000000000000000;
	{
	.reg .b32 %temp; 
	mov.b64 	{%temp, %r1802}, %fd3143;
	}
	and.b32  	%r1803, %r1802, 2146435072;
	setp.ne.s32 	%p1675, %r1803, 2146435072;
	@%p1675 bra 	$L__BB0_925;
	setp.num.f64 	%p1676, %fd1063, %fd1063;
	@%p1676 bra 	$L__BB0_923;
	mov.f64 	%fd3144, 0d4000000000000000;
	add.rn.f64 	%fd4051, %fd1063, %fd3144;
	bra.uni 	$L__BB0_925;
$L__BB0_923:
	setp.neu.f64 	%p1677, %fd1064, 0d7FF0000000000000;
	@%p1677 bra 	$L__BB0_925;
	selp.b32 	%r1804, %r176, %r8, %p42;
	selp.b32 	%r1805, %r1804, %r8, %p1673;
	mov.b32 	%r1806, 0;
	mov.b64 	%fd4051, {%r1806, %r1805};
$L__BB0_925:
	setp.ne.s32 	%p1679, %r164, 2146435072;
	setp.eq.f64 	%p1680, %fd1063, 0d3FF0000000000000;
	selp.f64 	%fd3145, 0d3FF0000000000000, %fd4051, %p1680;
	div.rn.f64 	%fd3146, %fd1059, %fd89;
	mul.f64 	%fd1069, %fd3146, %fd3145;
	mov.f64 	%fd4052, %fd4058;
	@%p1679 bra 	$L__BB0_930;
	setp.num.f64 	%p1681, %fd973, %fd973;
	@%p1681 bra 	$L__BB0_928;
	mov.f64 	%fd3147, 0d4000000000000000;
	add.rn.f64 	%fd4052, %fd973, %fd3147;
	bra.uni 	$L__BB0_930;
$L__BB0_928:
	setp.neu.f64 	%p1682, %fd998, 0d7FF0000000000000;
	mov.f64 	%fd4052, %fd4058;
	@%p1682 bra 	$L__BB0_930;
	setp.lt.s32 	%p1683, %r163, 0;
	selp.b32 	%r1807, %r176, %r8, %p42;
	selp.b32 	%r1808, %r1807, %r8, %p1683;
	mov.b32 	%r1809, 0;
	mov.b64 	%fd4052, {%r1809, %r1808};
$L__BB0_930:
	setp.ne.s32 	%p1684, %r166, 2146435072;
	mov.f64 	%fd4053, %fd4059;
	@%p1684 bra 	$L__BB0_935;
	setp.num.f64 	%p1685, %fd913, %fd913;
	@%p1685 bra 	$L__BB0_933;
	mov.f64 	%fd3148, 0d4000000000000000;
	add.rn.f64 	%fd4053, %fd913, %fd3148;
	bra.uni 	$L__BB0_935;
$L__BB0_933:
	setp.neu.f64 	%p1686, %fd1003, 0d7FF0000000000000;
	mov.f64 	%fd4053, %fd4059;
	@%p1686 bra 	$L__BB0_935;
	setp.lt.s32 	%p1687, %r165, 0;
	selp.b32 	%r1810, %r176, %r8, %p42;
	selp.b32 	%r1811, %r1810, %r8, %p1687;
	mov.b32 	%r1812, 0;
	mov.b64 	%fd4053, {%r1812, %r1811};
$L__BB0_935:
	setp.eq.f64 	%p1688, %fd913, 0d3FF0000000000000;
	setp.ne.s32 	%p1689, %r160, 2146435072;
	selp.f64 	%fd3149, 0d3FF0000000000000, %fd4053, %p1688;
	setp.eq.f64 	%p1690, %fd973, 0d3FF0000000000000;
	selp.f64 	%fd3150, 0d3FF0000000000000, %fd4052, %p1690;
	add.f64 	%fd1076, %fd3150, %fd3149;
	mov.f64 	%fd4054, %fd4056;
	@%p1689 bra 	$L__BB0_940;
	setp.num.f64 	%p1691, %fd974, %fd974;
	@%p1691 bra 	$L__BB0_938;
	mov.f64 	%fd3151, 0d4000000000000000;
	add.rn.f64 	%fd4054, %fd974, %fd3151;
	bra.uni 	$L__BB0_940;
$L__BB0_938:
	setp.neu.f64 	%p1692, %fd975, 0d7FF0000000000000;
	mov.f64 	%fd4054, %fd4056;
	@%p1692 bra 	$L__BB0_940;
	setp.lt.s32 	%p1693, %r159, 0;
	selp.b32 	%r1813, %r176, %r8, %p42;
	selp.b32 	%r1814, %r1813, %r8, %p1693;
	mov.b32 	%r1815, 0;
	mov.b64 	%fd4054, {%r1815, %r1814};
$L__BB0_940:
	setp.eq.s32 	%p1694, %r168, 1062207488;
	setp.ne.s32 	%p1695, %r1797, 1071644672;
	and.pred  	%p43, %p1694, %p1695;
	setp.eq.f64 	%p1696, %fd974, 0d3FF0000000000000;
	setp.lt.s32 	%p1697, %r6, 0;
	add.f64 	%fd3152, %fd4054, 0d3FF0000000000000;
	sqrt.rn.f64 	%fd3153, %fd3152;
	selp.f64 	%fd1080, 0d3FF6A09E667F3BCD, %fd3153, %p1696;
	{
	.reg .b32 %temp; 
	mov.b64 	{%temp, %r184}, %fd1080;
	}
	abs.f64 	%fd1081, %fd1080;
	{ // callseq 116, 0
	.param .b64 param0;
	st.param.f64 	[param0], %fd1081;
	.param .b64 param1;
	st.param.f64 	[param1], 0d4000000000000000;
	.param .b64 retval0;
	call.uni (retval0), 
	__internal_accurate_pow, 
	(
	param0, 
	param1
	);
	ld.param.f64 	%fd3154, [retval0];
	} // callseq 116
	setp.lt.s32 	%p1698, %r184, 0;
	neg.f64 	%fd3156, %fd3154;
	selp.f64 	%fd3157, %fd3156, %fd3154, %p1694;
	selp.f64 	%fd3158, %fd3157, %fd3154, %p1698;
	setp.eq.f64 	%p1699, %fd1080, 0d0000000000000000;
	selp.b32 	%r1817, %r184, 0, %p1694;
	or.b32  	%r1818, %r1817, 2146435072;
	selp.b32 	%r1819, %r1818, %r1817, %p1697;
	mov.b32 	%r1820, 0;
	mov.b64 	%fd3159, {%r1820, %r1819};
	selp.f64 	%fd4055, %fd3159, %fd3158, %p1699;
	add.f64 	%fd3160, %fd1080, 0d4000000000000000;
	{
	.reg .b32 %temp; 
	mov.b64 	{%temp, %r1821}, %fd3160;
	}
	and.b32  	%r1822, %r1821, 2146435072;
	setp.ne.s32 	%p1700, %r1822, 2146435072;
	@%p1700 bra 	$L__BB0_945;
	setp.num.f64 	%p1701, %fd1080, %fd1080;
	@%p1701 bra 	$L__BB0_943;
	mov.f64 	%fd3161, 0d4000000000000000;
	add.rn.f64 	%fd4055, %fd1080, %fd3161;
	bra.uni 	$L__BB0_945;
$L__BB0_943:
	setp.neu.f64 	%p1702, %fd1081, 0d7FF0000000000000;
	@%p1702 bra 	$L__BB0_945;
	selp.b32 	%r1823, %r176, %r8, %p43;
	selp.b32 	%r1824, %r1823, %r8, %p1698;
	mov.b32 	%r1825, 0;
	mov.b64 	%fd4055, {%r1825, %r1824};
$L__BB0_945:
	setp.ne.s32 	%p1704, %r160, 2146435072;
	setp.eq.f64 	%p1705, %fd1080, 0d3FF0000000000000;
	selp.f64 	%fd3162, 0d3FF0000000000000, %fd4055, %p1705;
	div.rn.f64 	%fd3163, %fd1076, %fd3162;
	fma.rn.f64 	%fd3164, %fd3163, 0d4000000000000000, 0dBFF0000000000000;
	mul.f64 	%fd3165, %fd1069, %fd3164;
	mul.f64 	%fd1086, %fd3165, 0d401F952E0F96D630;
	@%p1704 bra 	$L__BB0_950;
	setp.num.f64 	%p1706, %fd974, %fd974;
	@%p1706 bra 	$L__BB0_948;
	mov.f64 	%fd3166, 0d4000000000000000;
	add.rn.f64 	%fd4056, %fd974, %fd3166;
	bra.uni 	$L__BB0_950;
$L__BB0_948:
	setp.neu.f64 	%p1707, %fd975, 0d7FF0000000000000;
	@%p1707 bra 	$L__BB0_950;
	setp.lt.s32 	%p1708, %r159, 0;
	selp.b32 	%r1826, %r176, %r8, %p43;
	selp.b32 	%r1827, %r1826, %r8, %p1708;
	mov.b32 	%r1828, 0;
	mov.b64 	%fd4056, {%r1828, %r1827};
$L__BB0_950:
	setp.eq.s32 	%p1709, %r168, 1062207488;
	and.b32  	%r1830, %r6, 2147483647;
	setp.ne.s32 	%p1710, %r1830, 1071644672;
	and.pred  	%p44, %p1709, %p1710;
	setp.eq.f64 	%p1711, %fd974, 0d3FF0000000000000;
	setp.lt.s32 	%p1712, %r6, 0;
	add.f64 	%fd3167, %fd4056, 0d3FF0000000000000;
	sqrt.rn.f64 	%fd3168, %fd3167;
	selp.f64 	%fd1090, 0d3FF6A09E667F3BCD, %fd3168, %p1711;
	rcp.rn.f64 	%fd1091, %fd1090;
	{
	.reg .b32 %temp; 
	mov.b64 	{%temp, %r185}, %fd1091;
	}
	abs.f64 	%fd1092, %fd1091;
	{ // callseq 117, 0
	.param .b64 param0;
	st.param.f64 	[param0], %fd1092;
	.param .b64 param1;
	st.param.f64 	[param1], 0d4000000000000000;
	.param .b64 retval0;
	call.uni (retval0), 
	__internal_accurate_pow, 
	(
	param0, 
	param1
	);
	ld.param.f64 	%fd3169, [retval0];
	} // callseq 117
	setp.lt.s32 	%p1715, %r185, 0;
	neg.f64 	%fd3171, %fd3169;
	selp.f64 	%fd3172, %fd3171, %fd3169, %p1709;
	selp.f64 	%fd3173, %fd3172, %fd3169, %p1715;
	setp.eq.f64 	%p1716, %fd1091, 0d0000000000000000;
	selp.b32 	%r1831, %r185, 0, %p1709;
	or.b32  	%r1832, %r1831, 2146435072;
	selp.b32 	%r1833, %r1832, %r1831, %p1712;
	mov.b32 	%r1834, 0;
	mov.b64 	%fd3174, {%r1834, %r1833};
	selp.f64 	%fd4057, %fd3174, %fd3173, %p1716;
	add.f64 	%fd3175, %fd1091, 0d4000000000000000;
	{
	.reg .b32 %temp; 
	mov.b64 	{%temp, %r1835}, %fd3175;
	}
	and.b32  	%r1836, %r1835, 2146435072;
	setp.ne.s32 	%p1717, %r1836, 2146435072;
	@%p1717 bra 	$L__BB0_955;
	setp.num.f64 	%p1718, %fd1091, %fd1091;
	@%p1718 bra 	$L__BB0_953;
	mov.f64 	%fd3176, 0d4000000000000000;
	add.rn.f64 	%fd4057, %fd1091, %fd3176;
	bra.uni 	$L__BB0_955;
$L__BB0_953:
	setp.neu.f64 	%p1719, %fd1092, 0d7FF0000000000000;
	@%p1719 bra 	$L__BB0_955;
	selp.b32 	%r1837, %r176, %r8, %p44;
	selp.b32 	%r1838, %r1837, %r8, %p1715;
	mov.b32 	%r1839, 0;
	mov.b64 	%fd4057, {%r1839, %r1838};
$L__BB0_955:
	setp.ne.s32 	%p1721, %r164, 2146435072;
	setp.eq.f64 	%p1722, %fd1091, 0d3FF0000000000000;
	mul.f64 	%fd3177, %fd4057, 0dC014000000000000;
	selp.f64 	%fd1097, 0dC014000000000000, %fd3177, %p1722;
	@%p1721 bra 	$L__BB0_960;
	setp.num.f64 	%p1723, %fd973, %fd973;
	@%p1723 bra 	$L__BB0_958;
	mov.f64 	%fd3178, 0d4000000000000000;
	add.rn.f64 	%fd4058, %fd973, %fd3178;
	bra.uni 	$L__BB0_960;
$L__BB0_958:
	setp.neu.f64 	%p1724, %fd998, 0d7FF0000000000000;
	@%p1724 bra 	$L__BB0_960;
	setp.lt.s32 	%p1725, %r163, 0;
	selp.b32 	%r1840, %r176, %r8, %p44;
	selp.b32 	%r1841, %r1840, %r8, %p1725;
	mov.b32 	%r1842, 0;
	mov.b64 	%fd4058, {%r1842, %r1841};
$L__BB0_960:
	setp.ne.s32 	%p1726, %r166, 2146435072;
	setp.eq.f64 	%p1727, %fd973, 0d3FF0000000000000;
	selp.f64 	%fd1101, 0d3FF0000000000000, %fd4058, %p1727;
	@%p1726 bra 	$L__BB0_965;
	setp.num.f64 	%p1728, %fd913, %fd913;
	@%p1728 bra 	$L__BB0_963;
	mov.f64 	%fd3179, 0d4000000000000000;
	add.rn.f64 	%fd4059, %fd913, %fd3179;
	bra.uni 	$L__BB0_965;
$L__BB0_963:
	setp.neu.f64 	%p1729, %fd1003, 0d7FF0000000000000;
	@%p1729 bra 	$L__BB0_965;
	setp.lt.s32 	%p1730, %r165, 0;
	selp.b32 	%r1843, %r176, %r8, %p44;
	selp.b32 	%r1844, %r1843, %r8, %p1730;
	mov.b32 	%r1845, 0;
	mov.b64 	%fd4059, {%r1845, %r1844};
$L__BB0_965:
	setp.eq.f64 	%p1731, %fd913, 0d3FF0000000000000;
	setp.lt.s32 	%p1732, %r6, 0;
	setp.eq.s32 	%p1733, %r168, 1062207488;
	selp.f64 	%fd3180, 0d3FF0000000000000, %fd4059, %p1731;
	add.f64 	%fd1105, %fd1101, %fd3180;
	{
	.reg .b32 %temp; 
	mov.b64 	{%temp, %r186}, %fd1090;
	}
	abs.f64 	%fd1106, %fd1090;
	{ // callseq 118, 0
	.param .b64 param0;
	st.param.f64 	[param0], %fd1106;
	.param .b64 param1;
	st.param.f64 	[param1], 0d4000000000000000;
	.param .b64 retval0;
	call.uni (retval0), 
	__internal_accurate_pow, 
	(
	param0, 
	param1
	);
	ld.param.f64 	%fd3181, [retval0];
	} // callseq 118
	setp.lt.s32 	%p1735, %r186, 0;
	neg.f64 	%fd3183, %fd3181;
	selp.f64 	%fd3184, %fd3183, %fd3181, %p1733;
	selp.f64 	%fd3185, %fd3184, %fd3181, %p1735;
	setp.eq.f64 	%p1736, %fd1090, 0d0000000000000000;
	selp.b32 	%r1846, %r186, 0, %p1733;
	or.b32  	%r1847, %r1846, 2146435072;
	selp.b32 	%r1848, %r1847, %r1846, %p1732;
	mov.b32 	%r1849, 0;
	mov.b64 	%fd3186, {%r1849, %r1848};
	selp.f64 	%fd4060, %fd3186, %fd3185, %p1736;
	add.f64 	%fd3187, %fd1090, 0d4000000000000000;
	{
	.reg .b32 %temp; 
	mov.b64 	{%temp, %r1850}, %fd3187;
	}
	and.b32  	%r1851, %r1850, 2146435072;
	setp.ne.s32 	%p1737, %r1851, 2146435072;
	@%p1737 bra 	$L__BB0_970;
	setp.num.f64 	%p1738, %fd1090, %fd1090;
	@%p1738 bra 	$L__BB0_968;
	mov.f64 	%fd3188, 0d4000000000000000;
	add.rn.f64 	%fd4060, %fd1090, %fd3188;
	bra.uni 	$L__BB0_970;
$L__BB0_968:
	setp.neu.f64 	%p1739, %fd1106, 0d7FF0000000000000;
	@%p1739 bra 	$L__BB0_970;
	setp.lt.s32 	%p1740, %r186, 0;
	setp.eq.s32 	%p1741, %r168, 1062207488;
	setp.ne.s32 	%p1742, %r1830, 1071644672;
	selp.b32 	%r1854, %r176, %r8, %p1742;
	selp.b32 	%r1855, %r1854, %r8, %p1741;
	selp.b32 	%r1856, %r1855, %r8, %p1740;
	mov.b32 	%r1857, 0;
	mov.b64 	%fd4060, {%r1857, %r1856};
$L__BB0_970:
	setp.eq.f64 	%p1743, %fd1090, 0d3FF0000000000000;
	selp.f64 	%fd3189, 0d3FF0000000000000, %fd4060, %p1743;
	mul.f64 	%fd3190, %fd1105, 0dC000000000000000;
	div.rn.f64 	%fd1111, %fd3190, %fd3189;
	fma.rn.f64 	%fd3191, %fd1111, 0d3FF71547652B82FE, 0d4338000000000000;
	{
	.reg .b32 %temp; 
	mov.b64 	{%r187, %temp}, %fd3191;
	}
	mov.f64 	%fd3192, 0dC338000000000000;
	add.rn.f64 	%fd3193, %fd3191, %fd3192;
	fma.rn.f64 	%fd3194, %fd3193, 0dBFE62E42FEFA39EF, %fd1111;
	fma.rn.f64 	%fd3195, %fd3193, 0dBC7ABC9E3B39803F, %fd3194;
	fma.rn.f64 	%fd3196, %fd3195, 0d3E5ADE1569CE2BDF, 0d3E928AF3FCA213EA;
	fma.rn.f64 	%fd3197, %fd3196, %fd3195, 0d3EC71DEE62401315;
	fma.rn.f64 	%fd3198, %fd3197, %fd3195, 0d3EFA01997C89EB71;
	fma.rn.f64 	%fd3199, %fd3198, %fd3195, 0d3F2A01A014761F65;
	fma.rn.f64 	%fd3200, %fd3199, %fd3195, 0d3F56C16C1852B7AF;
	fma.rn.f64 	%fd3201, %fd3200, %fd3195, 0d3F81111111122322;
	fma.rn.f64 	%fd3202, %fd3201, %fd3195, 0d3FA55555555502A1;
	fma.rn.f64 	%fd3203, %fd3202, %fd3195, 0d3FC5555555555511;
	fma.rn.f64 	%fd3204, %fd3203, %fd3195, 0d3FE000000000000B;
	fma.rn.f64 	%fd3205, %fd3204, %fd3195, 0d3FF0000000000000;
	fma.rn.f64 	%fd3206, %fd3205, %fd3195, 0d3FF0000000000000;
	{
	.reg .b32 %temp; 
	mov.b64 	{%r188, %temp}, %fd3206;
	}
	{
	.reg .b32 %temp; 
	mov.b64 	{%temp, %r189}, %fd3206;
	}
	shl.b32 	%r1858, %r187, 20;
	add.s32 	%r1859, %r1858, %r189;
	mov.b64 	%fd4061, {%r188, %r1859};
	{
	.reg .b32 %temp; 
	mov.b64 	{%temp, %r1860}, %fd1111;
	}
	mov.b32 	%f34, %r1860;
	abs.f32 	%f15, %f34;
	setp.lt.f32 	%p1744, %f15, 0f4086232B;
	@%p1744 bra 	$L__BB0_973;
	setp.lt.f64 	%p1745, %fd1111, 0d0000000000000000;
	add.f64 	%fd3207, %fd1111, 0d7FF0000000000000;
	selp.f64 	%fd4061, 0d0000000000000000, %fd3207, %p1745;
	setp.geu.f32 	%p1746, %f15, 0f40874800;
	@%p1746 bra 	$L__BB0_973;
	shr.u32 	%r1861, %r187, 31;
	add.s32 	%r1862, %r187, %r1861;
	shr.s32 	%r1863, %r1862, 1;
	shl.b32 	%r1864, %r1863, 20;
	add.s32 	%r1865, %r189, %r1864;
	mov.b64 	%fd3208, {%r188, %r1865};
	sub.s32 	%r1866, %r187, %r1863;
	shl.b32 	%r1867, %r1866, 20;
	add.s32 	%r1868, %r1867, 1072693248;
	mov.b32 	%r1869, 0;
	mov.b64 	%fd3209, {%r1869, %r1868};
	mul.f64 	%fd4061, %fd3209, %fd3208;
$L__BB0_973:
	ld.param.f64 	%fd3836, [_Z11distributordPdS_i_param_0];
	mul.f64 	%fd1116, %fd3836, 0d3FE0000000000000;
	setp.lt.s32 	%p1747, %r10, 0;
	selp.b32 	%r190, 0, 2146435072, %p1747;
	setp.lt.s32 	%p1748, %r14, 0;
	selp.b32 	%r191, 0, 2146435072, %p1748;
	and.b32  	%r192, %r10, 2146435072;
	and.b32  	%r193, %r2, 2146435072;
	and.b32  	%r194, %r14, 2146435072;
	setp.lt.s32 	%p1749, %r2, 0;
	selp.b32 	%r195, 0, 2146435072, %p1749;
	or.b32  	%r196, %r195, -2147483648;
	mul.f64 	%fd3210, %fd1097, %fd4061;
	mul.f64 	%fd3211, %fd1086, 0d3FE0000000000000;
	mul.f64 	%fd1117, %fd3211, %fd3210;
	mul.f64 	%fd3212, %fd907, 0d3FCA5AD296B4A5AD;
	fma.rn.f64 	%fd3213, %fd293, 0d4000425ED097B426, %fd4103;
	mul.f64 	%fd3214, %fd506, 0d4020000000000000;
	sub.f64 	%fd3215, %fd3213, %fd3214;
	fma.rn.f64 	%fd3216, %fd707, 0d401CB1A72C69CB1A, %fd3215;
	sub.f64 	%fd3217, %fd3216, %fd3212;
	mul.f64 	%fd1118, %fd3867, %fd3217;
	mul.f64 	%fd3218, %fd909, 0d3FCA5AD296B4A5AD;
	fma.rn.f64 	%fd3219, %fd295, 0d4000425ED097B426, %fd4101;
	mul.f64 	%fd3220, %fd508, 0d4020000000000000;
	sub.f64 	%fd3221, %fd3219, %fd3220;
	fma.rn.f64 	%fd3222, %fd709, 0d401CB1A72C69CB1A, %fd3221;
	sub.f64 	%fd3223, %fd3222, %fd3218;
	mul.f64 	%fd1119, %fd3867, %fd3223;
	mul.f64 	%fd3224, %fd911, 0d3FCA5AD296B4A5AD;
	fma.rn.f64 	%fd3225, %fd297, 0d4000425ED097B426, %fd4099;
	mul.f64 	%fd3226, %fd510, 0d4020000000000000;
	sub.f64 	%fd3227, %fd3225, %fd3226;
	fma.rn.f64 	%fd3228, %fd711, 0d401CB1A72C69CB1A, %fd3227;
	sub.f64 	%fd3229, %fd3228, %fd3224;
	mul.f64 	%fd1120, %fd3867, %fd3229;
	mul.f64 	%fd3230, %fd3867, %fd4103;
	mul.f64 	%fd3231, %fd3230, 0d3FD2F684BDA12F68;
	sub.f64 	%fd3232, %fd4104, %fd3231;
	fma.rn.f64 	%fd3233, %fd293, 0d3FD0000000000000, %fd4103;
	mul.f64 	%fd3234, %fd3867, %fd3233;
	fma.rn.f64 	%fd3235, %fd3234, 0d4000000000000000, %fd3232;
	mul.f64 	%fd3236, %fd706, 0d3FF61B58BA0961B6;
	sub.f64 	%fd3237, %fd3235, %fd3236;
	fma.rn.f64 	%fd1121, %fd906, 0d3FDCFD813F604FD8, %fd3237;
	mul.f64 	%fd3238, %fd293, 0d3FD2F684BDA12F68;
	sub.f64 	%fd3239, %fd4103, %fd3238;
	fma.rn.f64 	%fd3240, %fd506, 0d4000000000000000, %fd3239;
	mul.f64 	%fd3241, %fd707, 0d3FF61B58BA0961B6;
	sub.f64 	%fd3242, %fd3240, %fd3241;
	fma.rn.f64 	%fd1122, %fd907, 0d3FDCFD813F604FD8, %fd3242;
	mul.f64 	%fd3243, %fd3867, %fd4101;
	mul.f64 	%fd3244, %fd3243, 0d3FD2F684BDA12F68;
	sub.f64 	%fd3245, %fd4102, %fd3244;
	fma.rn.f64 	%fd3246, %fd295, 0d3FD0000000000000, %fd4101;
	mul.f64 	%fd3247, %fd3867, %fd3246;
	fma.rn.f64 	%fd3248, %fd3247, 0d4000000000000000, %fd3245;
	mul.f64 	%fd3249, %fd708, 0d3FF61B58BA0961B6;
	sub.f64 	%fd3250, %fd3248, %fd3249;
	fma.rn.f64 	%fd3251, %fd908, 0d3FDCFD813F604FD8, %fd3250;
	mul.f64 	%fd3252, %fd1119, 0d3FD199999999999A;
	sub.f64 	%fd1123, %fd3251, %fd3252;
	mul.f64 	%fd3253, %fd295, 0d3FD2F684BDA12F68;
	sub.f64 	%fd3254, %fd4101, %fd3253;
	fma.rn.f64 	%fd3255, %fd508, 0d4000000000000000, %fd3254;
	mul.f64 	%fd3256, %fd709, 0d3FF61B58BA0961B6;
	sub.f64 	%fd3257, %fd3255, %fd3256;
	fma.rn.f64 	%fd1124, %fd909, 0d3FDCFD813F604FD8, %fd3257;
	mul.f64 	%fd3258, %fd3867, %fd4099;
	mul.f64 	%fd3259, %fd3258, 0d3FD2F684BDA12F68;
	sub.f64 	%fd3260, %fd4100, %fd3259;
	fma.rn.f64 	%fd3261, %fd297, 0d3FD0000000000000, %fd4099;
	mul.f64 	%fd3262, %fd3867, %fd3261;
	fma.rn.f64 	%fd3263, %fd3262, 0d4000000000000000, %fd3260;
	mul.f64 	%fd3264, %fd710, 0d3FF61B58BA0961B6;
	sub.f64 	%fd3265, %fd3263, %fd3264;
	fma.rn.f64 	%fd3266, %fd910, 0d3FDCFD813F604FD8, %fd3265;
	mul.f64 	%fd3267, %fd1120, 0d3FD199999999999A;
	sub.f64 	%fd1125, %fd3266, %fd3267;
	mul.f64 	%fd3268, %fd297, 0d3FD2F684BDA12F68;
	sub.f64 	%fd3269, %fd4099, %fd3268;
	fma.rn.f64 	%fd3270, %fd510, 0d4000000000000000, %fd3269;
	mul.f64 	%fd3271, %fd711, 0d3FF61B58BA0961B6;
	sub.f64 	%fd3272, %fd3270, %fd3271;
	fma.rn.f64 	%fd1126, %fd911, 0d3FDCFD813F604FD8, %fd3272;
	fma.rn.f64 	%fd1127, %fd3867, 0d3FE0000000000000, %fd101;
	mul.f64 	%fd1128, %fd88, 0d3FE0000000000000;
	setp.geu.f64 	%p1750, %fd1127, %fd1128;
	@%p1750 bra 	$L__BB0_995;
	setp.lt.s32 	%p1793, %r2, 0;
	setp.eq.s32 	%p1794, %r193, 1072693248;
	sub.f64 	%fd1129, %fd1128, %fd1127;
	{
	.reg .b32 %temp; 
	mov.b64 	{%temp, %r197}, %fd1129;
	}
	abs.f64 	%fd1130, %fd1129;
	setp.lt.s32 	%p1796, %r197, 0;
	setp.eq.f64 	%p1797, %fd1129, 0d0000000000000000;
	{ // callseq 123, 0
	.param .b64 param0;
	st.param.f64 	[param0], %fd1130;
	.param .b64 param1;
	st.param.f64 	[param1], 0d3FF0000000000000;
	.param .b64 retval0;
	call.uni (retval0), 
	__internal_accurate_pow, 
	(
	param0, 
	param1
	);
	ld.param.f64 	%fd3313, [retval0];
	} // callseq 123
	neg.f64 	%fd3315, %fd3313;
	selp.f64 	%fd3316, %fd3315, %fd3313, %p1794;
	selp.f64 	%fd3317, %fd3316, %fd3313, %p1796;
	selp.b32 	%r1911, %r197, 0, %p1794;
	or.b32  	%r1912, %r1911, 2146435072;
	selp.b32 	%r1913, %r1912, %r1911, %p1793;
	mov.b32 	%r1914, 0;
	mov.b64 	%fd3318, {%r1914, %r1913};
	selp.f64 	%fd4062, %fd3318, %fd3317, %p1797;
	add.f64 	%fd3319, %fd1129, 0d3FF0000000000000;
	{
	.reg .b32 %temp; 
	mov.b64 	{%temp, %r1915}, %fd3319;
	}
	and.b32  	%r1916, %r1915, 2146435072;
	setp.ne.s32 	%p1798, %r1916, 2146435072;
	@%p1798 bra 	$L__BB0_979;
	setp.num.f64 	%p1799, %fd1129, %fd1129;
	@%p1799 bra 	$L__BB0_977;
	mov.f64 	%fd3320, 0d3FF0000000000000;
	add.rn.f64 	%fd4062, %fd1129, %fd3320;
	bra.uni 	$L__BB0_979;
$L__BB0_977:
	setp.neu.f64 	%p1800, %fd1130, 0d7FF0000000000000;
	@%p1800 bra 	$L__BB0_979;
	selp.b32 	%r1917, %r196, %r195, %p1;
	selp.b32 	%r1918, %r1917, %r195, %p1796;
	mov.b32 	%r1919, 0;
	mov.b64 	%fd4062, {%r1919, %r1918};
$L__BB0_979:
	setp.eq.f64 	%p1802, %fd1129, 0d3FF0000000000000;
	setp.eq.f64 	%p1803, %fd1129, 0d0000000000000000;
	setp.lt.s32 	%p1804, %r197, 0;
	setp.lt.s32 	%p1805, %r6, 0;
	setp.eq.s32 	%p1806, %r168, 1062207488;
	selp.f64 	%fd3321, 0d3FF0000000000000, %fd4062, %p1802;
	fma.rn.f64 	%fd1135, %fd3860, %fd3321, 0d0000000000000000;
	{ // callseq 124, 0
	.param .b64 param0;
	st.param.f64 	[param0], %fd1130;
	.param .b64 param1;
	st.param.f64 	[param1], 0d4000000000000000;
	.param .b64 retval0;
	call.uni (retval0), 
	__internal_accurate_pow, 
	(
	param0, 
	param1
	);
	ld.param.f64 	%fd3322, [retval0];
	} // callseq 124
	neg.f64 	%fd3324, %fd3322;
	selp.f64 	%fd3325, %fd3324, %fd3322, %p1806;
	selp.f64 	%fd3326, %fd3325, %fd3322, %p1804;
	selp.b32 	%r1920, %r197, 0, %p1806;
	or.b32  	%r1921, %r1920, 2146435072;
	selp.b32 	%r1922, %r1921, %r1920, %p1805;
	mov.b32 	%r1923, 0;
	mov.b64 	%fd3327, {%r1923, %r1922};
	selp.f64 	%fd4063, %fd3327, %fd3326, %p1803;
	add.f64 	%fd3328, %fd1129, 0d4000000000000000;
	{
	.reg .b32 %temp; 
	mov.b64 	{%temp, %r1924}, %fd3328;
	}
	and.b32  	%r1925, %r1924, 2146435072;
	setp.ne.s32 	%p1808, %r1925, 2146435072;
	@%p1808 bra 	$L__BB0_984;
	setp.nan.f64 	%p1809, %fd1129, %fd1129;
	@%p1809 bra 	$L__BB0_983;
	setp.neu.f64 	%p1810, %fd1130, 0d7FF0000000000000;
	@%p1810 bra 	$L__BB0_984;
	and.b32  	%r1926, %r6, 2146435072;
	setp.eq.s32 	%p1812, %r1926, 1062207488;
	and.b32  	%r1927, %r6, 2147483647;
	setp.ne.s32 	%p1813, %r1927, 1071644672;
	selp.b32 	%r1928, %r176, %r8, %p1813;
	selp.b32 	%r1929, %r1928, %r8, %p1812;
	selp.b32 	%r1930, %r1929, %r8, %p1804;
	mov.b32 	%r1931, 0;
	mov.b64 	%fd4063, {%r1931, %r1930};
	bra.uni 	$L__BB0_984;
$L__BB0_983:
	mov.f64 	%fd3329, 0d4000000000000000;
	add.rn.f64 	%fd4063, %fd1129, %fd3329;
$L__BB0_984:
	setp.eq.f64 	%p1814, %fd1129, 0d3FF0000000000000;
	setp.eq.f64 	%p1815, %fd1129, 0d0000000000000000;
	setp.lt.s32 	%p1816, %r197, 0;
	setp.lt.s32 	%p1817, %r10, 0;
	setp.eq.s32 	%p1818, %r192, 1073741824;
	selp.f64 	%fd3330, 0d3FF0000000000000, %fd4063, %p1814;
	mul.f64 	%fd3331, %fd3859, 0d3FE0000000000000;
	fma.rn.f64 	%fd1140, %fd3331, %fd3330, %fd1135;
	{ // callseq 125, 0
	.param .b64 param0;
	st.param.f64 	[param0], %fd1130;
	.param .b64 param1;
	st.param.f64 	[param1], 0d4008000000000000;
	.param .b64 retval0;
	call.uni (retval0), 
	__internal_accurate_pow, 
	(
	param0, 
	param1
	);
	ld.param.f64 	%fd3332, [retval0];
	} // callseq 125
	neg.f64 	%fd3334, %fd3332;
	selp.f64 	%fd3335, %fd3334, %fd3332, %p1818;
	selp.f64 	%fd3336, %fd3335, %fd3332, %p1816;
	selp.b32 	%r1932, %r197, 0, %p1818;
	or.b32  	%r1933, %r1932, 2146435072;
	selp.b32 	%r1934, %r1933, %r1932, %p1817;
	mov.b32 	%r1935, 0;
	mov.b64 	%fd3337, {%r1935, %r1934};
	selp.f64 	%fd4064, %fd3337, %fd3336, %p1815;
	add.f64 	%fd3338, %fd1129, 0d4008000000000000;
	{
	.reg .b32 %temp; 
	mov.b64 	{%temp, %r1936}, %fd3338;
	}
	and.b32  	%r1937, %r1936, 2146435072;
	setp.ne.s32 	%p1820, %r1937, 2146435072;
	@%p1820 bra 	$L__BB0_989;
	setp.nan.f64 	%p1821, %fd1129, %fd1129;
	@%p1821 bra 	$L__BB0_988;
	setp.neu.f64 	%p1822, %fd1130, 0d7FF0000000000000;
	@%p1822 bra 	$L__BB0_989;
	or.b32  	%r1938, %r190, -2147483648;
	selp.b32 	%r1939, %r1938, %r190, %p2;
	selp.b32 	%r1940, %r1939, %r190, %p1816;
	mov.b32 	%r1941, 0;
	mov.b64 	%fd4064, {%r1941, %r1940};
	bra.uni 	$L__BB0_989;
$L__BB0_988:
	mov.f64 	%fd3339, 0d4008000000000000;
	add.rn.f64 	%fd4064, %fd1129, %fd3339;
$L__BB0_989:
	setp.eq.f64 	%p1824, %fd1129, 0d3FF0000000000000;
	setp.eq.f64 	%p1825, %fd1129, 0d0000000000000000;
	setp.lt.s32 	%p1826, %r197, 0;
	setp.lt.s32 	%p1827, %r14, 0;
	setp.eq.s32 	%p1828, %r194, 1072693248;
	selp.f64 	%fd3340, 0d3FF0000000000000, %fd4064, %p1824;
	div.rn.f64 	%fd3341, %fd3858, 0d4008000000000000;
	fma.rn.f64 	%fd1145, %fd3341, %fd3340, %fd1140;
	{ // callseq 126, 0
	.param .b64 param0;
	st.param.f64 	[param0], %fd1130;
	.param .b64 param1;
	st.param.f64 	[param1], 0d4010000000000000;
	.param .b64 retval0;
	call.uni (retval0), 
	__internal_accurate_pow, 
	(
	param0, 
	param1
	);
	ld.param.f64 	%fd3342, [retval0];
	} // callseq 126
	neg.f64 	%fd3344, %fd3342;
	selp.f64 	%fd3345, %fd3344, %fd3342, %p1828;
	selp.f64 	%fd3346, %fd3345, %fd3342, %p1826;
	selp.b32 	%r1942, %r197, 0, %p1828;
	or.b32  	%r1943, %r1942, 2146435072;
	selp.b32 	%r1944, %r1943, %r1942, %p1827;
	mov.b32 	%r1945, 0;
	mov.b64 	%fd3347, {%r1945, %r1944};
	selp.f64 	%fd4065, %fd3347, %fd3346, %p1825;
	add.f64 	%fd3348, %fd1129, 0d4010000000000000;
	{
	.reg .b32 %temp; 
	mov.b64 	{%temp, %r1946}, %fd3348;
	}
	and.b32  	%r1947, %r1946, 2146435072;
	setp.ne.s32 	%p1830, %r1947, 2146435072;
	@%p1830 bra 	$L__BB0_994;
	setp.nan.f64 	%p1831, %fd1129, %fd1129;
	@%p1831 bra 	$L__BB0_993;
	setp.neu.f64 	%p1832, %fd1130, 0d7FF0000000000000;
	@%p1832 bra 	$L__BB0_994;
	or.b32  	%r1948, %r191, -2147483648;
	selp.b32 	%r1949, %r1948, %r191, %p3;
	selp.b32 	%r1950, %r1949, %r191, %p1826;
	mov.b32 	%r1951, 0;
	mov.b64 	%fd4065, {%r1951, %r1950};
	bra.uni 	$L__BB0_994;
$L__BB0_993:
	mov.f64 	%fd3349, 0d4010000000000000;
	add.rn.f64 	%fd4065, %fd1129, %fd3349;
$L__BB0_994:
	selp.f64 	%fd3350, 0d3FF0000000000000, %fd4065, %p1824;
	mul.f64 	%fd3351, %fd3857, 0d3FD0000000000000;
	fma.rn.f64 	%fd3352, %fd3351, %fd3350, %fd1145;
	sub.f64 	%fd4070, %fd1116, %fd3352;
	bra.uni 	$L__BB0_1016;
$L__BB0_995:
	setp.lt.s32 	%p1751, %r2, 0;
	setp.eq.s32 	%p1752, %r193, 1072693248;
	sub.f64 	%fd1151, %fd1127, %fd1128;
	{
	.reg .b32 %temp; 
	mov.b64 	{%temp, %r198}, %fd1151;
	}
	abs.f64 	%fd1152, %fd1151;
	setp.lt.s32 	%p1754, %r198, 0;
	setp.eq.f64 	%p1755, %fd1151, 0d0000000000000000;
	{ // callseq 119, 0
	.param .b64 param0;
	st.param.f64 	[param0], %fd1152;
	.param .b64 param1;
	st.param.f64 	[param1], 0d3FF0000000000000;
	.param .b64 retval0;
	call.uni (retval0), 
	__internal_accurate_pow, 
	(
	param0, 
	param1
	);
	ld.param.f64 	%fd3273, [retval0];
	} // callseq 119
	neg.f64 	%fd3275, %fd3273;
	selp.f64 	%fd3276, %fd3275, %fd3273, %p1752;
	selp.f64 	%fd3277, %fd3276, %fd3273, %p1754;
	selp.b32 	%r1870, %r198, 0, %p1752;
	or.b32  	%r1871, %r1870, 2146435072;
	selp.b32 	%r1872, %r1871, %r1870, %p1751;
	mov.b32 	%r1873, 0;
	mov.b64 	%fd3278, {%r1873, %r1872};
	selp.f64 	%fd4066, %fd3278, %fd3277, %p1755;
	add.f64 	%fd3279, %fd1151, 0d3FF0000000000000;
	{
	.reg .b32 %temp; 
	mov.b64 	{%temp, %r1874}, %fd3279;
	}
	and.b32  	%r1875, %r1874, 2146435072;
	setp.ne.s32 	%p1756, %r1875, 2146435072;
	@%p1756 bra 	$L__BB0_1000;
	setp.num.f64 	%p1757, %fd1151, %fd1151;
	@%p1757 bra 	$L__BB0_998;
	mov.f64 	%fd3280, 0d3FF0000000000000;
	add.rn.f64 	%fd4066, %fd1151, %fd3280;
	bra.uni 	$L__BB0_1000;
$L__BB0_998:
	setp.neu.f64 	%p1758, %fd1152, 0d7FF0000000000000;
	@%p1758 bra 	$L__BB0_1000;
	selp.b32 	%r1876, %r196, %r195, %p1;
	selp.b32 	%r1877, %r1876, %r195, %p1754;
	mov.b32 	%r1878, 0;
	mov.b64 	%fd4066, {%r1878, %r1877};
$L__BB0_1000:
	setp.eq.f64 	%p1760, %fd1151, 0d3FF0000000000000;
	setp.eq.f64 	%p1761, %fd1151, 0d0000000000000000;
	setp.lt.s32 	%p1762, %r198, 0;
	setp.lt.s32 	%p1763, %r6, 0;
	setp.eq.s32 	%p1764, %r168, 1062207488;
	selp.f64 	%fd3281, 0d3FF0000000000000, %fd4066, %p1760;
	fma.rn.f64 	%fd1157, %fd3860, %fd3281, 0d0000000000000000;
	{ // callseq 120, 0
	.param .b64 param0;
	st.param.f64 	[param0], %fd1152;
	.param .b64 param1;
	st.param.f64 	[param1], 0d4000000000000000;
	.param .b64 retval0;
	call.uni (retval0), 
	__internal_accurate_pow, 
	(
	param0, 
	param1
	);
	ld.param.f64 	%fd3282, [retval0];
	} // callseq 120
	neg.f64 	%fd3284, %fd3282;
	selp.f64 	%fd3285, %fd3284, %fd3282, %p1764;
	selp.f64 	%fd3286, %fd3285, %fd3282, %p1762;
	selp.b32 	%r1879, %r198, 0, %p1764;
	or.b32  	%r1880, %r1879, 2146435072;
	selp.b32 	%r1881, %r1880, %r1879, %p1763;
	mov.b32 	%r1882, 0;
	mov.b64 	%fd3287, {%r1882, %r1881};
	selp.f64 	%fd4067, %fd3287, %fd3286, %p1761;
	add.f64 	%fd3288, %fd1151, 0d4000000000000000;
	{
	.reg .b32 %temp; 
	mov.b64 	{%temp, %r1883}, %fd3288;
	}
	and.b32  	%r1884, %r1883, 2146435072;
	setp.ne.s32 	%p1766, %r1884, 2146435072;
	@%p1766 bra 	$L__BB0_1005;
	setp.nan.f64 	%p1767, %fd1151, %fd1151;
	@%p1767 bra 	$L__BB0_1004;
	setp.neu.f64 	%p1768, %fd1152, 0d7FF0000000000000;
	@%p1768 bra 	$L__BB0_1005;
	and.b32  	%r1885, %r6, 2146435072;
	setp.eq.s32 	%p1770, %r1885, 1062207488;
	and.b32  	%r1886, %r6, 2147483647;
	setp.ne.s32 	%p1771, %r1886, 1071644672;
	selp.b32 	%r1887, %r176, %r8, %p1771;
	selp.b32 	%r1888, %r1887, %r8, %p1770;
	selp.b32 	%r1889, %r1888, %r8, %p1762;
	mov.b32 	%r1890, 0;
	mov.b64 	%fd4067, {%r1890, %r1889};
	bra.uni 	$L__BB0_1005;
$L__BB0_1004:
	mov.f64 	%fd3289, 0d4000000000000000;
	add.rn.f64 	%fd4067, %fd1151, %fd3289;
$L__BB0_1005:
	setp.eq.f64 	%p1772, %fd1151, 0d3FF0000000000000;
	setp.eq.f64 	%p1773, %fd1151, 0d0000000000000000;
	setp.lt.s32 	%p1774, %r198, 0;
	setp.lt.s32 	%p1775, %r10, 0;
	setp.eq.s32 	%p1776, %r192, 1073741824;
	selp.f64 	%fd3290, 0d3FF0000000000000, %fd4067, %p1772;
	mul.f64 	%fd3291, %fd3859, 0d3FE0000000000000;
	fma.rn.f64 	%fd1162, %fd3291, %fd3290, %fd1157;
	{ // callseq 121, 0
	.param .b64 param0;
	st.param.f64 	[param0], %fd1152;
	.param .b64 param1;
	st.param.f64 	[param1], 0d4008000000000000;
	.param .b64 retval0;
	call.uni (retval0), 
	__internal_accurate_pow, 
	(
	param0, 
	param1
	);
	ld.param.f64 	%fd3292, [retval0];
	} // callseq 121
	neg.f64 	%fd3294, %fd3292;
	selp.f64 	%fd3295, %fd3294, %fd3292, %p1776;
	selp.f64 	%fd3296, %fd3295, %fd3292, %p1774;
	selp.b32 	%r1891, %r198, 0, %p1776;
	or.b32  	%r1892, %r1891, 2146435072;
	selp.b32 	%r1893, %r1892, %r1891, %p1775;
	mov.b32 	%r1894, 0;
	mov.b64 	%fd3297, {%r1894, %r1893};
	selp.f64 	%fd4068, %fd3297, %fd3296, %p1773;
	add.f64 	%fd3298, %fd1151, 0d4008000000000000;
	{
	.reg .b32 %temp; 
	mov.b64 	{%temp, %r1895}, %fd3298;
	}
	and.b32  	%r1896, %r1895, 2146435072;
	setp.ne.s32 	%p1778, %r1896, 2146435072;
	@%p1778 bra 	$L__BB0_1010;
	setp.nan.f64 	%p1779, %fd1151, %fd1151;
	@%p1779 bra 	$L__BB0_1009;
	setp.neu.f64 	%p1780, %fd1152, 0d7FF0000000000000;
	@%p1780 bra 	$L__BB0_1010;
	or.b32  	%r1897, %r190, -2147483648;
	selp.b32 	%r1898, %r1897, %r190, %p2;
	selp.b32 	%r1899, %r1898, %r190, %p1774;
	mov.b32 	%r1900, 0;
	mov.b64 	%fd4068, {%r1900, %r1899};
	bra.uni 	$L__BB0_1010;
$L__BB0_1009:
	mov.f64 	%fd3299, 0d4008000000000000;
	add.rn.f64 	%fd4068, %fd1151, %fd3299;
$L__BB0_1010:
	setp.eq.f64 	%p1782, %fd1151, 0d3FF0000000000000;
	setp.eq.f64 	%p1783, %fd1151, 0d0000000000000000;
	setp.lt.s32 	%p1784, %r198, 0;
	setp.lt.s32 	%p1785, %r14, 0;
	setp.eq.s32 	%p1786, %r194, 1072693248;
	selp.f64 	%fd3300, 0d3FF0000000000000, %fd4068, %p1782;
	div.rn.f64 	%fd3301, %fd3858, 0d4008000000000000;
	fma.rn.f64 	%fd1167, %fd3301, %fd3300, %fd1162;
	{ // callseq 122, 0
	.param .b64 param0;
	st.param.f64 	[param0], %fd1152;
	.param .b64 param1;
	st.param.f64 	[param1], 0d4010000000000000;
	.param .b64 retval0;
	call.uni (retval0), 
	__internal_accurate_pow, 
	(
	param0, 
	param1
	);
	ld.param.f64 	%fd3302, [retval0];
	} // callseq 122
	neg.f64 	%fd3304, %fd3302;
	selp.f64 	%fd3305, %fd3304, %fd3302, %p1786;
	selp.f64 	%fd3306, %fd3305, %fd3302, %p1784;
	selp.b32 	%r1901, %r198, 0, %p1786;
	or.b32  	%r1902, %r1901, 2146435072;
	selp.b32 	%r1903, %r1902, %r1901, %p1785;
	mov.b32 	%r1904, 0;
	mov.b64 	%fd3307, {%r1904, %r1903};
	selp.f64 	%fd4069, %fd3307, %fd3306, %p1783;
	add.f64 	%fd3308, %fd1151, 0d4010000000000000;
	{
	.reg .b32 %temp; 
	mov.b64 	{%temp, %r1905}, %fd3308;
	}
	and.b32  	%r1906, %r1905, 2146435072;
	setp.ne.s32 	%p1788, %r1906, 2146435072;
	@%p1788 bra 	$L__BB0_1015;
	setp.nan.f64 	%p1789, %fd1151, %fd1151;
	@%p1789 bra 	$L__BB0_1014;
	setp.neu.f64 	%p1790, %fd1152, 0d7FF0000000000000;
	@%p1790 bra 	$L__BB0_1015;
	or.b32  	%r1907, %r191, -2147483648;
	selp.b32 	%r1908, %r1907, %r191, %p3;
	selp.b32 	%r1909, %r1908, %r191, %p1784;
	mov.b32 	%r1910, 0;
	mov.b64 	%fd4069, {%r1910, %r1909};
	bra.uni 	$L__BB0_1015;
$L__BB0_1014:
	mov.f64 	%fd3309, 0d4010000000000000;
	add.rn.f64 	%fd4069, %fd1151, %fd3309;
$L__BB0_1015:
	selp.f64 	%fd3310, 0d3FF0000000000000, %fd4069, %p1782;
	mul.f64 	%fd3311, %fd3857, 0d3FD0000000000000;
	fma.rn.f64 	%fd3312, %fd3311, %fd3310, %fd1167;
	add.f64 	%fd4070, %fd1116, %fd3312;
$L__BB0_1016:
	setp.lt.s32 	%p1835, %r6, 0;
	setp.eq.s32 	%p1836, %r168, 1062207488;
	fma.rn.f64 	%fd3353, %fd1118, 0dBFD199999999999A, %fd1121;
	sub.f64 	%fd1174, %fd3353, %fd4070;
	div.rn.f64 	%fd1175, %fd1125, 0d400DBE2DF9B01D21;
	{
	.reg .b32 %temp; 
	mov.b64 	{%temp, %r199}, %fd1175;
	}
	abs.f64 	%fd1176, %fd1175;
	{ // callseq 127, 0
	.param .b64 param0;
	st.param.f64 	[param0], %fd1176;
	.param .b64 param1;
	st.param.f64 	[param1], 0d4000000000000000;
	.param .b64 retval0;
	call.uni (retval0), 
	__internal_accurate_pow, 
	(
	param0, 
	param1
	);
	ld.param.f64 	%fd3354, [retval0];
	} // callseq 127
	setp.lt.s32 	%p1838, %r199, 0;
	neg.f64 	%fd3356, %fd3354;
	selp.f64 	%fd3357, %fd3356, %fd3354, %p1836;
	selp.f64 	%fd3358, %fd3357, %fd3354, %p1838;
	setp.eq.f64 	%p1839, %fd1175, 0d0000000000000000;
	selp.b32 	%r1952, %r199, 0, %p1836;
	or.b32  	%r1953, %r1952, 2146435072;
	selp.b32 	%r1954, %r1953, %r1952, %p1835;
	mov.b32 	%r1955, 0;
	mov.b64 	%fd3359, {%r1955, %r1954};
	selp.f64 	%fd4093, %fd3359, %fd3358, %p1839;
	add.f64 	%fd3360, %fd1175, 0d4000000000000000;
	{
	.reg .b32 %temp; 
	mov.b64 	{%temp, %r1956}, %fd3360;
	}
	and.b32  	%r200, %r1956, 2146435072;
	setp.ne.s32 	%p1840, %r200, 2146435072;
	mov.f64 	%fd4071, %fd4093;
	@%p1840 bra 	$L__BB0_1021;
	setp.num.f64 	%p1841, %fd1175, %fd1175;
	@%p1841 bra 	$L__BB0_1019;
	mov.f64 	%fd3361, 0d4000000000000000;
	add.rn.f64 	%fd4071, %fd1175, %fd3361;
	bra.uni 	$L__BB0_1021;
$L__BB0_1019:
	setp.neu.f64 	%p1842, %fd1176, 0d7FF0000000000000;
	mov.f64 	%fd4071, %fd4093;
	@%p1842 bra 	$L__BB0_1021;
	and.b32  	%r1957, %r6, 2146435072;
	setp.eq.s32 	%p1844, %r1957, 1062207488;
	and.b32  	%r1958, %r6, 2147483647;
	setp.ne.s32 	%p1845, %r1958, 1071644672;
	selp.b32 	%r1959, %r176, %r8, %p1845;
	selp.b32 	%r1960, %r1959, %r8, %p1844;
	selp.b32 	%r1961, %r1960, %r8, %p1838;
	mov.b32 	%r1962, 0;
	mov.b64 	%fd4071, {%r1962, %r1961};
$L__BB0_1021:
	and.b32  	%r1963, %r6, 2146435072;
	setp.eq.s32 	%p1846, %r1963, 1062207488;
	and.b32  	%r1964, %r6, 2147483647;
	setp.ne.s32 	%p1847, %r1964, 1071644672;
	and.pred  	%p45, %p1846, %p1847;
	setp.lt.s32 	%p1848, %r6, 0;
	setp.eq.s32 	%p1849, %r168, 1062207488;
	setp.eq.f64 	%p1851, %fd1175, 0d3FF0000000000000;
	add.f64 	%fd3362, %fd4071, 0d3FF0000000000000;
	sqrt.rn.f64 	%fd3363, %fd3362;
	selp.f64 	%fd1181, 0d3FF6A09E667F3BCD, %fd3363, %p1851;
	{
	.reg .b32 %temp; 
	mov.b64 	{%temp, %r201}, %fd1181;
	}
	abs.f64 	%fd1182, %fd1181;
	{ // callseq 128, 0
	.param .b64 param0;
	st.param.f64 	[param0], %fd1182;
	.param .b64 param1;
	st.param.f64 	[param1], 0d4000000000000000;
	.param .b64 retval0;
	call.uni (retval0), 
	__internal_accurate_pow, 
	(
	param0, 
	param1
	);
	ld.param.f64 	%fd3364, [retval0];
	} // callseq 128
	setp.lt.s32 	%p1852, %r201, 0;
	neg.f64 	%fd3366, %fd3364;
	selp.f64 	%fd3367, %fd3366, %fd3364, %p1849;
	selp.f64 	%fd3368, %fd3367, %fd3364, %p1852;
	setp.eq.f64 	%p1853, %fd1181, 0d0000000000000000;
	selp.b32 	%r1965, %r201, 0, %p1849;
	or.b32  	%r1966, %r1965, 2146435072;
	selp.b32 	%r1967, %r1966, %r1965, %p1848;
	mov.b32 	%r1968, 0;
	mov.b64 	%fd3369, {%r1968, %r1967};
	selp.f64 	%fd4072, %fd3369, %fd3368, %p1853;
	add.f64 	%fd3370, %fd1181, 0d4000000000000000;
	{
	.reg .b32 %temp; 
	mov.b64 	{%temp, %r1969}, %fd3370;
	}
	and.b32  	%r1970, %r1969, 2146435072;
	setp.ne.s32 	%p1854, %r1970, 2146435072;
	@%p1854 bra 	$L__BB0_1026;
	setp.num.f64 	%p1855, %fd1181, %fd1181;
	@%p1855 bra 	$L__BB0_1024;
	mov.f64 	%fd3371, 0d4000000000000000;
	add.rn.f64 	%fd4072, %fd1181, %fd3371;
	bra.uni 	$L__BB0_1026;
$L__BB0_1024:
	setp.neu.f64 	%p1856, %fd1182, 0d7FF0000000000000;
	@%p1856 bra 	$L__BB0_1026;
	setp.lt.s32 	%p1857, %r201, 0;
	selp.b32 	%r1971, %r176, %r8, %p45;
	selp.b32 	%r1972, %r1971, %r8, %p1857;
	mov.b32 	%r1973, 0;
	mov.b64 	%fd4072, {%r1973, %r1972};
$L__BB0_1026:
	setp.ne.s32 	%p1858, %r200, 2146435072;
	setp.eq.f64 	%p1859, %fd1181, 0d3FF0000000000000;
	selp.f64 	%fd3372, 0d3FF0000000000000, %fd4072, %p1859;
	div.rn.f64 	%fd3373, %fd1174, %fd3372;
	mul.f64 	%fd3374, %fd3373, 0d4010000000000000;
	mul.f64 	%fd1187, %fd3374, 0d401F952E0F96D630;
	mov.f64 	%fd4073, %fd4093;
	@%p1858 bra 	$L__BB0_1031;
	setp.num.f64 	%p1860, %fd1175, %fd1175;
	@%p1860 bra 	$L__BB0_1029;
	mov.f64 	%fd3375, 0d4000000000000000;
	add.rn.f64 	%fd4073, %fd1175, %fd3375;
	bra.uni 	$L__BB0_1031;
$L__BB0_1029:
	setp.neu.f64 	%p1861, %fd1176, 0d7FF0000000000000;
	mov.f64 	%fd4073, %fd4093;
	@%p1861 bra 	$L__BB0_1031;
	setp.lt.s32 	%p1862, %r199, 0;
	selp.b32 	%r1974, %r176, %r8, %p45;
	selp.b32 	%r1975, %r1974, %r8, %p1862;
	mov.b32 	%r1976, 0;
	mov.b64 	%fd4073, {%r1976, %r1975};
$L__BB0_1031:
	add.f64 	%fd3376, %fd4073, 0d3FF0000000000000;
	sqrt.rn.f64 	%fd3377, %fd3376;
	selp.f64 	%fd1191, 0d3FF6A09E667F3BCD, %fd3377, %p1851;
	rcp.rn.f64 	%fd1192, %fd1191;
	{
	.reg .b32 %temp; 
	mov.b64 	{%temp, %r202}, %fd1192;
	}
	abs.f64 	%fd1193, %fd1192;
	{ // callseq 129, 0
	.param .b64 param0;
	st.param.f64 	[param0], %fd1193;
	.param .b64 param1;
	st.param.f64 	[param1], 0d4000000000000000;
	.param .b64 retval0;
	call.uni (retval0), 
	__internal_accurate_pow, 
	(
	param0, 
	param1
	);
	ld.param.f64 	%fd3378, [retval0];
	} // callseq 129
	setp.lt.s32 	%p1867, %r202, 0;
	neg.f64 	%fd3380, %fd3378;
	selp.f64 	%fd3381, %fd3380, %fd3378, %p1849;
	selp.f64 	%fd3382, %fd3381, %fd3378, %p1867;
	setp.eq.f64 	%p1868, %fd1192, 0d0000000000000000;
	selp.b32 	%r1977, %r202, 0, %p1849;
	or.b32  	%r1978, %r1977, 2146435072;
	selp.b32 	%r1979, %r1978, %r1977, %p1848;
	mov.b32 	%r1980, 0;
	mov.b64 	%fd3383, {%r1980, %r1979};
	selp.f64 	%fd4074, %fd3383, %fd3382, %p1868;
	add.f64 	%fd3384, %fd1192, 0d4000000000000000;
	{
	.reg .b32 %temp; 
	mov.b64 	{%temp, %r1981}, %fd3384;
	}
	and.b32  	%r1982, %r1981, 2146435072;
	setp.ne.s32 	%p1869, %r1982, 2146435072;
	@%p1869 bra 	$L__BB0_1036;
	setp.num.f64 	%p1870, %fd1192, %fd1192;
	@%p1870 bra 	$L__BB0_1034;
	mov.f64 	%fd3385, 0d4000000000000000;
	add.rn.f64 	%fd4074, %fd1192, %fd3385;
	bra.uni 	$L__BB0_1036;
$L__BB0_1034:
	setp.neu.f64 	%p1871, %fd1193, 0d7FF0000000000000;
	@%p1871 bra 	$L__BB0_1036;
	and.b32  	%r1983, %r6, 2146435072;
	setp.eq.s32 	%p1873, %r1983, 1062207488;
	and.b32  	%r1984, %r6, 2147483647;
	setp.ne.s32 	%p1874, %r1984, 1071644672;
	selp.b32 	%r1985, %r176, %r8, %p1874;
	selp.b32 	%r1986, %r1985, %r8, %p1873;
	selp.b32 	%r1987, %r1986, %r8, %p1867;
	mov.b32 	%r1988, 0;
	mov.b64 	%fd4074, {%r1988, %r1987};
$L__BB0_1036:
	setp.lt.s32 	%p1875, %r6, 0;
	setp.eq.s32 	%p1876, %r168, 1062207488;
	setp.eq.f64 	%p1878, %fd1192, 0d3FF0000000000000;
	mul.f64 	%fd3386, %fd4074, 0dC014000000000000;
	selp.f64 	%fd1198, 0dC014000000000000, %fd3386, %p1878;
	{
	.reg .b32 %temp; 
	mov.b64 	{%temp, %r203}, %fd1174;
	}
	abs.f64 	%fd1199, %fd1174;
	{ // callseq 130, 0
	.param .b64 param0;
	st.param.f64 	[param0], %fd1199;
	.param .b64 param1;
	st.param.f64 	[param1], 0d4000000000000000;
	.param .b64 retval0;
	call.uni (retval0), 
	__internal_accurate_pow, 
	(
	param0, 
	param1
	);
	ld.param.f64 	%fd3387, [retval0];
	} // callseq 130
	setp.lt.s32 	%p1879, %r203, 0;
	neg.f64 	%fd3389, %fd3387;
	selp.f64 	%fd3390, %fd3389, %fd3387, %p1876;
	selp.f64 	%fd3391, %fd3390, %fd3387, %p1879;
	setp.eq.f64 	%p1880, %fd1174, 0d0000000000000000;
	selp.b32 	%r1989, %r203, 0, %p1876;
	or.b32  	%r1990, %r1989, 2146435072;
	selp.b32 	%r1991, %r1990, %r1989, %p1875;
	mov.b32 	%r1992, 0;
	mov.b64 	%fd3392, {%r1992, %r1991};
	selp.f64 	%fd4095, %fd3392, %fd3391, %p1880;
	add.f64 	%fd3393, %fd1174, 0d4000000000000000;
	{
	.reg .b32 %temp; 
	mov.b64 	{%temp, %r1993}, %fd3393;
	}
	and.b32  	%r204, %r1993, 2146435072;
	setp.ne.s32 	%p1881, %r204, 2146435072;
	mov.f64 	%fd4075, %fd4095;
	@%p1881 bra 	$L__BB0_1041;
	setp.num.f64 	%p1882, %fd1174, %fd1174;
	@%p1882 bra 	$L__BB0_1039;
	mov.f64 	%fd3394, 0d4000000000000000;
	add.rn.f64 	%fd4075, %fd1174, %fd3394;
	bra.uni 	$L__BB0_1041;
$L__BB0_1039:
	setp.neu.f64 	%p1883, %fd1199, 0d7FF0000000000000;
	mov.f64 	%fd4075, %fd4095;
	@%p1883 bra 	$L__BB0_1041;
	setp.lt.s32 	%p1884, %r203, 0;
	and.b32  	%r1994, %r6, 2146435072;
	setp.eq.s32 	%p1885, %r1994, 1062207488;
	and.b32  	%r1995, %r6, 2147483647;
	setp.ne.s32 	%p1886, %r1995, 1071644672;
	selp.b32 	%r1996, %r176, %r8, %p1886;
	selp.b32 	%r1997, %r1996, %r8, %p1885;
	selp.b32 	%r1998, %r1997, %r8, %p1884;
	mov.b32 	%r1999, 0;
	mov.b64 	%fd4075, {%r1999, %r1998};
$L__BB0_1041:
	and.b32  	%r2000, %r6, 2146435072;
	setp.eq.s32 	%p1888, %r2000, 1062207488;
	{
	.reg .b32 %temp; 
	mov.b64 	{%temp, %r205}, %fd1123;
	}
	abs.f64 	%fd1204, %fd1123;
	{ // callseq 131, 0
	.param .b64 param0;
	st.param.f64 	[param0], %fd1204;
	.param .b64 param1;
	st.param.f64 	[param1], 0d4000000000000000;
	.param .b64 retval0;
	call.uni (retval0), 
	__internal_accurate_pow, 
	(
	param0, 
	param1
	);
	ld.param.f64 	%fd3395, [retval0];
	} // callseq 131
	setp.lt.s32 	%p1889, %r205, 0;
	neg.f64 	%fd3397, %fd3395;
	selp.f64 	%fd3398, %fd3397, %fd3395, %p1888;
	selp.f64 	%fd3399, %fd3398, %fd3395, %p1889;
	setp.eq.f64 	%p1890, %fd1123, 0d0000000000000000;
	selp.b32 	%r2001, %r205, 0, %p1888;
	or.b32  	%r2002, %r2001, 2146435072;
	selp.b32 	%r2003, %r2002, %r2001, %p1875;
	mov.b32 	%r2004, 0;
	mov.b64 	%fd3400, {%r2004, %r2003};
	selp.f64 	%fd4096, %fd3400, %fd3399, %p1890;
	add.f64 	%fd3401, %fd1123, 0d4000000000000000;
	{
	.reg .b32 %temp; 
	mov.b64 	{%temp, %r2005}, %fd3401;
	}
	and.b32  	%r206, %r2005, 2146435072;
	setp.ne.s32 	%p1891, %r206, 2146435072;
	mov.f64 	%fd4076, %fd4096;
	@%p1891 bra 	$L__BB0_1046;
	setp.num.f64 	%p1892, %fd1123, %fd1123;
	@%p1892 bra 	$L__BB0_1044;
	mov.f64 	%fd3402, 0d4000000000000000;
	add.rn.f64 	%fd4076, %fd1123, %fd3402;
	bra.uni 	$L__BB0_1046;
$L__BB0_1044:
	setp.neu.f64 	%p1893, %fd1204, 0d7FF0000000000000;
	mov.f64 	%fd4076, %fd4096;
	@%p1893 bra 	$L__BB0_1046;
	and.b32  	%r2006, %r6, 2146435072;
	setp.eq.s32 	%p1895, %r2006, 1062207488;
	and.b32  	%r2007, %r6, 2147483647;
	setp.ne.s32 	%p1896, %r2007, 1071644672;
	or.b32  	%r2008, %r8, -2147483648;
	selp.b32 	%r2009, %r2008, %r8, %p1896;
	selp.b32 	%r2010, %r2009, %r8, %p1895;
	selp.b32 	%r2011, %r2010, %r8, %p1889;
	mov.b32 	%r2012, 0;
	mov.b64 	%fd4076, {%r2012, %r2011};
$L__BB0_1046:
	and.b32  	%r2013, %r6, 2146435072;
	setp.eq.s32 	%p1897, %r2013, 1062207488;
	and.b32  	%r2014, %r6, 2147483647;
	setp.ne.s32 	%p1898, %r2014, 1071644672;
	and.pred  	%p46, %p1897, %p1898;
	setp.lt.s32 	%p1899, %r6, 0;
	setp.eq.f64 	%p1900, %fd1123, 0d3FF0000000000000;
	selp.f64 	%fd3403, 0d3FF0000000000000, %fd4076, %p1900;
	setp.eq.f64 	%p1901, %fd1174, 0d3FF0000000000000;
	selp.f64 	%fd3404, 0d3FF0000000000000, %fd4075, %p1901;
	add.f64 	%fd1209, %fd3404, %fd3403;
	{
	.reg .b32 %temp; 
	mov.b64 	{%temp, %r207}, %fd1191;
	}
	abs.f64 	%fd1210, %fd1191;
	{ // callseq 132, 0
	.param .b64 param0;
	st.param.f64 	[param0], %fd1210;
	.param .b64 param1;
	st.param.f64 	[param1], 0d4000000000000000;
	.param .b64 retval0;
	call.uni (retval0), 
	__internal_accurate_pow, 
	(
	param0, 
	param1
	);
	ld.param.f64 	%fd3405, [retval0];
	} // callseq 132
	setp.lt.s32 	%p1902, %r207, 0;
	neg.f64 	%fd3407, %fd3405;
	selp.f64 	%fd3408, %fd3407, %fd3405, %p1897;
	selp.f64 	%fd3409, %fd3408, %fd3405, %p1902;
	setp.eq.f64 	%p1903, %fd1191, 0d0000000000000000;
	selp.b32 	%r2015, %r207, 0, %p1897;
	or.b32  	%r2016, %r2015, 2146435072;
	selp.b32 	%r2017, %r2016, %r2015, %p1899;
	mov.b32 	%r2018, 0;
	mov.b64 	%fd3410, {%r2018, %r2017};
	selp.f64 	%fd4077, %fd3410, %fd3409, %p1903;
	add.f64 	%fd3411, %fd1191, 0d4000000000000000;
	{
	.reg .b32 %temp; 
	mov.b64 	{%temp, %r2019}, %fd3411;
	}
	and.b32  	%r2020, %r2019, 2146435072;
	setp.ne.s32 	%p1904, %r2020, 2146435072;
	@%p1904 bra 	$L__BB0_1051;
	setp.num.f64 	%p1905, %fd1191, %fd1191;
	@%p1905 bra 	$L__BB0_1049;
	mov.f64 	%fd3412, 0d4000000000000000;
	add.rn.f64 	%fd4077, %fd1191, %fd3412;
	bra.uni 	$L__BB0_1051;
$L__BB0_1049:
	setp.neu.f64 	%p1906, %fd1210, 0d7FF0000000000000;
	@%p1906 bra 	$L__BB0_1051;
	or.b32  	%r2021, %r8, -2147483648;
	selp.b32 	%r2022, %r2021, %r8, %p46;
	selp.b32 	%r2023, %r2022, %r8, %p1902;
	mov.b32 	%r2024, 0;
	mov.b64 	%fd4077, {%r2024, %r2023};
$L__BB0_1051:
	setp.eq.f64 	%p1908, %fd1191, 0d3FF0000000000000;
	selp.f64 	%fd3413, 0d3FF0000000000000, %fd4077, %p1908;
	mul.f64 	%fd3414, %fd1209, 0dC000000000000000;
	div.rn.f64 	%fd1215, %fd3414, %fd3413;
	fma.rn.f64 	%fd3415, %fd1215, 0d3FF71547652B82FE, 0d4338000000000000;
	{
	.reg .b32 %temp; 
	mov.b64 	{%r208, %temp}, %fd3415;
	}
	mov.f64 	%fd3416, 0dC338000000000000;
	add.rn.f64 	%fd3417, %fd3415, %fd3416;
	fma.rn.f64 	%fd3418, %fd3417, 0dBFE62E42FEFA39EF, %fd1215;
	fma.rn.f64 	%fd3419, %fd3417, 0dBC7ABC9E3B39803F, %fd3418;
	fma.rn.f64 	%fd3420, %fd3419, 0d3E5ADE1569CE2BDF, 0d3E928AF3FCA213EA;
	fma.rn.f64 	%fd3421, %fd3420, %fd3419, 0d3EC71DEE62401315;
	fma.rn.f64 	%fd3422, %fd3421, %fd3419, 0d3EFA01997C89EB71;
	fma.rn.f64 	%fd3423, %fd3422, %fd3419, 0d3F2A01A014761F65;
	fma.rn.f64 	%fd3424, %fd3423, %fd3419, 0d3F56C16C1852B7AF;
	fma.rn.f64 	%fd3425, %fd3424, %fd3419, 0d3F81111111122322;
	fma.rn.f64 	%fd3426, %fd3425, %fd3419, 0d3FA55555555502A1;
	fma.rn.f64 	%fd3427, %fd3426, %fd3419, 0d3FC5555555555511;
	fma.rn.f64 	%fd3428, %fd3427, %fd3419, 0d3FE000000000000B;
	fma.rn.f64 	%fd3429, %fd3428, %fd3419, 0d3FF0000000000000;
	fma.rn.f64 	%fd3430, %fd3429, %fd3419, 0d3FF0000000000000;
	{
	.reg .b32 %temp; 
	mov.b64 	{%r209, %temp}, %fd3430;
	}
	{
	.reg .b32 %temp; 
	mov.b64 	{%temp, %r210}, %fd3430;
	}
	shl.b32 	%r2025, %r208, 20;
	add.s32 	%r2026, %r2025, %r210;
	mov.b64 	%fd4078, {%r209, %r2026};
	{
	.reg .b32 %temp; 
	mov.b64 	{%temp, %r2027}, %fd1215;
	}
	mov.b32 	%f35, %r2027;
	abs.f32 	%f16, %f35;
	setp.lt.f32 	%p1909, %f16, 0f4086232B;
	@%p1909 bra 	$L__BB0_1054;
	setp.lt.f64 	%p1910, %fd1215, 0d0000000000000000;
	add.f64 	%fd3431, %fd1215, 0d7FF0000000000000;
	selp.f64 	%fd4078, 0d0000000000000000, %fd3431, %p1910;
	setp.geu.f32 	%p1911, %f16, 0f40874800;
	@%p1911 bra 	$L__BB0_1054;
	shr.u32 	%r2028, %r208, 31;
	add.s32 	%r2029, %r208, %r2028;
	shr.s32 	%r2030, %r2029, 1;
	shl.b32 	%r2031, %r2030, 20;
	add.s32 	%r2032, %r210, %r2031;
	mov.b64 	%fd3432, {%r209, %r2032};
	sub.s32 	%r2033, %r208, %r2030;
	shl.b32 	%r2034, %r2033, 20;
	add.s32 	%r2035, %r2034, 1072693248;
	mov.b32 	%r2036, 0;
	mov.b64 	%fd3433, {%r2036, %r2035};
	mul.f64 	%fd4078, %fd3433, %fd3432;
$L__BB0_1054:
	setp.ne.s32 	%p1912, %r200, 2146435072;
	mul.f64 	%fd3434, %fd1198, %fd4078;
	mul.f64 	%fd3435, %fd1187, 0d3FE0000000000000;
	mul.f64 	%fd1220, %fd3435, %fd3434;
	mov.f64 	%fd4079, %fd4093;
	@%p1912 bra 	$L__BB0_1059;
	setp.num.f64 	%p1913, %fd1175, %fd1175;
	@%p1913 bra 	$L__BB0_1057;
	mov.f64 	%fd3436, 0d4000000000000000;
	add.rn.f64 	%fd4079, %fd1175, %fd3436;
	bra.uni 	$L__BB0_1059;
$L__BB0_1057:
	setp.neu.f64 	%p1914, %fd1176, 0d7FF0000000000000;
	mov.f64 	%fd4079, %fd4093;
	@%p1914 bra 	$L__BB0_1059;
	setp.lt.s32 	%p1915, %r199, 0;
	or.b32  	%r2037, %r8, -2147483648;
	selp.b32 	%r2038, %r2037, %r8, %p46;
	selp.b32 	%r2039, %r2038, %r8, %p1915;
	mov.b32 	%r2040, 0;
	mov.b64 	%fd4079, {%r2040, %r2039};
$L__BB0_1059:
	and.b32  	%r2041, %r6, 2146435072;
	setp.eq.s32 	%p1916, %r2041, 1062207488;
	and.b32  	%r2042, %r6, 2147483647;
	setp.ne.s32 	%p1917, %r2042, 1071644672;
	and.pred  	%p47, %p1916, %p1917;
	setp.eq.f64 	%p1918, %fd1175, 0d3FF0000000000000;
	setp.lt.s32 	%p1919, %r6, 0;
	add.f64 	%fd3437, %fd4079, 0d3FF0000000000000;
	sqrt.rn.f64 	%fd3438, %fd3437;
	selp.f64 	%fd1224, 0d3FF6A09E667F3BCD, %fd3438, %p1918;
	{
	.reg .b32 %temp; 
	mov.b64 	{%temp, %r211}, %fd1224;
	}
	abs.f64 	%fd1225, %fd1224;
	{ // callseq 133, 0
	.param .b64 param0;
	st.param.f64 	[param0], %fd1225;
	.param .b64 param1;
	st.param.f64 	[param1], 0d4000000000000000;
	.param .b64 retval0;
	call.uni (retval0), 
	__internal_accurate_pow, 
	(
	param0, 
	param1
	);
	ld.param.f64 	%fd3439, [retval0];
	} // callseq 133
	setp.lt.s32 	%p1920, %r211, 0;
	neg.f64 	%fd3441, %fd3439;
	selp.f64 	%fd3442, %fd3441, %fd3439, %p1916;
	selp.f64 	%fd3443, %fd3442, %fd3439, %p1920;
	setp.eq.f64 	%p1921, %fd1224, 0d0000000000000000;
	selp.b32 	%r2043, %r211, 0, %p1916;
	or.b32  	%r2044, %r2043, 2146435072;
	selp.b32 	%r2045, %r2044, %r2043, %p1919;
	mov.b32 	%r2046, 0;
	mov.b64 	%fd3444, {%r2046, %r2045};
	selp.f64 	%fd4080, %fd3444, %fd3443, %p1921;
	add.f64 	%fd3445, %fd1224, 0d4000000000000000;
	{
	.reg .b32 %temp; 
	mov.b64 	{%temp, %r2047}, %fd3445;
	}
	and.b32  	%r2048, %r2047, 2146435072;
	setp.ne.s32 	%p1922, %r2048, 2146435072;
	@%p1922 bra 	$L__BB0_1064;
	setp.num.f64 	%p1923, %fd1224, %fd1224;
	@%p1923 bra 	$L__BB0_1062;
	mov.f64 	%fd3446, 0d4000000000000000;
	add.rn.f64 	%fd4080, %fd1224, %fd3446;
	bra.uni 	$L__BB0_1064;
$L__BB0_1062:
	setp.neu.f64 	%p1924, %fd1225, 0d7FF0000000000000;
	@%p1924 bra 	$L__BB0_1064;
	or.b32  	%r2049, %r8, -2147483648;
	selp.b32 	%r2050, %r2049, %r8, %p47;
	selp.b32 	%r2051, %r2050, %r8, %p1920;
	mov.b32 	%r2052, 0;
	mov.b64 	%fd4080, {%r2052, %r2051};
$L__BB0_1064:
	setp.ne.s32 	%p1926, %r200, 2146435072;
	setp.eq.f64 	%p1927, %fd1224, 0d3FF0000000000000;
	selp.f64 	%fd3447, 0d3FF0000000000000, %fd4080, %p1927;
	div.rn.f64 	%fd3448, %fd1123, %fd3447;
	mul.f64 	%fd3449, %fd3448, 0d4010000000000000;
	mul.f64 	%fd1230, %fd3449, 0d401F952E0F96D630;
	mov.f64 	%fd4081, %fd4093;
	@%p1926 bra 	$L__BB0_1069;
	setp.num.f64 	%p1928, %fd1175, %fd1175;
	@%p1928 bra 	$L__BB0_1067;
	mov.f64 	%fd3450, 0d4000000000000000;
	add.rn.f64 	%fd4081, %fd1175, %fd3450;
	bra.uni 	$L__BB0_1069;
$L__BB0_1067:
	setp.neu.f64 	%p1929, %fd1176, 0d7FF0000000000000;
	mov.f64 	%fd4081, %fd4093;
	@%p1929 bra 	$L__BB0_1069;
	setp.lt.s32 	%p1930, %r199, 0;
	or.b32  	%r2053, %r8, -2147483648;
	selp.b32 	%r2054, %r2053, %r8, %p47;
	selp.b32 	%r2055, %r2054, %r8, %p1930;
	mov.b32 	%r2056, 0;
	mov.b64 	%fd4081, {%r2056, %r2055};
$L__BB0_1069:
	and.b32  	%r2057, %r6, 2146435072;
	setp.eq.s32 	%p1931, %r2057, 1062207488;
	and.b32  	%r2058, %r6, 2147483647;
	setp.ne.s32 	%p1932, %r2058, 1071644672;
	and.pred  	%p48, %p1931, %p1932;
	setp.eq.f64 	%p1933, %fd1175, 0d3FF0000000000000;
	setp.lt.s32 	%p1934, %r6, 0;
	add.f64 	%fd3451, %fd4081, 0d3FF0000000000000;
	sqrt.rn.f64 	%fd3452, %fd3451;
	selp.f64 	%fd1234, 0d3FF6A09E667F3BCD, %fd3452, %p1933;
	rcp.rn.f64 	%fd1235, %fd1234;
	{
	.reg .b32 %temp; 
	mov.b64 	{%temp, %r212}, %fd1235;
	}
	abs.f64 	%fd1236, %fd1235;
	{ // callseq 134, 0
	.param .b64 param0;
	st.param.f64 	[param0], %fd1236;
	.param .b64 param1;
	st.param.f64 	[param1], 0d4000000000000000;
	.param .b64 retval0;
	call.uni (retval0), 
	__internal_accurate_pow, 
	(
	param0, 
	param1
	);
	ld.param.f64 	%fd3453, [retval0];
	} // callseq 134
	setp.lt.s32 	%p1935, %r212, 0;
	neg.f64 	%fd3455, %fd3453;
	selp.f64 	%fd3456, %fd3455, %fd3453, %p1931;
	selp.f64 	%fd3457, %fd3456, %fd3453, %p1935;
	setp.eq.f64 	%p1936, %fd1235, 0d0000000000000000;
	selp.b32 	%r2059, %r212, 0, %p1931;
	or.b32  	%r2060, %r2059, 2146435072;
	selp.b32 	%r2061, %r2060, %r2059, %p1934;
	mov.b32 	%r2062, 0;
	mov.b64 	%fd3458, {%r2062, %r2061};
	selp.f64 	%fd4082, %fd3458, %fd3457, %p1936;
	add.f64 	%fd3459, %fd1235, 0d4000000000000000;
	{
	.reg .b32 %temp; 
	mov.b64 	{%temp, %r2063}, %fd3459;
	}
	and.b32  	%r2064, %r2063, 2146435072;
	setp.ne.s32 	%p1937, %r2064, 2146435072;
	@%p1937 bra 	$L__BB0_1074;
	setp.num.f64 	%p1938, %fd1235, %fd1235;
	@%p1938 bra 	$L__BB0_1072;
	mov.f64 	%fd3460, 0d4000000000000000;
	add.rn.f64 	%fd4082, %fd1235, %fd3460;
	bra.uni 	$L__BB0_1074;
$L__BB0_1072:
	setp.neu.f64 	%p1939, %fd1236, 0d7FF0000000000000;
	@%p1939 bra 	$L__BB0_1074;
	or.b32  	%r2065, %r8, -2147483648;
	selp.b32 	%r2066, %r2065, %r8, %p48;
	selp.b32 	%r2067, %r2066, %r8, %p1935;
	mov.b32 	%r2068, 0;
	mov.b64 	%fd4082, {%r2068, %r2067};
$L__BB0_1074:
	setp.ne.s32 	%p1941, %r204, 2146435072;
	setp.eq.f64 	%p1942, %fd1235, 0d3FF0000000000000;
	mul.f64 	%fd3461, %fd4082, 0dC014000000000000;
	selp.f64 	%fd1241, 0dC014000000000000, %fd3461, %p1942;
	mov.f64 	%fd4083, %fd4095;
	@%p1941 bra 	$L__BB0_1079;
	setp.num.f64 	%p1943, %fd1174, %fd1174;
	@%p1943 bra 	$L__BB0_1077;
	mov.f64 	%fd3462, 0d4000000000000000;
	add.rn.f64 	%fd4083, %fd1174, %fd3462;
	bra.uni 	$L__BB0_1079;
$L__BB0_1077:
	setp.neu.f64 	%p1944, %fd1199, 0d7FF0000000000000;
	mov.f64 	%fd4083, %fd4095;
	@%p1944 bra 	$L__BB0_1079;
	setp.lt.s32 	%p1945, %r203, 0;
	or.b32  	%r2069, %r8, -2147483648;
	selp.b32 	%r2070, %r2069, %r8, %p48;
	selp.b32 	%r2071, %r2070, %r8, %p1945;
	mov.b32 	%r2072, 0;
	mov.b64 	%fd4083, {%r2072, %r2071};
$L__BB0_1079:
	setp.ne.s32 	%p1946, %r206, 2146435072;
	mov.f64 	%fd4084, %fd4096;
	@%p1946 bra 	$L__BB0_1084;
	setp.num.f64 	%p1947, %fd1123, %fd1123;
	@%p1947 bra 	$L__BB0_1082;
	mov.f64 	%fd3463, 0d4000000000000000;
	add.rn.f64 	%fd4084, %fd1123, %fd3463;
	bra.uni 	$L__BB0_1084;
$L__BB0_1082:
	setp.neu.f64 	%p1948, %fd1204, 0d7FF0000000000000;
	mov.f64 	%fd4084, %fd4096;
	@%p1948 bra 	$L__BB0_1084;
	setp.lt.s32 	%p1949, %r205, 0;
	or.b32  	%r2073, %r8, -2147483648;
	selp.b32 	%r2074, %r2073, %r8, %p48;
	selp.b32 	%r2075, %r2074, %r8, %p1949;
	mov.b32 	%r2076, 0;
	mov.b64 	%fd4084, {%r2076, %r2075};
$L__BB0_1084:
	and.b32  	%r2077, %r6, 2146435072;
	setp.eq.s32 	%p1950, %r2077, 1062207488;
	and.b32  	%r2078, %r6, 2147483647;
	setp.ne.s32 	%p1951, %r2078, 1071644672;
	and.pred  	%p49, %p1950, %p1951;
	setp.eq.f64 	%p1952, %fd1123, 0d3FF0000000000000;
	setp.lt.s32 	%p1953, %r6, 0;
	selp.f64 	%fd3464, 0d3FF0000000000000, %fd4084, %p1952;
	setp.eq.f64 	%p1954, %fd1174, 0d3FF0000000000000;
	selp.f64 	%fd3465, 0d3FF0000000000000, %fd4083, %p1954;
	add.f64 	%fd1248, %fd3465, %fd3464;
	{
	.reg .b32 %temp; 
	mov.b64 	{%temp, %r213}, %fd1234;
	}
	abs.f64 	%fd1249, %fd1234;
	{ // callseq 135, 0
	.param .b64 param0;
	st.param.f64 	[param0], %fd1249;
	.param .b64 param1;
	st.param.f64 	[param1], 0d4000000000000000;
	.param .b64 retval0;
	call.uni (retval0), 
	__internal_accurate_pow, 
	(
	param0, 
	param1
	);
	ld.param.f64 	%fd3466, [retval0];
	} // callseq 135
	setp.lt.s32 	%p1955, %r213, 0;
	neg.f64 	%fd3468, %fd3466;
	selp.f64 	%fd3469, %fd3468, %fd3466, %p1950;
	selp.f64 	%fd3470, %fd3469, %fd3466, %p1955;
	setp.eq.f64 	%p1956, %fd1234, 0d0000000000000000;
	selp.b32 	%r2079, %r213, 0, %p1950;
	or.b32  	%r2080, %r2079, 2146435072;
	selp.b32 	%r2081, %r2080, %r2079, %p1953;
	mov.b32 	%r2082, 0;
	mov.b64 	%fd3471, {%r2082, %r2081};
	selp.f64 	%fd4085, %fd3471, %fd3470, %p1956;
	add.f64 	%fd3472, %fd1234, 0d4000000000000000;
	{
	.reg .b32 %temp; 
	mov.b64 	{%temp, %r2083}, %fd3472;
	}
	and.b32  	%r2084, %r2083, 2146435072;
	setp.ne.s32 	%p1957, %r2084, 2146435072;
	@%p1957 bra 	$L__BB0_1089;
	setp.num.f64 	%p1958, %fd1234, %fd1234;
	@%p1958 bra 	$L__BB0_1087;
	mov.f64 	%fd3473, 0d4000000000000000;
	add.rn.f64 	%fd4085, %fd1234, %fd3473;
	bra.uni 	$L__BB0_1089;
$L__BB0_1087:
	setp.neu.f64 	%p1959, %fd1249, 0d7FF0000000000000;
	@%p1959 bra 	$L__BB0_1089;
	or.b32  	%r2085, %r8, -2147483648;
	selp.b32 	%r2086, %r2085, %r8, %p49;
	selp.b32 	%r2087, %r2086, %r8, %p1955;
	mov.b32 	%r2088, 0;
	mov.b64 	%fd4085, {%r2088, %r2087};
$L__BB0_1089:
	setp.eq.f64 	%p1961, %fd1234, 0d3FF0000000000000;
	selp.f64 	%fd3474, 0d3FF0000000000000, %fd4085, %p1961;
	mul.f64 	%fd3475, %fd1248, 0dC000000000000000;
	div.rn.f64 	%fd1254, %fd3475, %fd3474;
	fma.rn.f64 	%fd3476, %fd1254, 0d3FF71547652B82FE, 0d4338000000000000;
	{
	.reg .b32 %temp; 
	mov.b64 	{%r214, %temp}, %fd3476;
	}
	mov.f64 	%fd3477, 0dC338000000000000;
	add.rn.f64 	%fd3478, %fd3476, %fd3477;
	fma.rn.f64 	%fd3479, %fd3478, 0dBFE62E42FEFA39EF, %fd1254;
	fma.rn.f64 	%fd3480, %fd3478, 0dBC7ABC9E3B39803F, %fd3479;
	fma.rn.f64 	%fd3481, %fd3480, 0d3E5ADE1569CE2BDF, 0d3E928AF3FCA213EA;
	fma.rn.f64 	%fd3482, %fd3481, %fd3480, 0d3EC71DEE62401315;
	fma.rn.f64 	%fd3483, %fd3482, %fd3480, 0d3EFA01997C89EB71;
	fma.rn.f64 	%fd3484, %fd3483, %fd3480, 0d3F2A01A014761F65;
	fma.rn.f64 	%fd3485, %fd3484, %fd3480, 0d3F56C16C1852B7AF;
	fma.rn.f64 	%fd3486, %fd3485, %fd3480, 0d3F81111111122322;
	fma.rn.f64 	%fd3487, %fd3486, %fd3480, 0d3FA55555555502A1;
	fma.rn.f64 	%fd3488, %fd3487, %fd3480, 0d3FC5555555555511;
	fma.rn.f64 	%fd3489, %fd3488, %fd3480, 0d3FE000000000000B;
	fma.rn.f64 	%fd3490, %fd3489, %fd3480, 0d3FF0000000000000;
	fma.rn.f64 	%fd3491, %fd3490, %fd3480, 0d3FF0000000000000;
	{
	.reg .b32 %temp; 
	mov.b64 	{%r215, %temp}, %fd3491;
	}
	{
	.reg .b32 %temp; 
	mov.b64 	{%temp, %r216}, %fd3491;
	}
	shl.b32 	%r2089, %r214, 20;
	add.s32 	%r2090, %r2089, %r216;
	mov.b64 	%fd4086, {%r215, %r2090};
	{
	.reg .b32 %temp; 
	mov.b64 	{%temp, %r2091}, %fd1254;
	}
	mov.b32 	%f36, %r2091;
	abs.f32 	%f17, %f36;
	setp.lt.f32 	%p1962, %f17, 0f4086232B;
	@%p1962 bra 	$L__BB0_1092;
	setp.lt.f64 	%p1963, %fd1254, 0d0000000000000000;
	add.f64 	%fd3492, %fd1254, 0d7FF0000000000000;
	selp.f64 	%fd4086, 0d0000000000000000, %fd3492, %p1963;
	setp.geu.f32 	%p1964, %f17, 0f40874800;
	@%p1964 bra 	$L__BB0_1092;
	shr.u32 	%r2092, %r214, 31;
	add.s32 	%r2093, %r214, %r2092;
	shr.s32 	%r2094, %r2093, 1;
	shl.b32 	%r2095, %r2094, 20;
	add.s32 	%r2096, %r216, %r2095;
	mov.b64 	%fd3493, {%r215, %r2096};
	sub.s32 	%r2097, %r214, %r2094;
	shl.b32 	%r2098, %r2097, 20;
	add.s32 	%r2099, %r2098, 1072693248;
	mov.b32 	%r2100, 0;
	mov.b64 	%fd3494, {%r2100, %r2099};
	mul.f64 	%fd4086, %fd3494, %fd3493;
$L__BB0_1092:
	setp.ne.s32 	%p1965, %r200, 2146435072;
	mul.f64 	%fd3495, %fd1241, %fd4086;
	mul.f64 	%fd3496, %fd1230, 0d3FE0000000000000;
	mul.f64 	%fd1259, %fd3496, %fd3495;
	mul.f64 	%fd1260, %fd1125, 0dC000000000000000;
	mov.f64 	%fd4087, %fd4093;
	@%p1965 bra 	$L__BB0_1097;
	setp.num.f64 	%p1966, %fd1175, %fd1175;
	@%p1966 bra 	$L__BB0_1095;
	mov.f64 	%fd3497, 0d4000000000000000;
	add.rn.f64 	%fd4087, %fd1175, %fd3497;
	bra.uni 	$L__BB0_1097;
$L__BB0_1095:
	setp.neu.f64 	%p1967, %fd1176, 0d7FF0000000000000;
	mov.f64 	%fd4087, %fd4093;
	@%p1967 bra 	$L__BB0_1097;
	setp.lt.s32 	%p1968, %r199, 0;
	or.b32  	%r2101, %r8, -2147483648;
	selp.b32 	%r2102, %r2101, %r8, %p49;
	selp.b32 	%r2103, %r2102, %r8, %p1968;
	mov.b32 	%r2104, 0;
	mov.b64 	%fd4087, {%r2104, %r2103};
$L__BB0_1097:
	and.b32  	%r2105, %r6, 2146435072;
	setp.eq.s32 	%p1969, %r2105, 1062207488;
	and.b32  	%r2106, %r6, 2147483647;
	setp.ne.s32 	%p1970, %r2106, 1071644672;
	and.pred  	%p50, %p1969, %p1970;
	setp.eq.f64 	%p1971, %fd1175, 0d3FF0000000000000;
	setp.lt.s32 	%p1972, %r6, 0;
	add.f64 	%fd3498, %fd4087, 0d3FF0000000000000;
	sqrt.rn.f64 	%fd3499, %fd3498;
	rcp.rn.f64 	%fd3500, %fd3499;
	selp.f64 	%fd1264, 0d3FE6A09E667F3BCC, %fd3500, %p1971;
	{
	.reg .b32 %temp; 
	mov.b64 	{%temp, %r217}, %fd1264;
	}
	abs.f64 	%fd1265, %fd1264;
	{ // callseq 136, 0
	.param .b64 param0;
	st.param.f64 	[param0], %fd1265;
	.param .b64 param1;
	st.param.f64 	[param1], 0d4000000000000000;
	.param .b64 retval0;
	call.uni (retval0), 
	__internal_accurate_pow, 
	(
	param0, 
	param1
	);
	ld.param.f64 	%fd3501, [retval0];
	} // callseq 136
	setp.lt.s32 	%p1973, %r217, 0;
	neg.f64 	%fd3503, %fd3501;
	selp.f64 	%fd3504, %fd3503, %fd3501, %p1969;
	selp.f64 	%fd3505, %fd3504, %fd3501, %p1973;
	setp.eq.f64 	%p1974, %fd1264, 0d0000000000000000;
	selp.b32 	%r2107, %r217, 0, %p1969;
	or.b32  	%r2108, %r2107, 2146435072;
	selp.b32 	%r2109, %r2108, %r2107, %p1972;
	mov.b32 	%r2110, 0;
	mov.b64 	%fd3506, {%r2110, %r2109};
	selp.f64 	%fd4088, %fd3506, %fd3505, %p1974;
	add.f64 	%fd3507, %fd1264, 0d4000000000000000;
	{
	.reg .b32 %temp; 
	mov.b64 	{%temp, %r2111}, %fd3507;
	}
	and.b32  	%r2112, %r2111, 2146435072;
	setp.ne.s32 	%p1975, %r2112, 2146435072;
	@%p1975 bra 	$L__BB0_1102;
	setp.num.f64 	%p1976, %fd1264, %fd1264;
	@%p1976 bra 	$L__BB0_1100;
	mov.f64 	%fd3508, 0d4000000000000000;
	add.rn.f64 	%fd4088, %fd1264, %fd3508;
	bra.uni 	$L__BB0_1102;
$L__BB0_1100:
	setp.neu.f64 	%p1977, %fd1265, 0d7FF0000000000000;
	@%p1977 bra 	$L__BB0_1102;
	or.b32  	%r2113, %r8, -2147483648;
	selp.b32 	%r2114, %r2113, %r8, %p50;
	selp.b32 	%r2115, %r2114, %r8, %p1973;
	mov.b32 	%r2116, 0;
	mov.b64 	%fd4088, {%r2116, %r2115};
$L__BB0_1102:
	setp.ne.s32 	%p1979, %r204, 2146435072;
	setp.eq.f64 	%p1980, %fd1264, 0d3FF0000000000000;
	selp.f64 	%fd3509, 0d3FF0000000000000, %fd4088, %p1980;
	div.rn.f64 	%fd3510, %fd1260, %fd89;
	mul.f64 	%fd1270, %fd3510, %fd3509;
	mov.f64 	%fd4089, %fd4095;
	@%p1979 bra 	$L__BB0_1107;
	setp.num.f64 	%p1981, %fd1174, %fd1174;
	@%p1981 bra 	$L__BB0_1105;
	mov.f64 	%fd3511, 0d4000000000000000;
	add.rn.f64 	%fd4089, %fd1174, %fd3511;
	bra.uni 	$L__BB0_1107;
$L__BB0_1105:
	setp.neu.f64 	%p1982, %fd1199, 0d7FF0000000000000;
	mov.f64 	%fd4089, %fd4095;
	@%p1982 bra 	$L__BB0_1107;
	setp.lt.s32 	%p1983, %r203, 0;
	or.b32  	%r2117, %r8, -2147483648;
	selp.b32 	%r2118, %r2117, %r8, %p50;
	selp.b32 	%r2119, %r2118, %r8, %p1983;
	mov.b32 	%r2120, 0;
	mov.b64 	%fd4089, {%r2120, %r2119};
$L__BB0_1107:
	setp.ne.s32 	%p1984, %r206, 2146435072;
	mov.f64 	%fd4090, %fd4096;
	@%p1984 bra 	$L__BB0_1112;
	setp.num.f64 	%p1985, %fd1123, %fd1123;
	@%p1985 bra 	$L__BB0_1110;
	mov.f64 	%fd3512, 0d4000000000000000;
	add.rn.f64 	%fd4090, %fd1123, %fd3512;
	bra.uni 	$L__BB0_1112;
$L__BB0_1110:
	setp.neu.f64 	%p1986, %fd1204, 0d7FF0000000000000;
	mov.f64 	%fd4090, %fd4096;
	@%p1986 bra 	$L__BB0_1112;
	setp.lt.s32 	%p1987, %r205, 0;
	or.b32  	%r2121, %r8, -2147483648;
	selp.b32 	%r2122, %r2121, %r8, %p50;
	selp.b32 	%r2123, %r2122, %r8, %p1987;
	mov.b32 	%r2124, 0;
	mov.b64 	%fd4090, {%r2124, %r2123};
$L__BB0_1112:
	setp.eq.f64 	%p1988, %fd1123, 0d3FF0000000000000;
	setp.ne.s32 	%p1989, %r200, 2146435072;
	selp.f64 	%fd3513, 0d3FF0000000000000, %fd4090, %p1988;
	setp.eq.f64 	%p1990, %fd1174, 0d3FF0000000000000;
	selp.f64 	%fd3514, 0d3FF0000000000000, %fd4089, %p1990;
	add.f64 	%fd1277, %fd3514, %fd3513;
	mov.f64 	%fd4091, %fd4093;
	@%p1989 bra 	$L__BB0_1117;
	setp.num.f64 	%p1991, %fd1175, %fd1175;
	@%p1991 bra 	$L__BB0_1115;
	mov.f64 	%fd3515, 0d4000000000000000;
	add.rn.f64 	%fd4091, %fd1175, %fd3515;
	bra.uni 	$L__BB0_1117;
$L__BB0_1115:
	setp.neu.f64 	%p1992, %fd1176, 0d7FF0000000000000;
	mov.f64 	%fd4091, %fd4093;
	@%p1992 bra 	$L__BB0_1117;
	setp.lt.s32 	%p1993, %r199, 0;
	or.b32  	%r2125, %r8, -2147483648;
	selp.b32 	%r2126, %r2125, %r8, %p50;
	selp.b32 	%r2127, %r2126, %r8, %p1993;
	mov.b32 	%r2128, 0;
	mov.b64 	%fd4091, {%r2128, %r2127};
$L__BB0_1117:
	and.b32  	%r2129, %r6, 2146435072;
	setp.eq.s32 	%p1994, %r2129, 1062207488;
	and.b32  	%r2130, %r6, 2147483647;
	setp.ne.s32 	%p1995, %r2130, 1071644672;
	and.pred  	%p51, %p1994, %p1995;
	setp.eq.f64 	%p1996, %fd1175, 0d3FF0000000000000;
	setp.lt.s32 	%p1997, %r6, 0;
	add.f64 	%fd3516, %fd4091, 0d3FF0000000000000;
	sqrt.rn.f64 	%fd3517, %fd3516;
	selp.f64 	%fd1281, 0d3FF6A09E667F3BCD, %fd3517, %p1996;
	{
	.reg .b32 %temp; 
	mov.b64 	{%temp, %r218}, %fd1281;
	}
	abs.f64 	%fd1282, %fd1281;
	{ // callseq 137, 0
	.param .b64 param0;
	st.param.f64 	[param0], %fd1282;
	.param .b64 param1;
	st.param.f64 	[param1], 0d4000000000000000;
	.param .b64 retval0;
	call.uni (retval0), 
	__internal_accurate_pow, 
	(
	param0, 
	param1
	);
	ld.param.f64 	%fd3518, [retval0];
	} // callseq 137
	setp.lt.s32 	%p1998, %r218, 0;
	neg.f64 	%fd3520, %fd3518;
	selp.f64 	%fd3521, %fd3520, %fd3518, %p1994;
	selp.f64 	%fd3522, %fd3521, %fd3518, %p1998;
	setp.eq.f64 	%p1999, %fd1281, 0d0000000000000000;
	selp.b32 	%r2131, %r218, 0, %p1994;
	or.b32  	%r2132, %r2131, 2146435072;
	selp.b32 	%r2133, %r2132, %r2131, %p1997;
	mov.b32 	%r2134, 0;
	mov.b64 	%fd3523, {%r2134, %r2133};
	selp.f64 	%fd4092, %fd3523, %fd3522, %p1999;
	add.f64 	%fd3524, %fd1281, 0d4000000000000000;
	{
	.reg .b32 %temp; 
	mov.b64 	{%temp, %r2135}, %fd3524;
	}
	and.b32  	%r2136, %r2135, 2146435072;
	setp.ne.s32 	%p2000, %r2136, 2146435072;
	@%p2000 bra 	$L__BB0_1122;
	setp.num.f64 	%p2001, %fd1281, %fd1281;
	@%p2001 bra 	$L__BB0_1120;
	mov.f64 	%fd3525, 0d4000000000000000;
	add.rn.f64 	%fd4092, %fd1281, %fd3525;
	bra.uni 	$L__BB0_1122;
$L__BB0_1120:
	setp.neu.f64 	%p2002, %fd1282, 0d7FF0000000000000;
	@%p2002 bra 	$L__BB0_1122;
	or.b32  	%r2137, %r8, -2147483648;
	selp.b32 	%r2138, %r2137, %r8, %p51;
	selp.b32 	%r2139, %r2138, %r8, %p1998;
	mov.b32 	%r2140, 0;
	mov.b64 	%fd4092, {%r2140, %r2139};
$L__BB0_1122:
	setp.ne.s32 	%p2004, %r200, 2146435072;
	setp.eq.f64 	%p2005, %fd1281, 0d3FF0000000000000;
	selp.f64 	%fd3526, 0d3FF0000000000000, %fd4092, %p2005;
	div.rn.f64 	%fd3527, %fd1277, %fd3526;
	fma.rn.f64 	%fd3528, %fd3527, 0d4000000000000000, 0dBFF0000000000000;
	mul.f64 	%fd3529, %fd1270, %fd3528;
	mul.f64 	%fd1287, %fd3529, 0d401F952E0F96D630;
	@%p2004 bra 	$L__BB0_1127;
	setp.num.f64 	%p2006, %fd1175, %fd1175;
	@%p2006 bra 	$L__BB0_1125;
	mov.f64 	%fd3530, 0d4000000000000000;
	add.rn.f64 	%fd4093, %fd1175, %fd3530;
	bra.uni 	$L__BB0_1127;
$L__BB0_1125:
	setp.neu.f64 	%p2007, %fd1176, 0d7FF0000000000000;
	@%p2007 bra 	$L__BB0_1127;
	setp.lt.s32 	%p2008, %r199, 0;
	or.b32  	%r2141, %r8, -2147483648;
	selp.b32 	%r2142, %r2141, %r8, %p51;
	selp.b32 	%r2143, %r2142, %r8, %p2008;
	mov.b32 	%r2144, 0;
	mov.b64 	%fd4093, {%r2144, %r2143};
$L__BB0_1127:
	and.b32  	%r2145, %r6, 2146435072;
	setp.eq.s32 	%p2009, %r2145, 1062207488;
	and.b32  	%r2146, %r6, 2147483647;
	setp.ne.s32 	%p2010, %r2146, 1071644672;
	and.pred  	%p52, %p2009, %p2010;
	or.b32  	%r219, %r8, -2147483648;
	setp.eq.f64 	%p2011, %fd1175, 0d3FF0000000000000;
	setp.lt.s32 	%p2012, %r6, 0;
	add.f64 	%fd3531, %fd4093, 0d3FF0000000000000;
	sqrt.rn.f64 	%fd3532, %fd3531;
	selp.f64 	%fd1291, 0d3FF6A09E667F3BCD, %fd3532, %p2011;
	rcp.rn.f64 	%fd1292, %fd1291;
	{
	.reg .b32 %temp; 
	mov.b64 	{%temp, %r220}, %fd1292;
	}
	abs.f64 	%fd1293, %fd1292;
	{ // callseq 138, 0
	.param .b64 param0;
	st.param.f64 	[param0], %fd1293;
	.param .b64 param1;
	st.param.f64 	[param1], 0d4000000000000000;
	.param .b64 retval0;
	call.uni (retval0), 
	__internal_accurate_pow, 
	(
	param0, 
	param1
	);
	ld.param.f64 	%fd3533, [retval0];
	} // callseq 138
	setp.lt.s32 	%p2013, %r220, 0;
	neg.f64 	%fd3535, %fd3533;
	selp.f64 	%fd3536, %fd3535, %fd3533, %p2009;
	selp.f64 	%fd3537, %fd3536, %fd3533, %p2013;
	setp.eq.f64 	%p2014, %fd1292, 0d0000000000000000;
	selp.b32 	%r2147, %r220, 0, %p2009;
	or.b32  	%r2148, %r2147, 2146435072;
	selp.b32 	%r2149, %r2148, %r2147, %p2012;
	mov.b32 	%r2150, 0;
	mov.b64 	%fd3538, {%r2150, %r2149};
	selp.f64 	%fd4094, %fd3538, %fd3537, %p2014;
	add.f64 	%fd3539, %fd1292, 0d4000000000000000;
	{
	.reg .b32 %temp; 
	mov.b64 	{%temp, %r2151}, %fd3539;
	}
	and.b32  	%r2152, %r2151, 2146435072;
	setp.ne.s32 	%p2015, %r2152, 2146435072;
	@%p2015 bra 	$L__BB0_1132;
	setp.num.f64 	%p2016, %fd1292, %fd1292;
	@%p2016 bra 	$L__BB0_1130;
	mov.f64 	%fd3540, 0d4000000000000000;
	add.rn.f64 	%fd4094, %fd1292, %fd3540;
	bra.uni 	$L__BB0_1132;
$L__BB0_1130:
	setp.neu.f64 	%p2017, %fd1293, 0d7FF0000000000000;
	@%p2017 bra 	$L__BB0_1132;
	setp.lt.s32 	%p2018, %r220, 0;
	selp.b32 	%r2153, %r219, %r8, %p52;
	selp.b32 	%r2154, %r2153, %r8, %p2018;
	mov.b32 	%r2155, 0;
	mov.b64 	%fd4094, {%r2155, %r2154};
$L__BB0_1132:
	setp.ne.s32 	%p2019, %r204, 2146435072;
	setp.eq.f64 	%p2020, %fd1292, 0d3FF0000000000000;
	mul.f64 	%fd3541, %fd4094, 0dC014000000000000;
	selp.f64 	%fd1298, 0dC014000000000000, %fd3541, %p2020;
	@%p2019 bra 	$L__BB0_1137;
	setp.num.f64 	%p2021, %fd1174, %fd1174;
	@%p2021 bra 	$L__BB0_1135;
	mov.f64 	%fd3542, 0d4000000000000000;
	add.rn.f64 	%fd4095, %fd1174, %fd3542;
	bra.uni 	$L__BB0_1137;
$L__BB0_1135:
	setp.neu.f64 	%p2022, %fd1199, 0d7FF0000000000000;
	@%p2022 bra 	$L__BB0_1137;
	setp.lt.s32 	%p2023, %r203, 0;
	selp.b32 	%r2156, %r219, %r8, %p52;
	selp.b32 	%r2157, %r2156, %r8, %p2023;
	mov.b32 	%r2158, 0;
	mov.b64 	%fd4095, {%r2158, %r2157};
$L__BB0_1137:
	setp.ne.s32 	%p2024, %r206, 2146435072;
	setp.eq.f64 	%p2025, %fd1174, 0d3FF0000000000000;
	selp.f64 	%fd1302, 0d3FF0000000000000, %fd4095, %p2025;
	@%p2024 bra 	$L__BB0_1142;
	setp.num.f64 	%p2026, %fd1123, %fd1123;
	@%p2026 bra 	$L__BB0_1140;
	mov.f64 	%fd3543, 0d4000000000000000;
	add.rn.f64 	%fd4096, %fd1123, %fd3543;
	bra.uni 	$L__BB0_1142;
$L__BB0_1140:
	setp.neu.f64 	%p2027, %fd1204, 0d7FF0000000000000;
	@%p2027 bra 	$L__BB0_1142;
	setp.lt.s32 	%p2028, %r205, 0;
	selp.b32 	%r2159, %r219, %r8, %p52;
	selp.b32 	%r2160, %r2159, %r8, %p2028;
	mov.b32 	%r2161, 0;
	mov.b64 	%fd4096, {%r2161, %r2160};
$L__BB0_1142:
	setp.eq.f64 	%p2029, %fd1123, 0d3FF0000000000000;
	selp.f64 	%fd3544, 0d3FF0000000000000, %fd4096, %p2029;
	add.f64 	%fd1306, %fd1302, %fd3544;
	{
	.reg .b32 %temp; 
	mov.b64 	{%temp, %r221}, %fd1291;
	}
	abs.f64 	%fd1307, %fd1291;
	{ // callseq 139, 0
	.param .b64 param0;
	st.param.f64 	[param0], %fd1307;
	.param .b64 param1;
	st.param.f64 	[param1], 0d4000000000000000;
	.param .b64 retval0;
	call.uni (retval0), 
	__internal_accurate_pow, 
	(
	param0, 
	param1
	);
	ld.param.f64 	%fd3545, [retval0];
	} // callseq 139
	setp.lt.s32 	%p2032, %r221, 0;
	neg.f64 	%fd3547, %fd3545;
	selp.f64 	%fd3548, %fd3547, %fd3545, %p2009;
	selp.f64 	%fd3549, %fd3548, %fd3545, %p2032;
	setp.eq.f64 	%p2033, %fd1291, 0d0000000000000000;
	selp.b32 	%r2163, %r221, 0, %p2009;
	or.b32  	%r2164, %r2163, 2146435072;
	selp.b32 	%r2165, %r2164, %r2163, %p2012;
	mov.b32 	%r2166, 0;
	mov.b64 	%fd3550, {%r2166, %r2165};
	selp.f64 	%fd4097, %fd3550, %fd3549, %p2033;
	add.f64 	%fd3551, %fd1291, 0d4000000000000000;
	{
	.reg .b32 %temp; 
	mov.b64 	{%temp, %r2167}, %fd3551;
	}
	and.b32  	%r2168, %r2167, 2146435072;
	setp.ne.s32 	%p2034, %r2168, 2146435072;
	@%p2034 bra 	$L__BB0_1147;
	setp.num.f64 	%p2035, %fd1291, %fd1291;
	@%p2035 bra 	$L__BB0_1145;
	mov.f64 	%fd3552, 0d4000000000000000;
	add.rn.f64 	%fd4097, %fd1291, %fd3552;
	bra.uni 	$L__BB0_1147;
$L__BB0_1145:
	setp.neu.f64 	%p2036, %fd1307, 0d7FF0000000000000;
	@%p2036 bra 	$L__BB0_1147;
	and.b32  	%r2169, %r6, 2146435072;
	setp.eq.s32 	%p2038, %r2169, 1062207488;
	and.b32  	%r2170, %r6, 2147483647;
	setp.ne.s32 	%p2039, %r2170, 1071644672;
	selp.b32 	%r2171, %r219, %r8, %p2039;
	selp.b32 	%r2172, %r2171, %r8, %p2038;
	selp.b32 	%r2173, %r2172, %r8, %p2032;
	mov.b32 	%r2174, 0;
	mov.b64 	%fd4097, {%r2174, %r2173};
$L__BB0_1147:
	setp.eq.f64 	%p2040, %fd1291, 0d3FF0000000000000;
	selp.f64 	%fd3553, 0d3FF0000000000000, %fd4097, %p2040;
	mul.f64 	%fd3554, %fd1306, 0dC000000000000000;
	div.rn.f64 	%fd1312, %fd3554, %fd3553;
	fma.rn.f64 	%fd3555, %fd1312, 0d3FF71547652B82FE, 0d4338000000000000;
	{
	.reg .b32 %temp; 
	mov.b64 	{%r222, %temp}, %fd3555;
	}
	mov.f64 	%fd3556, 0dC338000000000000;
	add.rn.f64 	%fd3557, %fd3555, %fd3556;
	fma.rn.f64 	%fd3558, %fd3557, 0dBFE62E42FEFA39EF, %fd1312;
	fma.rn.f64 	%fd3559, %fd3557, 0dBC7ABC9E3B39803F, %fd3558;
	fma.rn.f64 	%fd3560, %fd3559, 0d3E5ADE1569CE2BDF, 0d3E928AF3FCA213EA;
	fma.rn.f64 	%fd3561, %fd3560, %fd3559, 0d3EC71DEE62401315;
	fma.rn.f64 	%fd3562, %fd3561, %fd3559, 0d3EFA01997C89EB71;
	fma.rn.f64 	%fd3563, %fd3562, %fd3559, 0d3F2A01A014761F65;
	fma.rn.f64 	%fd3564, %fd3563, %fd3559, 0d3F56C16C1852B7AF;
	fma.rn.f64 	%fd3565, %fd3564, %fd3559, 0d3F81111111122322;
	fma.rn.f64 	%fd3566, %fd3565, %fd3559, 0d3FA55555555502A1;
	fma.rn.f64 	%fd3567, %fd3566, %fd3559, 0d3FC5555555555511;
	fma.rn.f64 	%fd3568, %fd3567, %fd3559, 0d3FE000000000000B;
	fma.rn.f64 	%fd3569, %fd3568, %fd3559, 0d3FF0000000000000;
	fma.rn.f64 	%fd3570, %fd3569, %fd3559, 0d3FF0000000000000;
	{
	.reg .b32 %temp; 
	mov.b64 	{%r223, %temp}, %fd3570;
	}
	{
	.reg .b32 %temp; 
	mov.b64 	{%temp, %r224}, %fd3570;
	}
	shl.b32 	%r2175, %r222, 20;
	add.s32 	%r2176, %r2175, %r224;
	mov.b64 	%fd4098, {%r223, %r2176};
	{
	.reg .b32 %temp; 
	mov.b64 	{%temp, %r2177}, %fd1312;
	}
	mov.b32 	%f37, %r2177;
	abs.f32 	%f18, %f37;
	setp.lt.f32 	%p2041, %f18, 0f4086232B;
	@%p2041 bra 	$L__BB0_1150;
	setp.lt.f64 	%p2042, %fd1312, 0d0000000000000000;
	add.f64 	%fd3571, %fd1312, 0d7FF0000000000000;
	selp.f64 	%fd4098, 0d0000000000000000, %fd3571, %p2042;
	setp.geu.f32 	%p2043, %f18, 0f40874800;
	@%p2043 bra 	$L__BB0_1150;
	shr.u32 	%r2178, %r222, 31;
	add.s32 	%r2179, %r222, %r2178;
	shr.s32 	%r2180, %r2179, 1;
	shl.b32 	%r2181, %r2180, 20;
	add.s32 	%r2182, %r224, %r2181;
	mov.b64 	%fd3572, {%r223, %r2182};
	sub.s32 	%r2183, %r222, %r2180;
	shl.b32 	%r2184, %r2183, 20;
	add.s32 	%r2185, %r2184, 1072693248;
	mov.b32 	%r2186, 0;
	mov.b64 	%fd3573, {%r2186, %r2185};
	mul.f64 	%fd4098, %fd3573, %fd3572;
$L__BB0_1150:
	mul.f64 	%fd3574, %fd3867, %fd1019;
	mul.f64 	%fd3575, %fd3867, %fd1058;
	mul.f64 	%fd3576, %fd3867, %fd1117;
	mul.f64 	%fd3577, %fd1298, %fd4098;
	mul.f64 	%fd3578, %fd1287, 0d3FE0000000000000;
	mul.f64 	%fd3579, %fd3578, %fd3577;
	mul.f64 	%fd3580, %fd3574, 0d3FD199999999999A;
	sub.f64 	%fd3581, %fd1122, %fd3580;
	mul.f64 	%fd3582, %fd3867, %fd3581;
	mul.f64 	%fd3583, %fd3867, %fd1220;
	mul.f64 	%fd3584, %fd3575, 0d3FD199999999999A;
	sub.f64 	%fd3585, %fd1124, %fd3584;
	mul.f64 	%fd3586, %fd3867, %fd3585;
	mul.f64 	%fd3587, %fd3867, %fd1259;
	mul.f64 	%fd3588, %fd3576, 0d3FD199999999999A;
	sub.f64 	%fd3589, %fd1126, %fd3588;
	mul.f64 	%fd3590, %fd3867, %fd3589;
	mul.f64 	%fd3591, %fd3867, %fd3579;
	mul.f64 	%fd3592, %fd3867, %fd4103;
	mul.f64 	%fd3593, %fd706, 0d3FE09B89459AA352;
	fma.rn.f64 	%fd3594, %fd3592, 0d3FBE573AC901E574, %fd3593;
	fma.rn.f64 	%fd3595, %fd906, 0d3FE0323AAACFD498, %fd3594;
	mul.f64 	%fd3596, %fd1118, 0d3FC70A3D70A3D70A;
	sub.f64 	%fd3597, %fd3595, %fd3596;
	fma.rn.f64 	%fd3598, %fd3582, 0d3FA29E4129E4129E, %fd3597;
	add.f64 	%fd4104, %fd4104, %fd3598;
	mul.f64 	%fd3599, %fd707, 0d3FE09B89459AA352;
	fma.rn.f64 	%fd3600, %fd293, 0d3FBE573AC901E574, %fd3599;
	fma.rn.f64 	%fd3601, %fd907, 0d3FE0323AAACFD498, %fd3600;
	mul.f64 	%fd3602, %fd3574, 0d3FC70A3D70A3D70A;
	sub.f64 	%fd3603, %fd3601, %fd3602;
	fma.rn.f64 	%fd3604, %fd3583, 0d3FA29E4129E4129E, %fd3603;
	add.f64 	%fd4103, %fd4103, %fd3604;
	mul.f64 	%fd3605, %fd3867, %fd4101;
	mul.f64 	%fd3606, %fd708, 0d3FE09B89459AA352;
	fma.rn.f64 	%fd3607, %fd3605, 0d3FBE573AC901E574, %fd3606;
	fma.rn.f64 	%fd3608, %fd908, 0d3FE0323AAACFD498, %fd3607;
	mul.f64 	%fd3609, %fd1119, 0d3FC70A3D70A3D70A;
	sub.f64 	%fd3610, %fd3608, %fd3609;
	fma.rn.f64 	%fd3611, %fd3586, 0d3FA29E4129E4129E, %fd3610;
	add.f64 	%fd4102, %fd4102, %fd3611;
	mul.f64 	%fd3612, %fd709, 0d3FE09B89459AA352;
	fma.rn.f64 	%fd3613, %fd295, 0d3FBE573AC901E574, %fd3612;
	fma.rn.f64 	%fd3614, %fd909, 0d3FE0323AAACFD498, %fd3613;
	mul.f64 	%fd3615, %fd3575, 0d3FC70A3D70A3D70A;
	sub.f64 	%fd3616, %fd3614, %fd3615;
	fma.rn.f64 	%fd3617, %fd3587, 0d3FA29E4129E4129E, %fd3616;
	add.f64 	%fd4101, %fd4101, %fd3617;
	mul.f64 	%fd3618, %fd3867, %fd4099;
	mul.f64 	%fd3619, %fd710, 0d3FE09B89459AA352;
	fma.rn.f64 	%fd3620, %fd3618, 0d3FBE573AC901E574, %fd3619;
	fma.rn.f64 	%fd3621, %fd910, 0d3FE0323AAACFD498, %fd3620;
	mul.f64 	%fd3622, %fd1120, 0d3FC70A3D70A3D70A;
	sub.f64 	%fd3623, %fd3621, %fd3622;
	fma.rn.f64 	%fd3624, %fd3590, 0d3FA29E4129E4129E, %fd3623;
	add.f64 	%fd4100, %fd4100, %fd3624;
	mul.f64 	%fd3625, %fd711, 0d3FE09B89459AA352;
	fma.rn.f64 	%fd3626, %fd297, 0d3FBE573AC901E574, %fd3625;
	fma.rn.f64 	%fd3627, %fd911, 0d3FE0323AAACFD498, %fd3626;
	mul.f64 	%fd3628, %fd3576, 0d3FC70A3D70A3D70A;
	sub.f64 	%fd3629, %fd3627, %fd3628;
	fma.rn.f64 	%fd3630, %fd3591, 0d3FA29E4129E4129E, %fd3629;
	add.f64 	%fd4099, %fd4099, %fd3630;
	setp.lt.f64 	%p2044, %fd3868, %fd88;
	@%p2044 bra 	$L__BB0_67;
$L__BB0_1151:
	ld.param.f64 	%fd3837, [_Z11distributordPdS_i_param_0];
	or.b32  	%r225, %r8, -2147483648;
	and.b32  	%r226, %r6, 2146435072;
	mul.f64 	%fd1329, %fd3837, 0d3FE0000000000000;
	and.b32  	%r227, %r10, 2146435072;
	and.b32  	%r228, %r2, 2146435072;
	and.b32  	%r229, %r14, 2146435072;
	setp.lt.s32 	%p2045, %r2, 0;
	selp.b32 	%r230, 0, 2146435072, %p2045;
	or.b32  	%r231, %r230, -2147483648;
	setp.lt.s32 	%p2046, %r10, 0;
	selp.b32 	%r232, 0, 2146435072, %p2046;
	or.b32  	%r233, %r232, -2147483648;
	setp.lt.s32 	%p2047, %r14, 0;
	selp.b32 	%r234, 0, 2146435072, %p2047;
	or.b32  	%r235, %r234, -2147483648;
	mul.f64 	%fd1330, %fd88, 0d3FE0000000000000;
	setp.geu.f64 	%p2048, %fd88, %fd1330;
	@%p2048 bra 	$L__BB0_1181;
	setp.eq.s32 	%p2091, %r228, 1072693248;
	sub.f64 	%fd1331, %fd1330, %fd88;
	{
	.reg .b32 %temp; 
	mov.b64 	{%temp, %r236}, %fd1331;
	}
	abs.f64 	%fd1332, %fd1331;
	setp.lt.s32 	%p2092, %r236, 0;
	setp.neu.f64 	%p2093, %fd1331, 0d0000000000000000;
	ld.f64 	%fd1333, [%rd5];
	{ // callseq 144, 0
	.param .b64 param0;
	st.param.f64 	[param0], %fd1332;
	.param .b64 param1;
	st.param.f64 	[param1], 0d3FF0000000000000;
	.param .b64 retval0;
	call.uni (retval0), 
	__internal_accurate_pow, 
	(
	param0, 
	param1
	);
	ld.param.f64 	%fd3663, [retval0];
	} // callseq 144
	neg.f64 	%fd3665, %fd3663;
	selp.f64 	%fd3666, %fd3665, %fd3663, %p2091;
	selp.f64 	%fd4106, %fd3666, %fd3663, %p2092;
	@%p2093 bra 	$L__BB0_1154;
	setp.lt.s32 	%p2094, %r2, 0;
	setp.eq.s32 	%p2095, %r228, 1072693248;
	selp.b32 	%r2231, %r236, 0, %p2095;
	or.b32  	%r2232, %r2231, 2146435072;
	selp.b32 	%r2233, %r2232, %r2231, %p2094;
	mov.b32 	%r2234, 0;
	mov.b64 	%fd4106, {%r2234, %r2233};
$L__BB0_1154:
	add.f64 	%fd3667, %fd1331, 0d3FF0000000000000;
	{
	.reg .b32 %temp; 
	mov.b64 	{%temp, %r2235}, %fd3667;
	}
	and.b32  	%r2236, %r2235, 2146435072;
	setp.ne.s32 	%p2096, %r2236, 2146435072;
	@%p2096 bra 	$L__BB0_1159;
	setp.num.f64 	%p2097, %fd1331, %fd1331;
	@%p2097 bra 	$L__BB0_1157;
	mov.f64 	%fd3668, 0d3FF0000000000000;
	add.rn.f64 	%fd4106, %fd1331, %fd3668;
	bra.uni 	$L__BB0_1159;
$L__BB0_1157:
	setp.neu.f64 	%p2098, %fd1332, 0d7FF0000000000000;
	@%p2098 bra 	$L__BB0_1159;
	setp.lt.s32 	%p2099, %r236, 0;
	selp.b32 	%r2237, %r231, %r230, %p1;
	selp.b32 	%r2238, %r2237, %r230, %p2099;
	mov.b32 	%r2239, 0;
	mov.b64 	%fd4106, {%r2239, %r2238};
$L__BB0_1159:
	setp.eq.f64 	%p2100, %fd1331, 0d3FF0000000000000;
	setp.neu.f64 	%p2101, %fd1331, 0d0000000000000000;
	setp.lt.s32 	%p2102, %r236, 0;
	setp.eq.s32 	%p2103, %r226, 1062207488;
	selp.f64 	%fd3669, 0d3FF0000000000000, %fd4106, %p2100;
	fma.rn.f64 	%fd1340, %fd1333, %fd3669, 0d0000000000000000;
	ld.f64 	%fd1341, [%rd5+8];
	{ // callseq 145, 0
	.param .b64 param0;
	st.param.f64 	[param0], %fd1332;
	.param .b64 param1;
	st.param.f64 	[param1], 0d4000000000000000;
	.param .b64 retval0;
	call.uni (retval0), 
	__internal_accurate_pow, 
	(
	param0, 
	param1
	);
	ld.param.f64 	%fd3670, [retval0];
	} // callseq 145
	neg.f64 	%fd3672, %fd3670;
	selp.f64 	%fd3673, %fd3672, %fd3670, %p2103;
	selp.f64 	%fd4108, %fd3673, %fd3670, %p2102;
	@%p2101 bra 	$L__BB0_1161;
	setp.lt.s32 	%p2104, %r6, 0;
	setp.eq.s32 	%p2105, %r226, 1062207488;
	selp.b32 	%r2241, %r236, 0, %p2105;
	or.b32  	%r2242, %r2241, 2146435072;
	selp.b32 	%r2243, %r2242, %r2241, %p2104;
	mov.b32 	%r2244, 0;
	mov.b64 	%fd4108, {%r2244, %r2243};
$L__BB0_1161:
	add.f64 	%fd3674, %fd1331, 0d4000000000000000;
	{
	.reg .b32 %temp; 
	mov.b64 	{%temp, %r2245}, %fd3674;
	}
	and.b32  	%r2246, %r2245, 2146435072;
	setp.ne.s32 	%p2106, %r2246, 2146435072;
	@%p2106 bra 	$L__BB0_1166;
	setp.nan.f64 	%p2107, %fd1331, %fd1331;
	@%p2107 bra 	$L__BB0_1165;
	setp.neu.f64 	%p2108, %fd1332, 0d7FF0000000000000;
	@%p2108 bra 	$L__BB0_1166;
	setp.lt.s32 	%p2109, %r236, 0;
	setp.eq.s32 	%p2110, %r226, 1062207488;
	and.b32  	%r2248, %r6, 2147483647;
	setp.ne.s32 	%p2111, %r2248, 1071644672;
	selp.b32 	%r2249, %r225, %r8, %p2111;
	selp.b32 	%r2250, %r2249, %r8, %p2110;
	selp.b32 	%r2251, %r2250, %r8, %p2109;
	mov.b32 	%r2252, 0;
	mov.b64 	%fd4108, {%r2252, %r2251};
	bra.uni 	$L__BB0_1166;
$L__BB0_1165:
	mov.f64 	%fd3675, 0d4000000000000000;
	add.rn.f64 	%fd4108, %fd1331, %fd3675;
$L__BB0_1166:
	setp.eq.f64 	%p2112, %fd1331, 0d3FF0000000000000;
	setp.neu.f64 	%p2113, %fd1331, 0d0000000000000000;
	setp.lt.s32 	%p2114, %r236, 0;
	setp.eq.s32 	%p2115, %r227, 1073741824;
	selp.f64 	%fd3676, 0d3FF0000000000000, %fd4108, %p2112;
	mul.f64 	%fd3677, %fd1341, 0d3FE0000000000000;
	fma.rn.f64 	%fd1348, %fd3677, %fd3676, %fd1340;
	ld.f64 	%fd1349, [%rd5+16];
	{ // callseq 146, 0
	.param .b64 param0;
	st.param.f64 	[param0], %fd1332;
	.param .b64 param1;
	st.param.f64 	[param1], 0d4008000000000000;
	.param .b64 retval0;
	call.uni (retval0), 
	__internal_accurate_pow, 
	(
	param0, 
	param1
	);
	ld.param.f64 	%fd3678, [retval0];
	} // callseq 146
	neg.f64 	%fd3680, %fd3678;
	selp.f64 	%fd3681, %fd3680, %fd3678, %p2115;
	selp.f64 	%fd4110, %fd3681, %fd3678, %p2114;
	@%p2113 bra 	$L__BB0_1168;
	setp.lt.s32 	%p2116, %r10, 0;
	setp.eq.s32 	%p2117, %r227, 1073741824;
	selp.b32 	%r2254, %r236, 0, %p2117;
	or.b32  	%r2255, %r2254, 2146435072;
	selp.b32 	%r2256, %r2255, %r2254, %p2116;
	mov.b32 	%r2257, 0;
	mov.b64 	%fd4110, {%r2257, %r2256};
$L__BB0_1168:
	add.f64 	%fd3682, %fd1331, 0d4008000000000000;
	{
	.reg .b32 %temp; 
	mov.b64 	{%temp, %r2258}, %fd3682;
	}
	and.b32  	%r2259, %r2258, 2146435072;
	setp.ne.s32 	%p2118, %r2259, 2146435072;
	@%p2118 bra 	$L__BB0_1173;
	setp.nan.f64 	%p2119, %fd1331, %fd1331;
	@%p2119 bra 	$L__BB0_1172;
	setp.neu.f64 	%p2120, %fd1332, 0d7FF0000000000000;
	@%p2120 bra 	$L__BB0_1173;
	setp.lt.s32 	%p2121, %r236, 0;
	selp.b32 	%r2260, %r233, %r232, %p2;
	selp.b32 	%r2261, %r2260, %r232, %p2121;
	mov.b32 	%r2262, 0;
	mov.b64 	%fd4110, {%r2262, %r2261};
	bra.uni 	$L__BB0_1173;
$L__BB0_1172:
	mov.f64 	%fd3683, 0d4008000000000000;
	add.rn.f64 	%fd4110, %fd1331, %fd3683;
$L__BB0_1173:
	setp.eq.f64 	%p2122, %fd1331, 0d3FF0000000000000;
	setp.neu.f64 	%p2123, %fd1331, 0d0000000000000000;
	setp.lt.s32 	%p2124, %r236, 0;
	setp.eq.s32 	%p2125, %r229, 1072693248;
	selp.f64 	%fd3684, 0d3FF0000000000000, %fd4110, %p2122;
	div.rn.f64 	%fd3685, %fd1349, 0d4008000000000000;
	fma.rn.f64 	%fd1356, %fd3685, %fd3684, %fd1348;
	ld.f64 	%fd1357, [%rd5+24];
	{ // callseq 147, 0
	.param .b64 param0;
	st.param.f64 	[param0], %fd1332;
	.param .b64 param1;
	st.param.f64 	[param1], 0d4010000000000000;
	.param .b64 retval0;
	call.uni (retval0), 
	__internal_accurate_pow, 
	(
	param0, 
	param1
	);
	ld.param.f64 	%fd3686, [retval0];
	} // callseq 147
	neg.f64 	%fd3688, %fd3686;
	selp.f64 	%fd3689, %fd3688, %fd3686, %p2125;
	selp.f64 	%fd4112, %fd3689, %fd3686, %p2124;
	@%p2123 bra 	$L__BB0_1175;
	setp.lt.s32 	%p2126, %r14, 0;
	setp.eq.s32 	%p2127, %r229, 1072693248;
	selp.b32 	%r2264, %r236, 0, %p2127;
	or.b32  	%r2265, %r2264, 2146435072;
	selp.b32 	%r2266, %r2265, %r2264, %p2126;
	mov.b32 	%r2267, 0;
	mov.b64 	%fd4112, {%r2267, %r2266};
$L__BB0_1175:
	add.f64 	%fd3690, %fd1331, 0d4010000000000000;
	{
	.reg .b32 %temp; 
	mov.b64 	{%temp, %r2268}, %fd3690;
	}
	and.b32  	%r2269, %r2268, 2146435072;
	setp.ne.s32 	%p2128, %r2269, 2146435072;
	@%p2128 bra 	$L__BB0_1180;
	setp.nan.f64 	%p2129, %fd1331, %fd1331;
	@%p2129 bra 	$L__BB0_1179;
	setp.neu.f64 	%p2130, %fd1332, 0d7FF0000000000000;
	@%p2130 bra 	$L__BB0_1180;
	setp.lt.s32 	%p2131, %r236, 0;
	selp.b32 	%r2270, %r235, %r234, %p3;
	selp.b32 	%r2271, %r2270, %r234, %p2131;
	mov.b32 	%r2272, 0;
	mov.b64 	%fd4112, {%r2272, %r2271};
	bra.uni 	$L__BB0_1180;
$L__BB0_1179:
	mov.f64 	%fd3691, 0d4010000000000000;
	add.rn.f64 	%fd4112, %fd1331, %fd3691;
$L__BB0_1180:
	setp.eq.f64 	%p2132, %fd1331, 0d3FF0000000000000;
	selp.f64 	%fd3692, 0d3FF0000000000000, %fd4112, %p2132;
	mul.f64 	%fd3693, %fd1357, 0d3FD0000000000000;
	fma.rn.f64 	%fd3694, %fd3693, %fd3692, %fd1356;
	sub.f64 	%fd4121, %fd1329, %fd3694;
	bra.uni 	$L__BB0_1210;
$L__BB0_1181:
	setp.eq.s32 	%p2049, %r228, 1072693248;
	sub.f64 	%fd1365, %fd88, %fd1330;
	{
	.reg .b32 %temp; 
	mov.b64 	{%temp, %r237}, %fd1365;
	}
	abs.f64 	%fd1366, %fd1365;
	setp.lt.s32 	%p2050, %r237, 0;
	setp.neu.f64 	%p2051, %fd1365, 0d0000000000000000;
	ld.f64 	%fd1367, [%rd5];
	{ // callseq 140, 0
	.param .b64 param0;
	st.param.f64 	[param0], %fd1366;
	.param .b64 param1;
	st.param.f64 	[param1], 0d3FF0000000000000;
	.param .b64 retval0;
	call.uni (retval0), 
	__internal_accurate_pow, 
	(
	param0, 
	param1
	);
	ld.param.f64 	%fd3631, [retval0];
	} // callseq 140
	neg.f64 	%fd3633, %fd3631;
	selp.f64 	%fd3634, %fd3633, %fd3631, %p2049;
	selp.f64 	%fd4114, %fd3634, %fd3631, %p2050;
	@%p2051 bra 	$L__BB0_1183;
	setp.lt.s32 	%p2052, %r2, 0;
	setp.eq.s32 	%p2053, %r228, 1072693248;
	selp.b32 	%r2188, %r237, 0, %p2053;
	or.b32  	%r2189, %r2188, 2146435072;
	selp.b32 	%r2190, %r2189, %r2188, %p2052;
	mov.b32 	%r2191, 0;
	mov.b64 	%fd4114, {%r2191, %r2190};
$L__BB0_1183:
	add.f64 	%fd3635, %fd1365, 0d3FF0000000000000;
	{
	.reg .b32 %temp; 
	mov.b64 	{%temp, %r2192}, %fd3635;
	}
	and.b32  	%r2193, %r2192, 2146435072;
	setp.ne.s32 	%p2054, %r2193, 2146435072;
	@%p2054 bra 	$L__BB0_1188;
	setp.num.f64 	%p2055, %fd1365, %fd1365;
	@%p2055 bra 	$L__BB0_1186;
	mov.f64 	%fd3636, 0d3FF0000000000000;
	add.rn.f64 	%fd4114, %fd1365, %fd3636;
	bra.uni 	$L__BB0_1188;
$L__BB0_1186:
	setp.neu.f64 	%p2056, %fd1366, 0d7FF0000000000000;
	@%p2056 bra 	$L__BB0_1188;
	setp.lt.s32 	%p2057, %r237, 0;
	selp.b32 	%r2194, %r231, %r230, %p1;
	selp.b32 	%r2195, %r2194, %r230, %p2057;
	mov.b32 	%r2196, 0;
	mov.b64 	%fd4114, {%r2196, %r2195};
$L__BB0_1188:
	setp.eq.f64 	%p2058, %fd1365, 0d3FF0000000000000;
	setp.neu.f64 	%p2059, %fd1365, 0d0000000000000000;
	setp.lt.s32 	%p2060, %r237, 0;
	setp.eq.s32 	%p2061, %r226, 1062207488;
	selp.f64 	%fd3637, 0d3FF0000000000000, %fd4114, %p2058;
	fma.rn.f64 	%fd1374, %fd1367, %fd3637, 0d0000000000000000;
	ld.f64 	%fd1375, [%rd5+8];
	{ // callseq 141, 0
	.param .b64 param0;
	st.param.f64 	[param0], %fd1366;
	.param .b64 param1;
	st.param.f64 	[param1], 0d4000000000000000;
	.param .b64 retval0;
	call.uni (retval0), 
	__internal_accurate_pow, 
	(
	param0, 
	param1
	);
	ld.param.f64 	%fd3638, [retval0];
	} // callseq 141
	neg.f64 	%fd3640, %fd3638;
	selp.f64 	%fd3641, %fd3640, %fd3638, %p2061;
	selp.f64 	%fd4116, %fd3641, %fd3638, %p2060;
	@%p2059 bra 	$L__BB0_1190;
	setp.lt.s32 	%p2062, %r6, 0;
	setp.eq.s32 	%p2063, %r226, 1062207488;
	selp.b32 	%r2198, %r237, 0, %p2063;
	or.b32  	%r2199, %r2198, 2146435072;
	selp.b32 	%r2200, %r2199, %r2198, %p2062;
	mov.b32 	%r2201, 0;
	mov.b64 	%fd4116, {%r2201, %r2200};
$L__BB0_1190:
	add.f64 	%fd3642, %fd1365, 0d4000000000000000;
	{
	.reg .b32 %temp; 
	mov.b64 	{%temp, %r2202}, %fd3642;
	}
	and.b32  	%r2203, %r2202, 2146435072;
	setp.ne.s32 	%p2064, %r2203, 2146435072;
	@%p2064 bra 	$L__BB0_1195;
	setp.nan.f64 	%p2065, %fd1365, %fd1365;
	@%p2065 bra 	$L__BB0_1194;
	setp.neu.f64 	%p2066, %fd1366, 0d7FF0000000000000;
	@%p2066 bra 	$L__BB0_1195;
	setp.lt.s32 	%p2067, %r237, 0;
	setp.eq.s32 	%p2068, %r226, 1062207488;
	and.b32  	%r2205, %r6, 2147483647;
	setp.ne.s32 	%p2069, %r2205, 1071644672;
	selp.b32 	%r2206, %r225, %r8, %p2069;
	selp.b32 	%r2207, %r2206, %r8, %p2068;
	selp.b32 	%r2208, %r2207, %r8, %p2067;
	mov.b32 	%r2209, 0;
	mov.b64 	%fd4116, {%r2209, %r2208};
	bra.uni 	$L__BB0_1195;
$L__BB0_1194:
	mov.f64 	%fd3643, 0d4000000000000000;
	add.rn.f64 	%fd4116, %fd1365, %fd3643;
$L__BB0_1195:
	setp.eq.f64 	%p2070, %fd1365, 0d3FF0000000000000;
	setp.neu.f64 	%p2071, %fd1365, 0d0000000000000000;
	setp.lt.s32 	%p2072, %r237, 0;
	setp.eq.s32 	%p2073, %r227, 1073741824;
	selp.f64 	%fd3644, 0d3FF0000000000000, %fd4116, %p2070;
	mul.f64 	%fd3645, %fd1375, 0d3FE0000000000000;
	fma.rn.f64 	%fd1382, %fd3645, %fd3644, %fd1374;
	ld.f64 	%fd1383, [%rd5+16];
	{ // callseq 142, 0
	.param .b64 param0;
	st.param.f64 	[param0], %fd1366;
	.param .b64 param1;
	st.param.f64 	[param1], 0d4008000000000000;
	.param .b64 retval0;
	call.uni (retval0), 
	__internal_accurate_pow, 
	(
	param0, 
	param1
	);
	ld.param.f64 	%fd3646, [retval0];
	} // callseq 142
	neg.f64 	%fd3648, %fd3646;
	selp.f64 	%fd3649, %fd3648, %fd3646, %p2073;
	selp.f64 	%fd4118, %fd3649, %fd3646, %p2072;
	@%p2071 bra 	$L__BB0_1197;
	setp.lt.s32 	%p2074, %r10, 0;
	setp.eq.s32 	%p2075, %r227, 1073741824;
	selp.b32 	%r2211, %r237, 0, %p2075;
	or.b32  	%r2212, %r2211, 2146435072;
	selp.b32 	%r2213, %r2212, %r2211, %p2074;
	mov.b32 	%r2214, 0;
	mov.b64 	%fd4118, {%r2214, %r2213};
$L__BB0_1197:
	add.f64 	%fd3650, %fd1365, 0d4008000000000000;
	{
	.reg .b32 %temp; 
	mov.b64 	{%temp, %r2215}, %fd3650;
	}
	and.b32  	%r2216, %r2215, 2146435072;
	setp.ne.s32 	%p2076, %r2216, 2146435072;
	@%p2076 bra 	$L__BB0_1202;
	setp.nan.f64 	%p2077, %fd1365, %fd1365;
	@%p2077 bra 	$L__BB0_1201;
	setp.neu.f64 	%p2078, %fd1366, 0d7FF0000000000000;
	@%p2078 bra 	$L__BB0_1202;
	setp.lt.s32 	%p2079, %r237, 0;
	selp.b32 	%r2217, %r233, %r232, %p2;
	selp.b32 	%r2218, %r2217, %r232, %p2079;
	mov.b32 	%r2219, 0;
	mov.b64 	%fd4118, {%r2219, %r2218};
	bra.uni 	$L__BB0_1202;
$L__BB0_1201:
	mov.f64 	%fd3651, 0d4008000000000000;
	add.rn.f64 	%fd4118, %fd1365, %fd3651;
$L__BB0_1202:
	setp.eq.f64 	%p2080, %fd1365, 0d3FF0000000000000;
	setp.neu.f64 	%p2081, %fd1365, 0d0000000000000000;
	setp.lt.s32 	%p2082, %r237, 0;
	setp.eq.s32 	%p2083, %r229, 1072693248;
	selp.f64 	%fd3652, 0d3FF0000000000000, %fd4118, %p2080;
	div.rn.f64 	%fd3653, %fd1383, 0d4008000000000000;
	fma.rn.f64 	%fd1390, %fd3653, %fd3652, %fd1382;
	ld.f64 	%fd1391, [%rd5+24];
	{ // callseq 143, 0
	.param .b64 param0;
	st.param.f64 	[param0], %fd1366;
	.param .b64 param1;
	st.param.f64 	[param1], 0d4010000000000000;
	.param .b64 retval0;
	call.uni (retval0), 
	__internal_accurate_pow, 
	(
	param0, 
	param1
	);
	ld.param.f64 	%fd3654, [retval0];
	} // callseq 143
	neg.f64 	%fd3656, %fd3654;
	selp.f64 	%fd3657, %fd3656, %fd3654, %p2083;
	selp.f64 	%fd4120, %fd3657, %fd3654, %p2082;
	@%p2081 bra 	$L__BB0_1204;
	setp.lt.s32 	%p2084, %r14, 0;
	setp.eq.s32 	%p2085, %r229, 1072693248;
	selp.b32 	%r2221, %r237, 0, %p2085;
	or.b32  	%r2222, %r2221, 2146435072;
	selp.b32 	%r2223, %r2222, %r2221, %p2084;
	mov.b32 	%r2224, 0;
	mov.b64 	%fd4120, {%r2224, %r2223};
$L__BB0_1204:
	add.f64 	%fd3658, %fd1365, 0d4010000000000000;
	{
	.reg .b32 %temp; 
	mov.b64 	{%temp, %r2225}, %fd3658;
	}
	and.b32  	%r2226, %r2225, 2146435072;
	setp.ne.s32 	%p2086, %r2226, 2146435072;
	@%p2086 bra 	$L__BB0_1209;
	setp.nan.f64 	%p2087, %fd1365, %fd1365;
	@%p2087 bra 	$L__BB0_1208;
	setp.neu.f64 	%p2088, %fd1366, 0d7FF0000000000000;
	@%p2088 bra 	$L__BB0_1209;
	setp.lt.s32 	%p2089, %r237, 0;
	selp.b32 	%r2227, %r235, %r234, %p3;
	selp.b32 	%r2228, %r2227, %r234, %p2089;
	mov.b32 	%r2229, 0;
	mov.b64 	%fd4120, {%r2229, %r2228};
	bra.uni 	$L__BB0_1209;
$L__BB0_1208:
	mov.f64 	%fd3659, 0d4010000000000000;
	add.rn.f64 	%fd4120, %fd1365, %fd3659;
$L__BB0_1209:
	setp.eq.f64 	%p2090, %fd1365, 0d3FF0000000000000;
	selp.f64 	%fd3660, 0d3FF0000000000000, %fd4120, %p2090;
	mul.f64 	%fd3661, %fd1391, 0d3FD0000000000000;
	fma.rn.f64 	%fd3662, %fd3661, %fd3660, %fd1390;
	add.f64 	%fd4121, %fd1329, %fd3662;
$L__BB0_1210:
	setp.eq.s32 	%p2133, %r226, 1062207488;
	{
	.reg .b32 %temp; 
	mov.b64 	{%temp, %r238}, %fd4103;
	}
	abs.f64 	%fd1400, %fd4103;
	{ // callseq 148, 0
	.param .b64 param0;
	st.param.f64 	[param0], %fd1400;
	.param .b64 param1;
	st.param.f64 	[param1], 0d4000000000000000;
	.param .b64 retval0;
	call.uni (retval0), 
	__internal_accurate_pow, 
	(
	param0, 
	param1
	);
	ld.param.f64 	%fd3695, [retval0];
	} // callseq 148
	setp.lt.s32 	%p2134, %r238, 0;
	neg.f64 	%fd3697, %fd3695;
	selp.f64 	%fd3698, %fd3697, %fd3695, %p2133;
	selp.f64 	%fd4123, %fd3698, %fd3695, %p2134;
	setp.neu.f64 	%p2135, %fd4103, 0d0000000000000000;
	@%p2135 bra 	$L__BB0_1212;
	setp.lt.s32 	%p2136, %r6, 0;
	setp.eq.s32 	%p2137, %r226, 1062207488;
	selp.b32 	%r2274, %r238, 0, %p2137;
	or.b32  	%r2275, %r2274, 2146435072;
	selp.b32 	%r2276, %r2275, %r2274, %p2136;
	mov.b32 	%r2277, 0;
	mov.b64 	%fd4123, {%r2277, %r2276};
$L__BB0_1212:
	setp.eq.s32 	%p2138, %r226, 1062207488;
	and.b32  	%r2279, %r6, 2147483647;
	setp.ne.s32 	%p2139, %r2279, 1071644672;
	and.pred  	%p53, %p2138, %p2139;
	add.f64 	%fd3699, %fd4103, 0d4000000000000000;
	{
	.reg .b32 %temp; 
	mov.b64 	{%temp, %r2280}, %fd3699;
	}
	and.b32  	%r2281, %r2280, 2146435072;
	setp.ne.s32 	%p2140, %r2281, 2146435072;
	@%p2140 bra 	$L__BB0_1217;
	setp.num.f64 	%p2141, %fd4103, %fd4103;
	@%p2141 bra 	$L__BB0_1215;
	mov.f64 	%fd3700, 0d4000000000000000;
	add.rn.f64 	%fd4123, %fd4103, %fd3700;
	bra.uni 	$L__BB0_1217;
$L__BB0_1215:
	setp.neu.f64 	%p2142, %fd1400, 0d7FF0000000000000;
	@%p2142 bra 	$L__BB0_1217;
	setp.lt.s32 	%p2143, %r238, 0;
	selp.b32 	%r2282, %r225, %r8, %p53;
	selp.b32 	%r2283, %r2282, %r8, %p2143;
	mov.b32 	%r2284, 0;
	mov.b64 	%fd4123, {%r2284, %r2283};
$L__BB0_1217:
	setp.eq.s32 	%p2144, %r226, 1062207488;
	setp.eq.f64 	%p2145, %fd4103, 0d3FF0000000000000;
	selp.f64 	%fd1407, 0d3FF0000000000000, %fd4123, %p2145;
	{
	.reg .b32 %temp; 
	mov.b64 	{%temp, %r239}, %fd4101;
	}
	abs.f64 	%fd1408, %fd4101;
	{ // callseq 149, 0
	.param .b64 param0;
	st.param.f64 	[param0], %fd1408;
	.param .b64 param1;
	st.param.f64 	[param1], 0d4000000000000000;
	.param .b64 retval0;
	call.uni (retval0), 
	__internal_accurate_pow, 
	(
	param0, 
	param1
	);
	ld.param.f64 	%fd3701, [retval0];
	} // callseq 149
	setp.lt.s32 	%p2146, %r239, 0;
	neg.f64 	%fd3703, %fd3701;
	selp.f64 	%fd3704, %fd3703, %fd3701, %p2144;
	selp.f64 	%fd4125, %fd3704, %fd3701, %p2146;
	setp.neu.f64 	%p2147, %fd4101, 0d0000000000000000;
	@%p2147 bra 	$L__BB0_1219;
	setp.lt.s32 	%p2148, %r6, 0;
	setp.eq.s32 	%p2149, %r226, 1062207488;
	selp.b32 	%r2286, %r239, 0, %p2149;
	or.b32  	%r2287, %r2286, 2146435072;
	selp.b32 	%r2288, %r2287, %r2286, %p2148;
	mov.b32 	%r2289, 0;
	mov.b64 	%fd4125, {%r2289, %r2288};
$L__BB0_1219:
	add.f64 	%fd3705, %fd4101, 0d4000000000000000;
	{
	.reg .b32 %temp; 
	mov.b64 	{%temp, %r2290}, %fd3705;
	}
	and.b32  	%r2291, %r2290, 2146435072;
	setp.ne.s32 	%p2150, %r2291, 2146435072;
	@%p2150 bra 	$L__BB0_1224;
	setp.num.f64 	%p2151, %fd4101, %fd4101;
	@%p2151 bra 	$L__BB0_1222;
	mov.f64 	%fd3706, 0d4000000000000000;
	add.rn.f64 	%fd4125, %fd4101, %fd3706;
	bra.uni 	$L__BB0_1224;
$L__BB0_1222:
	setp.neu.f64 	%p2152, %fd1408, 0d7FF0000000000000;
	@%p2152 bra 	$L__BB0_1224;
	setp.lt.s32 	%p2153, %r239, 0;
	selp.b32 	%r2292, %r225, %r8, %p53;
	selp.b32 	%r2293, %r2292, %r8, %p2153;
	mov.b32 	%r2294, 0;
	mov.b64 	%fd4125, {%r2294, %r2293};
$L__BB0_1224:
	setp.eq.s32 	%p2154, %r226, 1062207488;
	setp.eq.f64 	%p2155, %fd4101, 0d3FF0000000000000;
	selp.f64 	%fd3707, 0d3FF0000000000000, %fd4125, %p2155;
	add.f64 	%fd1415, %fd1407, %fd3707;
	{
	.reg .b32 %temp; 
	mov.b64 	{%temp, %r240}, %fd4099;
	}
	abs.f64 	%fd1416, %fd4099;
	{ // callseq 150, 0
	.param .b64 param0;
	st.param.f64 	[param0], %fd1416;
	.param .b64 param1;
	st.param.f64 	[param1], 0d4000000000000000;
	.param .b64 retval0;
	call.uni (retval0), 
	__internal_accurate_pow, 
	(
	param0, 
	param1
	);
	ld.param.f64 	%fd3708, [retval0];
	} // callseq 150
	setp.lt.s32 	%p2156, %r240, 0;
	neg.f64 	%fd3710, %fd3708;
	selp.f64 	%fd3711, %fd3710, %fd3708, %p2154;
	selp.f64 	%fd4127, %fd3711, %fd3708, %p2156;
	setp.neu.f64 	%p2157, %fd4099, 0d0000000000000000;
	@%p2157 bra 	$L__BB0_1226;
	setp.lt.s32 	%p2158, %r6, 0;
	setp.eq.s32 	%p2159, %r226, 1062207488;
	selp.b32 	%r2296, %r240, 0, %p2159;
	or.b32  	%r2297, %r2296, 2146435072;
	selp.b32 	%r2298, %r2297, %r2296, %p2158;
	mov.b32 	%r2299, 0;
	mov.b64 	%fd4127, {%r2299, %r2298};
$L__BB0_1226:
	add.f64 	%fd3712, %fd4099, 0d4000000000000000;
	{
	.reg .b32 %temp; 
	mov.b64 	{%temp, %r2300}, %fd3712;
	}
	and.b32  	%r2301, %r2300, 2146435072;
	setp.ne.s32 	%p2160, %r2301, 2146435072;
	@%p2160 bra 	$L__BB0_1231;
	setp.num.f64 	%p2161, %fd4099, %fd4099;
	@%p2161 bra 	$L__BB0_1229;
	mov.f64 	%fd3713, 0d4000000000000000;
	add.rn.f64 	%fd4127, %fd4099, %fd3713;
	bra.uni 	$L__BB0_1231;
$L__BB0_1229:
	setp.neu.f64 	%p2162, %fd1416, 0d7FF0000000000000;
	@%p2162 bra 	$L__BB0_1231;
	setp.lt.s32 	%p2163, %r240, 0;
	selp.b32 	%r2302, %r225, %r8, %p53;
	selp.b32 	%r2303, %r2302, %r8, %p2163;
	mov.b32 	%r2304, 0;
	mov.b64 	%fd4127, {%r2304, %r2303};
$L__BB0_1231:
	setp.eq.s32 	%p2164, %r226, 1062207488;
	setp.eq.f64 	%p2165, %fd4099, 0d3FF0000000000000;
	selp.f64 	%fd3714, 0d3FF0000000000000, %fd4127, %p2165;
	add.f64 	%fd1423, %fd1415, %fd3714;
	sub.f64 	%fd1424, %fd4104, %fd4121;
	div.rn.f64 	%fd1425, %fd4100, 0d400DBE2DF9B01D21;
	{
	.reg .b32 %temp; 
	mov.b64 	{%temp, %r241}, %fd1425;
	}
	abs.f64 	%fd1426, %fd1425;
	{ // callseq 151, 0
	.param .b64 param0;
	st.param.f64 	[param0], %fd1426;
	.param .b64 param1;
	st.param.f64 	[param1], 0d4000000000000000;
	.param .b64 retval0;
	call.uni (retval0), 
	__internal_accurate_pow, 
	(
	param0, 
	param1
	);
	ld.param.f64 	%fd3715, [retval0];
	} // callseq 151
	setp.lt.s32 	%p2166, %r241, 0;
	neg.f64 	%fd3717, %fd3715;
	selp.f64 	%fd3718, %fd3717, %fd3715, %p2164;
	selp.f64 	%fd4129, %fd3718, %fd3715, %p2166;
	setp.neu.f64 	%p2167, %fd1425, 0d0000000000000000;
	@%p2167 bra 	$L__BB0_1233;
	setp.lt.s32 	%p2168, %r6, 0;
	setp.eq.s32 	%p2169, %r226, 1062207488;
	selp.b32 	%r2306, %r241, 0, %p2169;
	or.b32  	%r2307, %r2306, 2146435072;
	selp.b32 	%r2308, %r2307, %r2306, %p2168;
	mov.b32 	%r2309, 0;
	mov.b64 	%fd4129, {%r2309, %r2308};
$L__BB0_1233:
	add.f64 	%fd3719, %fd1425, 0d4000000000000000;
	{
	.reg .b32 %temp; 
	mov.b64 	{%temp, %r2310}, %fd3719;
	}
	and.b32  	%r2311, %r2310, 2146435072;
	setp.ne.s32 	%p2170, %r2311, 2146435072;
	@%p2170 bra 	$L__BB0_1238;
	setp.num.f64 	%p2171, %fd1425, %fd1425;
	@%p2171 bra 	$L__BB0_1236;
	mov.f64 	%fd3720, 0d4000000000000000;
	add.rn.f64 	%fd4129, %fd1425, %fd3720;
	bra.uni 	$L__BB0_1238;
$L__BB0_1236:
	setp.neu.f64 	%p2172, %fd1426, 0d7FF0000000000000;
	@%p2172 bra 	$L__BB0_1238;
	setp.lt.s32 	%p2173, %r241, 0;
	selp.b32 	%r2312, %r225, %r8, %p53;
	selp.b32 	%r2313, %r2312, %r8, %p2173;
	mov.b32 	%r2314, 0;
	mov.b64 	%fd4129, {%r2314, %r2313};
$L__BB0_1238:
	setp.eq.s32 	%p2174, %r226, 1062207488;
	setp.eq.f64 	%p2175, %fd1425, 0d3FF0000000000000;
	add.f64 	%fd3721, %fd4129, 0d3FF0000000000000;
	sqrt.rn.f64 	%fd3722, %fd3721;
	selp.f64 	%fd1433, 0d3FF6A09E667F3BCD, %fd3722, %p2175;
	rcp.rn.f64 	%fd1434, %fd1433;
	{
	.reg .b32 %temp; 
	mov.b64 	{%temp, %r242}, %fd1434;
	}
	abs.f64 	%fd1435, %fd1434;
	{ // callseq 152, 0
	.param .b64 param0;
	st.param.f64 	[param0], %fd1435;
	.param .b64 param1;
	st.param.f64 	[param1], 0d4000000000000000;
	.param .b64 retval0;
	call.uni (retval0), 
	__internal_accurate_pow, 
	(
	param0, 
	param1
	);
	ld.param.f64 	%fd3723, [retval0];
	} // callseq 152
	setp.lt.s32 	%p2176, %r242, 0;
	neg.f64 	%fd3725, %fd3723;
	selp.f64 	%fd3726, %fd3725, %fd3723, %p2174;
	selp.f64 	%fd4131, %fd3726, %fd3723, %p2176;
	setp.neu.f64 	%p2177, %fd1434, 0d0000000000000000;
	@%p2177 bra 	$L__BB0_1240;
	setp.lt.s32 	%p2178, %r6, 0;
	setp.eq.s32 	%p2179, %r226, 1062207488;
	selp.b32 	%r2316, %r242, 0, %p2179;
	or.b32  	%r2317, %r2316, 2146435072;
	selp.b32 	%r2318, %r2317, %r2316, %p2178;
	mov.b32 	%r2319, 0;
	mov.b64 	%fd4131, {%r2319, %r2318};
$L__BB0_1240:
	add.f64 	%fd3727, %fd1434, 0d4000000000000000;
	{
	.reg .b32 %temp; 
	mov.b64 	{%temp, %r2320}, %fd3727;
	}
	and.b32  	%r2321, %r2320, 2146435072;
	setp.ne.s32 	%p2180, %r2321, 2146435072;
	@%p2180 bra 	$L__BB0_1245;
	setp.num.f64 	%p2181, %fd1434, %fd1434;
	@%p2181 bra 	$L__BB0_1243;
	mov.f64 	%fd3728, 0d4000000000000000;
	add.rn.f64 	%fd4131, %fd1434, %fd3728;
	bra.uni 	$L__BB0_1245;
$L__BB0_1243:
	setp.neu.f64 	%p2182, %fd1435, 0d7FF0000000000000;
	@%p2182 bra 	$L__BB0_1245;
	setp.lt.s32 	%p2183, %r242, 0;
	selp.b32 	%r2322, %r225, %r8, %p53;
	selp.b32 	%r2323, %r2322, %r8, %p2183;
	mov.b32 	%r2324, 0;
	mov.b64 	%fd4131, {%r2324, %r2323};
$L__BB0_1245:
	setp.eq.s32 	%p2184, %r226, 1062207488;
	setp.eq.f64 	%p2185, %fd1434, 0d3FF0000000000000;
	mul.f64 	%fd3729, %fd4131, 0dC014000000000000;
	selp.f64 	%fd1442, 0dC014000000000000, %fd3729, %p2185;
	{
	.reg .b32 %temp; 
	mov.b64 	{%temp, %r243}, %fd1424;
	}
	abs.f64 	%fd1443, %fd1424;
	{ // callseq 153, 0
	.param .b64 param0;
	st.param.f64 	[param0], %fd1443;
	.param .b64 param1;
	st.param.f64 	[param1], 0d4000000000000000;
	.param .b64 retval0;
	call.uni (retval0), 
	__internal_accurate_pow, 
	(
	param0, 
	param1
	);
	ld.param.f64 	%fd3730, [retval0];
	} // callseq 153
	setp.lt.s32 	%p2186, %r243, 0;
	neg.f64 	%fd3732, %fd3730;
	selp.f64 	%fd3733, %fd3732, %fd3730, %p2184;
	selp.f64 	%fd4133, %fd3733, %fd3730, %p2186;
	setp.neu.f64 	%p2187, %fd1424, 0d0000000000000000;
	@%p2187 bra 	$L__BB0_1247;
	setp.lt.s32 	%p2188, %r6, 0;
	setp.eq.s32 	%p2189, %r226, 1062207488;
	selp.b32 	%r2326, %r243, 0, %p2189;
	or.b32  	%r2327, %r2326, 2146435072;
	selp.b32 	%r2328, %r2327, %r2326, %p2188;
	mov.b32 	%r2329, 0;
	mov.b64 	%fd4133, {%r2329, %r2328};
$L__BB0_1247:
	add.f64 	%fd3734, %fd1424, 0d4000000000000000;
	{
	.reg .b32 %temp; 
	mov.b64 	{%temp, %r2330}, %fd3734;
	}
	and.b32  	%r2331, %r2330, 2146435072;
	setp.ne.s32 	%p2190, %r2331, 2146435072;
	@%p2190 bra 	$L__BB0_1252;
	setp.num.f64 	%p2191, %fd1424, %fd1424;
	@%p2191 bra 	$L__BB0_1250;
	mov.f64 	%fd3735, 0d4000000000000000;
	add.rn.f64 	%fd4133, %fd1424, %fd3735;
	bra.uni 	$L__BB0_1252;
$L__BB0_1250:
	setp.neu.f64 	%p2192, %fd1443, 0d7FF0000000000000;
	@%p2192 bra 	$L__BB0_1252;
	setp.lt.s32 	%p2193, %r243, 0;
	selp.b32 	%r2332, %r225, %r8, %p53;
	selp.b32 	%r2333, %r2332, %r8, %p2193;
	mov.b32 	%r2334, 0;
	mov.b64 	%fd4133, {%r2334, %r2333};
$L__BB0_1252:
	setp.eq.s32 	%p2194, %r226, 1062207488;
	setp.eq.f64 	%p2195, %fd1424, 0d3FF0000000000000;
	selp.f64 	%fd1450, 0d3FF0000000000000, %fd4133, %p2195;
	{
	.reg .b32 %temp; 
	mov.b64 	{%temp, %r244}, %fd4102;
	}
	abs.f64 	%fd1451, %fd4102;
	{ // callseq 154, 0
	.param .b64 param0;
	st.param.f64 	[param0], %fd1451;
	.param .b64 param1;
	st.param.f64 	[param1], 0d4000000000000000;
	.param .b64 retval0;
	call.uni (retval0), 
	__internal_accurate_pow, 
	(
	param0, 
	param1
	);
	ld.param.f64 	%fd3736, [retval0];
	} // callseq 154
	setp.lt.s32 	%p2196, %r244, 0;
	neg.f64 	%fd3738, %fd3736;
	selp.f64 	%fd3739, %fd3738, %fd3736, %p2194;
	selp.f64 	%fd4135, %fd3739, %fd3736, %p2196;
	setp.neu.f64 	%p2197, %fd4102, 0d0000000000000000;
	@%p2197 bra 	$L__BB0_1254;
	setp.lt.s32 	%p2198, %r6, 0;
	setp.eq.s32 	%p2199, %r226, 1062207488;
	selp.b32 	%r2336, %r244, 0, %p2199;
	or.b32  	%r2337, %r2336, 2146435072;
	selp.b32 	%r2338, %r2337, %r2336, %p2198;
	mov.b32 	%r2339, 0;
	mov.b64 	%fd4135, {%r2339, %r2338};
$L__BB0_1254:
	add.f64 	%fd3740, %fd4102, 0d4000000000000000;
	{
	.reg .b32 %temp; 
	mov.b64 	{%temp, %r2340}, %fd3740;
	}
	and.b32  	%r2341, %r2340, 2146435072;
	setp.ne.s32 	%p2200, %r2341, 2146435072;
	@%p2200 bra 	$L__BB0_1259;
	setp.num.f64 	%p2201, %fd4102, %fd4102;
	@%p2201 bra 	$L__BB0_1257;
	mov.f64 	%fd3741, 0d4000000000000000;
	add.rn.f64 	%fd4135, %fd4102, %fd3741;
	bra.uni 	$L__BB0_1259;
$L__BB0_1257:
	setp.neu.f64 	%p2202, %fd1451, 0d7FF0000000000000;
	@%p2202 bra 	$L__BB0_1259;
	setp.lt.s32 	%p2203, %r244, 0;
	selp.b32 	%r2342, %r225, %r8, %p53;
	selp.b32 	%r2343, %r2342, %r8, %p2203;
	mov.b32 	%r2344, 0;
	mov.b64 	%fd4135, {%r2344, %r2343};
$L__BB0_1259:
	setp.eq.s32 	%p2204, %r226, 1062207488;
	setp.eq.f64 	%p2205, %fd4102, 0d3FF0000000000000;
	selp.f64 	%fd3742, 0d3FF0000000000000, %fd4135, %p2205;
	add.f64 	%fd1458, %fd1450, %fd3742;
	{
	.reg .b32 %temp; 
	mov.b64 	{%temp, %r245}, %fd1433;
	}
	abs.f64 	%fd1459, %fd1433;
	{ // callseq 155, 0
	.param .b64 param0;
	st.param.f64 	[param0], %fd1459;
	.param .b64 param1;
	st.param.f64 	[param1], 0d4000000000000000;
	.param .b64 retval0;
	call.uni (retval0), 
	__internal_accurate_pow, 
	(
	param0, 
	param1
	);
	ld.param.f64 	%fd3743, [retval0];
	} // callseq 155
	setp.lt.s32 	%p2206, %r245, 0;
	neg.f64 	%fd3745, %fd3743;
	selp.f64 	%fd3746, %fd3745, %fd3743, %p2204;
	selp.f64 	%fd4137, %fd3746, %fd3743, %p2206;
	setp.neu.f64 	%p2207, %fd1433, 0d0000000000000000;
	@%p2207 bra 	$L__BB0_1261;
	setp.lt.s32 	%p2208, %r6, 0;
	setp.eq.s32 	%p2209, %r226, 1062207488;
	selp.b32 	%r2346, %r245, 0, %p2209;
	or.b32  	%r2347, %r2346, 2146435072;
	selp.b32 	%r2348, %r2347, %r2346, %p2208;
	mov.b32 	%r2349, 0;
	mov.b64 	%fd4137, {%r2349, %r2348};
$L__BB0_1261:
	add.f64 	%fd3747, %fd1433, 0d4000000000000000;
	{
	.reg .b32 %temp; 
	mov.b64 	{%temp, %r2350}, %fd3747;
	}
	and.b32  	%r2351, %r2350, 2146435072;
	setp.ne.s32 	%p2210, %r2351, 2146435072;
	@%p2210 bra 	$L__BB0_1266;
	setp.num.f64 	%p2211, %fd1433, %fd1433;
	@%p2211 bra 	$L__BB0_1264;
	mov.f64 	%fd3748, 0d4000000000000000;
	add.rn.f64 	%fd4137, %fd1433, %fd3748;
	bra.uni 	$L__BB0_1266;
$L__BB0_1264:
	setp.neu.f64 	%p2212, %fd1459, 0d7FF0000000000000;
	@%p2212 bra 	$L__BB0_1266;
	setp.lt.s32 	%p2213, %r245, 0;
	selp.b32 	%r2352, %r225, %r8, %p53;
	selp.b32 	%r2353, %r2352, %r8, %p2213;
	mov.b32 	%r2354, 0;
	mov.b64 	%fd4137, {%r2354, %r2353};
$L__BB0_1266:
	setp.eq.f64 	%p2214, %fd1433, 0d3FF0000000000000;
	selp.f64 	%fd3749, 0d3FF0000000000000, %fd4137, %p2214;
	mul.f64 	%fd3750, %fd1458, 0dC000000000000000;
	div.rn.f64 	%fd1466, %fd3750, %fd3749;
	fma.rn.f64 	%fd3751, %fd1466, 0d3FF71547652B82FE, 0d4338000000000000;
	{
	.reg .b32 %temp; 
	mov.b64 	{%r246, %temp}, %fd3751;
	}
	mov.f64 	%fd3752, 0dC338000000000000;
	add.rn.f64 	%fd3753, %fd3751, %fd3752;
	fma.rn.f64 	%fd3754, %fd3753, 0dBFE62E42FEFA39EF, %fd1466;
	fma.rn.f64 	%fd3755, %fd3753, 0dBC7ABC9E3B39803F, %fd3754;
	fma.rn.f64 	%fd3756, %fd3755, 0d3E5ADE1569CE2BDF, 0d3E928AF3FCA213EA;
	fma.rn.f64 	%fd3757, %fd3756, %fd3755, 0d3EC71DEE62401315;
	fma.rn.f64 	%fd3758, %fd3757, %fd3755, 0d3EFA01997C89EB71;
	fma.rn.f64 	%fd3759, %fd3758, %fd3755, 0d3F2A01A014761F65;
	fma.rn.f64 	%fd3760, %fd3759, %fd3755, 0d3F56C16C1852B7AF;
	fma.rn.f64 	%fd3761, %fd3760, %fd3755, 0d3F81111111122322;
	fma.rn.f64 	%fd3762, %fd3761, %fd3755, 0d3FA55555555502A1;
	fma.rn.f64 	%fd3763, %fd3762, %fd3755, 0d3FC5555555555511;
	fma.rn.f64 	%fd3764, %fd3763, %fd3755, 0d3FE000000000000B;
	fma.rn.f64 	%fd3765, %fd3764, %fd3755, 0d3FF0000000000000;
	fma.rn.f64 	%fd3766, %fd3765, %fd3755, 0d3FF0000000000000;
	{
	.reg .b32 %temp; 
	mov.b64 	{%r247, %temp}, %fd3766;
	}
	{
	.reg .b32 %temp; 
	mov.b64 	{%temp, %r248}, %fd3766;
	}
	shl.b32 	%r2355, %r246, 20;
	add.s32 	%r2356, %r2355, %r248;
	mov.b64 	%fd4138, {%r247, %r2356};
	{
	.reg .b32 %temp; 
	mov.b64 	{%temp, %r2357}, %fd1466;
	}
	mov.b32 	%f38, %r2357;
	abs.f32 	%f19, %f38;
	setp.lt.f32 	%p2215, %f19, 0f4086232B;
	@%p2215 bra 	$L__BB0_1269;
	setp.lt.f64 	%p2216, %fd1466, 0d0000000000000000;
	add.f64 	%fd3767, %fd1466, 0d7FF0000000000000;
	selp.f64 	%fd4138, 0d0000000000000000, %fd3767, %p2216;
	setp.geu.f32 	%p2217, %f19, 0f40874800;
	@%p2217 bra 	$L__BB0_1269;
	shr.u32 	%r2358, %r246, 31;
	add.s32 	%r2359, %r246, %r2358;
	shr.s32 	%r2360, %r2359, 1;
	shl.b32 	%r2361, %r2360, 20;
	add.s32 	%r2362, %r248, %r2361;
	mov.b64 	%fd3768, {%r247, %r2362};
	sub.s32 	%r2363, %r246, %r2360;
	shl.b32 	%r2364, %r2363, 20;
	add.s32 	%r2365, %r2364, 1072693248;
	mov.b32 	%r2366, 0;
	mov.b64 	%fd3769, {%r2366, %r2365};
	mul.f64 	%fd4138, %fd3769, %fd3768;
$L__BB0_1269:
	mul.f64 	%fd3770, %fd1442, %fd4138;
	fma.rn.f64 	%fd4139, %fd3770, 0d401F952E0F96D630, %fd1423;
	setp.lt.f64 	%p2218, %fd4139, 0dC011BB9A5D81EEE0;
	mov.f64 	%fd4140, %fd88;
	@%p2218 bra 	$L__BB0_1271;
	mov.f64 	%fd4140, %fd1482;
$L__BB0_1271:
	ld.param.u64 	%rd11, [_Z11distributordPdS_i_param_2];
	mov.u32 	%r2409, %ctaid.x;
	mov.u32 	%r2410, %ntid.x;
	mov.u32 	%r2411, %tid.x;
	mad.lo.s32 	%r2412, %r2409, %r2410, %r2411;
	shl.b32 	%r2413, %r2412, 1;
	cvta.to.global.u64 	%rd8, %rd11;
	mul.wide.s32 	%rd9, %r2413, 8;
	add.s64 	%rd10, %rd8, %rd9;
	st.global.f64 	[%rd10], %fd4140;
	st.global.f64 	[%rd10+8], %fd4139;
	{ // callseq 160, 0
	.param .b64 param0;
	st.param.b64 	[param0], %rd5;
	call.uni 
	free, 
	(
	param0
	);
	} // callseq 160
$L__BB0_1272:
	ret;

}
	// .globl	_Z13distributor_PdPdS_S_ii
.visible .entry _Z13distributor_PdPdS_S_ii(
	.param .f64 _Z13distributor_PdPdS_S_ii_param_0,
	.param .u64 .ptr .align 1 _Z13distributor_PdPdS_S_ii_param_1,
	.param .u64 .ptr .align 1 _Z13distributor_PdPdS_S_ii_param_2,
	.param .u64 .ptr .align 1 _Z13distributor_PdPdS_S_ii_param_3,
	.param .u32 _Z13distributor_PdPdS_S_ii_param_4,
	.param .u32 _Z13distributor_PdPdS_S_ii_param_5
)
{
	.local .align 16 .b8 	__local_depot1[16];
	.reg .b64 	%SP;
	.reg .b64 	%SPL;
	.reg .pred 	%p<4441>;
	.reg .b32 	%r<5346>;
	.reg .b32 	%f<81>;
	.reg .b64 	%rd<21>;
	.reg .b64 	%fd<8137>;

	mov.u64 	%SPL, __local_depot1;
	cvta.local.u64 	%SP, %SPL;
	ld.param.u64 	%rd2, [_Z13distributor_PdPdS_S_ii_param_1];
	ld.param.u32 	%r465, [_Z13distributor_PdPdS_S_ii_param_5];
	mov.u32 	%r466, %ctaid.x;
	mov.u32 	%r467, %ntid.x;
	mov.u32 	%r468, %tid.x;
	mad.lo.s32 	%r1, %r466, %r467, %r468;
	setp.ge.s32 	%p16, %r1, %r465;
	@%p16 bra 	$L__BB1_2388;
	mad.lo.s32 	%r469, %r1, -858993459, 429496728;
	shf.l.wrap.b32 	%r470, %r469, %r469, 31;
	setp.gt.u32 	%p17, %r470, 429496728;
	@%p17 bra 	$L__BB1_3;
	ld.param.f64 	%fd7546, [_Z13distributor_PdPdS_S_ii_param_0];
	cvt.rn.f32.s32 	%f39, %r1;
	mul.f32 	%f40, %f39, 0f42C80000;
	cvt.rn.f32.s32 	%f41, %r465;
	div.rn.f32 	%f42, %f40, %f41;
	cvt.f64.f32 	%fd2803, %f42;
	add.u64 	%rd5, %SP, 0;
	add.u64 	%rd6, %SPL, 0;
	st.local.v2.f64 	[%rd6], {%fd7546, %fd2803};
	mov.u64 	%rd7, $str;
	cvta.global.u64 	%rd8, %rd7;
	{ // callseq 161, 0
	.param .b64 param0;
	st.param.b64 	[param0], %rd8;
	.param .b64 param1;
	st.param.b64 	[param1], %rd5;
	.param .b32 retval0;
	call.uni (retval0), 
	vprintf, 
	(
	param0, 
	param1
	);
	ld.param.b32 	%r471, [retval0];
	} // callseq 161
$L__BB1_3:
	ld.param.f64 	%fd7547, [_Z13distributor_PdPdS_S_ii_param_0];
	{ // callseq 162, 0
	.param .b64 param0;
	st.param.b64 	[param0], 32;
	.param .b64 retval0;
	call.uni (retval0), 
	malloc, 
	(
	param0
	);
	ld.param.b64 	%rd9, [retval0];
	} // callseq 162
	shl.b32 	%r473, %r1, 2;
	cvta.to.global.u64 	%rd10, %rd2;
	mul.wide.s32 	%rd11, %r473, 8;
	add.s64 	%rd12, %rd10, %rd11;
	ld.global.f64 	%fd7584, [%rd12];
	st.f64 	[%rd9], %fd7584;
	ld.global.f64 	%fd7583, [%rd12+8];
	st.f64 	[%rd9+8], %fd7583;
	ld.global.f64 	%fd7582, [%rd12+16];
	st.f64 	[%rd9+16], %fd7582;
	ld.global.f64 	%fd7581, [%rd12+24];
	st.f64 	[%rd9+24], %fd7581;
	mul.f64 	%fd5, %fd7547, 0d3FE0000000000000;
	mov.f64 	%fd2806, 0d3FF0000000000000;
	{
	.reg .b32 %temp; 
	mov.b64 	{%temp, %r2}, %fd2806;
	}
	and.b32  	%r3, %r2, 2146435072;
	setp.lt.s32 	%p18, %r2, 0;
	selp.b32 	%r4, 0, 2146435072, %p18;
	or.b32  	%r5, %r4, -2147483648;
	mul.f64 	%fd6, %fd7583, 0d3FE0000000000000;
	mov.f64 	%fd2807, 0d4000000000000000;
	{
	.reg .b32 %temp; 
	mov.b64 	{%temp, %r6}, %fd2807;
	}
	and.b32  	%r7, %r6, 2146435072;
	setp.lt.s32 	%p19, %r6, 0;
	selp.b32 	%r8, 0, 2146435072, %p19;
	or.b32  	%r9, %r8, -2147483648;
	div.rn.f64 	%fd7, %fd7582, 0d4008000000000000;
	mov.f64 	%fd2808, 0d4008000000000000;
	{
	.reg .b32 %temp; 
	mov.b64 	{%temp, %r10}, %fd2808;
	}
	and.b32  	%r11, %r10, 2146435072;
	setp.lt.s32 	%p20, %r10, 0;
	selp.b32 	%r12, 0, 2146435072, %p20;
	or.b32  	%r13, %r12, -2147483648;
	mul.f64 	%fd8, %fd7581, 0d3FD0000000000000;
	mov.f64 	%fd2809, 0d4010000000000000;
	{
	.reg .b32 %temp; 
	mov.b64 	{%temp, %r14}, %fd2809;
	}
	and.b32  	%r15, %r14, 2146435072;
	setp.lt.s32 	%p21, %r14, 0;
	selp.b32 	%r16, 0, 2146435072, %p21;
	or.b32  	%r17, %r16, -2147483648;
	mov.f64 	%fd7563, 0d0000000000000000;
	mov.f64 	%fd7562, 0d3F847AE147AE147B;
$L__BB1_4:
	mov.f64 	%fd10, %fd7563;
	setp.geu.f64 	%p22, %fd10, 0d4059000000000000;
	mov.f64 	%fd8135, 0d0000000000000000;
	mov.f64 	%fd8133, 0dBFF0000000000000;
	mov.f64 	%fd8136, %fd8135;
	@%p22 bra 	$L__BB1_2387;
	mov.f64 	%fd2813, 0d4059000000000000;
	sub.f64 	%fd2814, %fd2813, %fd10;
	setp.ge.f64 	%p23, %fd7562, %fd2814;
	selp.f64 	%fd7562, %fd2814, %fd7562, %p23;
	{
	.reg .b32 %temp; 
	mov.b64 	{%temp, %r18}, %fd10;
	}
	abs.f64 	%fd12, %fd10;
	setp.neu.f64 	%p24, %fd10, 0d0000000000000000;
	@%p24 bra 	$L__BB1_7;
	setp.eq.f64 	%p40, %fd10, 0d3FF0000000000000;
	setp.eq.f64 	%p41, %fd12, 0d7FF0000000000000;
	setp.lt.s32 	%p42, %r18, 0;
	setp.lt.s32 	%p43, %r14, 0;
	setp.eq.s32 	%p44, %r15, 1072693248;
	setp.lt.s32 	%p45, %r10, 0;
	setp.eq.s32 	%p46, %r11, 1073741824;
	setp.lt.s32 	%p47, %r6, 0;
	setp.eq.s32 	%p48, %r7, 1062207488;
	setp.lt.s32 	%p49, %r2, 0;
	setp.eq.s32 	%p50, %r3, 1072693248;
	selp.b32 	%r507, %r18, 0, %p50;
	or.b32  	%r508, %r507, 2146435072;
	selp.b32 	%r509, %r508, %r507, %p49;
	mov.b32 	%r510, 0;
	mov.b64 	%fd2858, {%r510, %r509};
	add.f64 	%fd2859, %fd10, 0d3FF0000000000000;
	{
	.reg .b32 %temp; 
	mov.b64 	{%temp, %r511}, %fd2859;
	}
	and.b32  	%r512, %r511, 2146435072;
	setp.eq.s32 	%p51, %r512, 2146435072;
	and.b32  	%r513, %r2, 2147483647;
	setp.ne.s32 	%p52, %r513, 1071644672;
	selp.b32 	%r514, %r5, %r4, %p52;
	selp.b32 	%r515, %r514, %r4, %p50;
	selp.b32 	%r516, %r515, %r4, %p42;
	mov.b64 	%fd2860, {%r510, %r516};
	selp.f64 	%fd2861, %fd2860, %fd2858, %p51;
	selp.f64 	%fd2862, %fd2861, %fd2858, %p41;
	selp.f64 	%fd2863, 0d3FF0000000000000, %fd2862, %p40;
	fma.rn.f64 	%fd2864, %fd7584, %fd2863, 0d0000000000000000;
	selp.b32 	%r517, %r18, 0, %p48;
	or.b32  	%r518, %r517, 2146435072;
	selp.b32 	%r519, %r518, %r517, %p47;
	mov.b64 	%fd2865, {%r510, %r519};
	add.f64 	%fd2866, %fd10, 0d4000000000000000;
	{
	.reg .b32 %temp; 
	mov.b64 	{%temp, %r520}, %fd2866;
	}
	and.b32  	%r521, %r520, 2146435072;
	setp.eq.s32 	%p53, %r521, 2146435072;
	and.b32  	%r522, %r6, 2147483647;
	setp.ne.s32 	%p54, %r522, 1071644672;
	selp.b32 	%r523, %r9, %r8, %p54;
	selp.b32 	%r524, %r523, %r8, %p48;
	selp.b32 	%r525, %r524, %r8, %p42;
	mov.b64 	%fd2867, {%r510, %r525};
	selp.f64 	%fd2868, %fd2867, %fd2865, %p53;
	selp.f64 	%fd2869, %fd2868, %fd2865, %p41;
	selp.f64 	%fd2870, 0d3FF0000000000000, %fd2869, %p40;
	fma.rn.f64 	%fd2871, %fd6, %fd2870, %fd2864;
	selp.b32 	%r526, %r18, 0, %p46;
	or.b32  	%r527, %r526, 2146435072;
	selp.b32 	%r528, %r527, %r526, %p45;
	mov.b64 	%fd2872, {%r510, %r528};
	add.f64 	%fd2873, %fd10, 0d4008000000000000;
	{
	.reg .b32 %temp; 
	mov.b64 	{%temp, %r529}, %fd2873;
	}
	and.b32  	%r530, %r529, 2146435072;
	setp.eq.s32 	%p55, %r530, 2146435072;
	and.b32  	%r531, %r10, 2147483647;
	setp.ne.s32 	%p56, %r531, 1071644672;
	selp.b32 	%r532, %r13, %r12, %p56;
	selp.b32 	%r533, %r532, %r12, %p46;
	selp.b32 	%r534, %r533, %r12, %p42;
	mov.b64 	%fd2874, {%r510, %r534};
	selp.f64 	%fd2875, %fd2874, %fd2872, %p55;
	selp.f64 	%fd2876, %fd2875, %fd2872, %p41;
	selp.f64 	%fd2877, 0d3FF0000000000000, %fd2876, %p40;
	fma.rn.f64 	%fd2878, %fd7, %fd2877, %fd2871;
	selp.b32 	%r535, %r18, 0, %p44;
	or.b32  	%r536, %r535, 2146435072;
	selp.b32 	%r537, %r536, %r535, %p43;
	mov.b64 	%fd2879, {%r510, %r537};
	add.f64 	%fd2880, %fd10, 0d4010000000000000;
	{
	.reg .b32 %temp; 
	mov.b64 	{%temp, %r538}, %fd2880;
	}
	and.b32  	%r539, %r538, 2146435072;
	setp.eq.s32 	%p57, %r539, 2146435072;
	and.b32  	%r540, %r14, 2147483647;
	setp.ne.s32 	%p58, %r540, 1071644672;
	selp.b32 	%r541, %r17, %r16, %p58;
	selp.b32 	%r542, %r541, %r16, %p44;
	selp.b32 	%r543, %r542, %r16, %p42;
	mov.b64 	%fd2881, {%r510, %r543};
	selp.f64 	%fd2882, %fd2881, %fd2879, %p57;
	selp.f64 	%fd2883, %fd2882, %fd2879, %p41;
	selp.f64 	%fd2884, 0d3FF0000000000000, %fd2883, %p40;
	fma.rn.f64 	%fd7564, %fd8, %fd2884, %fd2878;
	bra.uni 	$L__BB1_8;
$L__BB1_7:
	setp.eq.f64 	%p25, %fd10, 0d3FF0000000000000;
	setp.eq.f64 	%p26, %fd12, 0d7FF0000000000000;
	setp.lt.s32 	%p27, %r18, 0;
	setp.eq.s32 	%p28, %r15, 1072693248;
	setp.eq.s32 	%p29, %r11, 1073741824;
	setp.eq.s32 	%p30, %r7, 1062207488;
	setp.eq.s32 	%p31, %r3, 1072693248;
	{ // callseq 163, 0
	.param .b64 param0;
	st.param.f64 	[param0], %fd12;
	.param .b64 param1;
	st.param.f64 	[param1], 0d3FF0000000000000;
	.param .b64 retval0;
	call.uni (retval0), 
	__internal_accurate_pow, 
	(
	param0, 
	param1
	);
	ld.param.f64 	%fd2815, [retval0];
	} // callseq 163
	neg.f64 	%fd2817, %fd2815;
	selp.f64 	%fd2818, %fd2817, %fd2815, %p31;
	selp.f64 	%fd2819, %fd2818, %fd2815, %p27;
	add.f64 	%fd2820, %fd10, 0d3FF0000000000000;
	{
	.reg .b32 %temp; 
	mov.b64 	{%temp, %r478}, %fd2820;
	}
	and.b32  	%r479, %r478, 2146435072;
	setp.eq.s32 	%p32, %r479, 2146435072;
	and.b32  	%r480, %r2, 2147483647;
	setp.ne.s32 	%p33, %r480, 1071644672;
	selp.b32 	%r481, %r5, %r4, %p33;
	selp.b32 	%r482, %r481, %r4, %p31;
	selp.b32 	%r483, %r482, %r4, %p27;
	mov.b32 	%r484, 0;
	mov.b64 	%fd2821, {%r484, %r483};
	selp.f64 	%fd2822, %fd2821, %fd2819, %p32;
	selp.f64 	%fd2823, %fd2822, %fd2819, %p26;
	selp.f64 	%fd2824, 0d3FF0000000000000, %fd2823, %p25;
	fma.rn.f64 	%fd2825, %fd7584, %fd2824, 0d0000000000000000;
	{ // callseq 164, 0
	.param .b64 param0;
	st.param.f64 	[param0], %fd12;
	.param .b64 param1;
	st.param.f64 	[param1], 0d4000000000000000;
	.param .b64 retval0;
	call.uni (retval0), 
	__internal_accurate_pow, 
	(
	param0, 
	param1
	);
	ld.param.f64 	%fd2826, [retval0];
	} // callseq 164
	neg.f64 	%fd2828, %fd2826;
	selp.f64 	%fd2829, %fd2828, %fd2826, %p30;
	selp.f64 	%fd2830, %fd2829, %fd2826, %p27;
	add.f64 	%fd2831, %fd10, 0d4000000000000000;
	{
	.reg .b32 %temp; 
	mov.b64 	{%temp, %r485}, %fd2831;
	}
	and.b32  	%r486, %r485, 2146435072;
	setp.eq.s32 	%p34, %r486, 2146435072;
	and.b32  	%r487, %r6, 2147483647;
	setp.ne.s32 	%p35, %r487, 1071644672;
	selp.b32 	%r488, %r9, %r8, %p35;
	selp.b32 	%r489, %r488, %r8, %p30;
	selp.b32 	%r490, %r489, %r8, %p27;
	mov.b64 	%fd2832, {%r484, %r490};
	selp.f64 	%fd2833, %fd2832, %fd2830, %p34;
	selp.f64 	%fd2834, %fd2833, %fd2830, %p26;
	selp.f64 	%fd2835, 0d3FF0000000000000, %fd2834, %p25;
	fma.rn.f64 	%fd2836, %fd6, %fd2835, %fd2825;
	{ // callseq 165, 0
	.param .b64 param0;
	st.param.f64 	[param0], %fd12;
	.param .b64 param1;
	st.param.f64 	[param1], 0d4008000000000000;
	.param .b64 retval0;
	call.uni (retval0), 
	__internal_accurate_pow, 
	(
	param0, 
	param1
	);
	ld.param.f64 	%fd2837, [retval0];
	} // callseq 165
	neg.f64 	%fd2839, %fd2837;
	selp.f64 	%fd2840, %fd2839, %fd2837, %p29;
	selp.f64 	%fd2841, %fd2840, %fd2837, %p27;
	add.f64 	%fd2842, %fd10, 0d4008000000000000;
	{
	.reg .b32 %temp; 
	mov.b64 	{%temp, %r491}, %fd2842;
	}
	and.b32  	%r492, %r491, 2146435072;
	setp.eq.s32 	%p36, %r492, 2146435072;
	and.b32  	%r493, %r10, 2147483647;
	setp.ne.s32 	%p37, %r493, 1071644672;
	selp.b32 	%r494, %r13, %r12, %p37;
	selp.b32 	%r495, %r494, %r12, %p29;
	selp.b32 	%r496, %r495, %r12, %p27;
	mov.b64 	%fd2843, {%r484, %r496};
	selp.f64 	%fd2844, %fd2843, %fd2841, %p36;
	selp.f64 	%fd2845, %fd2844, %fd2841, %p26;
	selp.f64 	%fd2846, 0d3FF0000000000000, %fd2845, %p25;
	fma.rn.f64 	%fd2847, %fd7, %fd2846, %fd2836;
	{ // callseq 166, 0
	.param .b64 param0;
	st.param.f64 	[param0], %fd12;
	.param .b64 param1;
	st.param.f64 	[param1], 0d4010000000000000;
	.param .b64 retval0;
	call.uni (retval0), 
	__internal_accurate_pow, 
	(
	param0, 
	param1
	);
	ld.param.f64 	%fd2848, [retval0];
	} // callseq 166
	neg.f64 	%fd2850, %fd2848;
	selp.f64 	%fd2851, %fd2850, %fd2848, %p28;
	selp.f64 	%fd2852, %fd2851, %fd2848, %p27;
	add.f64 	%fd2853, %fd10, 0d4010000000000000;
	{
	.reg .b32 %temp; 
	mov.b64 	{%temp, %r497}, %fd2853;
	}
	and.b32  	%r498, %r497, 2146435072;
	setp.eq.s32 	%p38, %r498, 2146435072;
	and.b32  	%r499, %r14, 2147483647;
	setp.ne.s32 	%p39, %r499, 1071644672;
	selp.b32 	%r500, %r17, %r16, %p39;
	selp.b32 	%r501, %r500, %r16, %p28;
	selp.b32 	%r502, %r501, %r16, %p27;
	mov.b64 	%fd2854, {%r484, %r502};
	selp.f64 	%fd2855, %fd2854, %fd2852, %p38;
	selp.f64 	%fd2856, %fd2855, %fd2852, %p26;
	selp.f64 	%fd2857, 0d3FF0000000000000, %fd2856, %p25;
	fma.rn.f64 	%fd7564, %fd8, %fd2857, %fd2847;
$L__BB1_8:
	setp.lt.s32 	%p59, %r2, 0;
	setp.eq.s32 	%p60, %r3, 1072693248;
	add.f64 	%fd7563, %fd10, %fd7562;
	{
	.reg .b32 %temp; 
	mov.b64 	{%temp, %r19}, %fd7563;
	}
	abs.f64 	%fd17, %fd7563;
	setp.lt.s32 	%p62, %r19, 0;
	setp.eq.f64 	%p63, %fd7563, 0d0000000000000000;
	{ // callseq 167, 0
	.param .b64 param0;
	st.param.f64 	[param0], %fd17;
	.param .b64 param1;
	st.param.f64 	[param1], 0d3FF0000000000000;
	.param .b64 retval0;
	call.uni (retval0), 
	__internal_accurate_pow, 
	(
	param0, 
	param1
	);
	ld.param.f64 	%fd2885, [retval0];
	} // callseq 167
	neg.f64 	%fd2887, %fd2885;
	selp.f64 	%fd2888, %fd2887, %fd2885, %p60;
	selp.f64 	%fd2889, %fd2888, %fd2885, %p62;
	selp.b32 	%r544, %r19, 0, %p60;
	or.b32  	%r545, %r544, 2146435072;
	selp.b32 	%r546, %r545, %r544, %p59;
	mov.b32 	%r547, 0;
	mov.b64 	%fd2890, {%r547, %r546};
	selp.f64 	%fd7577, %fd2890, %fd2889, %p63;
	add.f64 	%fd2891, %fd7563, 0d3FF0000000000000;
	{
	.reg .b32 %temp; 
	mov.b64 	{%temp, %r548}, %fd2891;
	}
	and.b32  	%r20, %r548, 2146435072;
	setp.ne.s32 	%p64, %r20, 2146435072;
	mov.f64 	%fd7565, %fd7577;
	@%p64 bra 	$L__BB1_13;
	setp.num.f64 	%p65, %fd7563, %fd7563;
	@%p65 bra 	$L__BB1_11;
	mov.f64 	%fd2892, 0d3FF0000000000000;
	add.rn.f64 	%fd7565, %fd7563, %fd2892;
	bra.uni 	$L__BB1_13;
$L__BB1_11:
	setp.neu.f64 	%p66, %fd17, 0d7FF0000000000000;
	mov.f64 	%fd7565, %fd7577;
	@%p66 bra 	$L__BB1_13;
	setp.lt.s32 	%p67, %r19, 0;
	setp.eq.s32 	%p68, %r3, 1072693248;
	and.b32  	%r550, %r2, 2147483647;
	setp.ne.s32 	%p69, %r550, 1071644672;
	selp.b32 	%r551, %r5, %r4, %p69;
	selp.b32 	%r552, %r551, %r4, %p68;
	selp.b32 	%r553, %r552, %r4, %p67;
	mov.b32 	%r554, 0;
	mov.b64 	%fd7565, {%r554, %r553};
$L__BB1_13:
	setp.eq.s32 	%p70, %r7, 1062207488;
	and.b32  	%r555, %r6, 2147483647;
	setp.ne.s32 	%p72, %r555, 1071644672;
	and.pred  	%p1, %p70, %p72;
	setp.eq.f64 	%p73, %fd7563, 0d3FF0000000000000;
	setp.eq.f64 	%p74, %fd7563, 0d0000000000000000;
	setp.lt.s32 	%p75, %r19, 0;
	setp.lt.s32 	%p76, %r6, 0;
	selp.f64 	%fd2893, 0d3FF0000000000000, %fd7565, %p73;
	fma.rn.f64 	%fd22, %fd7584, %fd2893, 0d0000000000000000;
	{ // callseq 168, 0
	.param .b64 param0;
	st.param.f64 	[param0], %fd17;
	.param .b64 param1;
	st.param.f64 	[param1], 0d4000000000000000;
	.param .b64 retval0;
	call.uni (retval0), 
	__internal_accurate_pow, 
	(
	param0, 
	param1
	);
	ld.param.f64 	%fd2894, [retval0];
	} // callseq 168
	neg.f64 	%fd2896, %fd2894;
	selp.f64 	%fd2897, %fd2896, %fd2894, %p70;
	selp.f64 	%fd2898, %fd2897, %fd2894, %p75;
	selp.b32 	%r556, %r19, 0, %p70;
	or.b32  	%r557, %r556, 2146435072;
	selp.b32 	%r558, %r557, %r556, %p76;
	mov.b32 	%r559, 0;
	mov.b64 	%fd2899, {%r559, %r558};
	selp.f64 	%fd7578, %fd2899, %fd2898, %p74;
	add.f64 	%fd2900, %fd7563, 0d4000000000000000;
	{
	.reg .b32 %temp; 
	mov.b64 	{%temp, %r560}, %fd2900;
	}
	and.b32  	%r21, %r560, 2146435072;
	setp.ne.s32 	%p77, %r21, 2146435072;
	mov.f64 	%fd7566, %fd7578;
	@%p77 bra 	$L__BB1_18;
	setp.nan.f64 	%p78, %fd7563, %fd7563;
	@%p78 bra 	$L__BB1_17;
	setp.neu.f64 	%p79, %fd17, 0d7FF0000000000000;
	mov.f64 	%fd7566, %fd7578;
	@%p79 bra 	$L__BB1_18;
	setp.lt.s32 	%p80, %r19, 0;
	selp.b32 	%r561, %r9, %r8, %p1;
	selp.b32 	%r562, %r561, %r8, %p80;
	mov.b32 	%r563, 0;
	mov.b64 	%fd7566, {%r563, %r562};
	bra.uni 	$L__BB1_18;
$L__BB1_17:
	mov.f64 	%fd2901, 0d4000000000000000;
	add.rn.f64 	%fd7566, %fd7563, %fd2901;
$L__BB1_18:
	setp.eq.f64 	%p81, %fd7563, 0d3FF0000000000000;
	setp.eq.f64 	%p82, %fd7563, 0d0000000000000000;
	setp.lt.s32 	%p83, %r19, 0;
	setp.lt.s32 	%p84, %r10, 0;
	setp.eq.s32 	%p85, %r11, 1073741824;
	selp.f64 	%fd2902, 0d3FF0000000000000, %fd7566, %p81;
	fma.rn.f64 	%fd27, %fd6, %fd2902, %fd22;
	{ // callseq 169, 0
	.param .b64 param0;
	st.param.f64 	[param0], %fd17;
	.param .b64 param1;
	st.param.f64 	[param1], 0d4008000000000000;
	.param .b64 retval0;
	call.uni (retval0), 
	__internal_accurate_pow, 
	(
	param0, 
	param1
	);
	ld.param.f64 	%fd2903, [retval0];
	} // callseq 169
	neg.f64 	%fd2905, %fd2903;
	selp.f64 	%fd2906, %fd2905, %fd2903, %p85;
	selp.f64 	%fd2907, %fd2906, %fd2903, %p83;
	selp.b32 	%r564, %r19, 0, %p85;
	or.b32  	%r565, %r564, 2146435072;
	selp.b32 	%r566, %r565, %r564, %p84;
	mov.b32 	%r567, 0;
	mov.b64 	%fd2908, {%r567, %r566};
	selp.f64 	%fd7579, %fd2908, %fd2907, %p82;
	add.f64 	%fd2909, %fd7563, 0d4008000000000000;
	{
	.reg .b32 %temp; 
	mov.b64 	{%temp, %r568}, %fd2909;
	}
	and.b32  	%r22, %r568, 2146435072;
	setp.ne.s32 	%p87, %r22, 2146435072;
	mov.f64 	%fd7567, %fd7579;
	@%p87 bra 	$L__BB1_23;
	setp.nan.f64 	%p88, %fd7563, %fd7563;
	@%p88 bra 	$L__BB1_22;
	setp.neu.f64 	%p89, %fd17, 0d7FF0000000000000;
	mov.f64 	%fd7567, %fd7579;
	@%p89 bra 	$L__BB1_23;
	setp.lt.s32 	%p90, %r19, 0;
	setp.eq.s32 	%p91, %r11, 1073741824;
	and.b32  	%r570, %r10, 2147483647;
	setp.ne.s32 	%p92, %r570, 1071644672;
	selp.b32 	%r571, %r13, %r12, %p92;
	selp.b32 	%r572, %r571, %r12, %p91;
	selp.b32 	%r573, %r572, %r12, %p90;
	mov.b32 	%r574, 0;
	mov.b64 	%fd7567, {%r574, %r573};
	bra.uni 	$L__BB1_23;
$L__BB1_22:
	mov.f64 	%fd2910, 0d4008000000000000;
	add.rn.f64 	%fd7567, %fd7563, %fd2910;
$L__BB1_23:
	setp.eq.f64 	%p93, %fd7563, 0d3FF0000000000000;
	setp.eq.f64 	%p94, %fd7563, 0d0000000000000000;
	setp.lt.s32 	%p95, %r19, 0;
	setp.lt.s32 	%p96, %r14, 0;
	setp.eq.s32 	%p97, %r15, 1072693248;
	selp.f64 	%fd2911, 0d3FF0000000000000, %fd7567, %p93;
	fma.rn.f64 	%fd32, %fd7, %fd2911, %fd27;
	{ // callseq 170, 0
	.param .b64 param0;
	st.param.f64 	[param0], %fd17;
	.param .b64 param1;
	st.param.f64 	[param1], 0d4010000000000000;
	.param .b64 retval0;
	call.uni (retval0), 
	__internal_accurate_pow, 
	(
	param0, 
	param1
	);
	ld.param.f64 	%fd2912, [retval0];
	} // callseq 170
	neg.f64 	%fd2914, %fd2912;
	selp.f64 	%fd2915, %fd2914, %fd2912, %p97;
	selp.f64 	%fd2916, %fd2915, %fd2912, %p95;
	selp.b32 	%r575, %r19, 0, %p97;
	or.b32  	%r576, %r575, 2146435072;
	selp.b32 	%r577, %r576, %r575, %p96;
	mov.b32 	%r578, 0;
	mov.b64 	%fd2917, {%r578, %r577};
	selp.f64 	%fd7580, %fd2917, %fd2916, %p94;
	add.f64 	%fd2918, %fd7563, 0d4010000000000000;
	{
	.reg .b32 %temp; 
	mov.b64 	{%temp, %r579}, %fd2918;
	}
	and.b32  	%r23, %r579, 2146435072;
	setp.ne.s32 	%p99, %r23, 2146435072;
	mov.f64 	%fd7568, %fd7580;
	@%p99 bra 	$L__BB1_28;
	setp.nan.f64 	%p100, %fd7563, %fd7563;
	@%p100 bra 	$L__BB1_27;
	setp.neu.f64 	%p101, %fd17, 0d7FF0000000000000;
	mov.f64 	%fd7568, %fd7580;
	@%p101 bra 	$L__BB1_28;
	setp.lt.s32 	%p102, %r19, 0;
	setp.eq.s32 	%p103, %r15, 1072693248;
	and.b32  	%r581, %r14, 2147483647;
	setp.ne.s32 	%p104, %r581, 1071644672;
	selp.b32 	%r582, %r17, %r16, %p104;
	selp.b32 	%r583, %r582, %r16, %p103;
	selp.b32 	%r584, %r583, %r16, %p102;
	mov.b32 	%r585, 0;
	mov.b64 	%fd7568, {%r585, %r584};
	bra.uni 	$L__BB1_28;
$L__BB1_27:
	mov.f64 	%fd2919, 0d4010000000000000;
	add.rn.f64 	%fd7568, %fd7563, %fd2919;
$L__BB1_28:
	setp.eq.f64 	%p105, %fd7563, 0d3FF0000000000000;
	selp.f64 	%fd2920, 0d3FF0000000000000, %fd7568, %p105;
	fma.rn.f64 	%fd2921, %fd8, %fd2920, %fd32;
	sub.f64 	%fd2922, %fd2921, %fd5;
	sub.f64 	%fd2923, %fd7564, %fd5;
	mul.f64 	%fd2924, %fd2923, %fd2922;
	setp.gtu.f64 	%p106, %fd2924, 0d0000000000000000;
	@%p106 bra 	$L__BB1_73;
	add.f64 	%fd37, %fd7584, 0d0000000000000000;
	and.b32  	%r592, %r2, 2147483647;
	selp.b32 	%r602, %r9, %r8, %p1;
	and.b32  	%r638, %r10, 2147483647;
$L__BB1_30:
	mov.f64 	%fd39, %fd7563;
	setp.lt.s32 	%p107, %r2, 0;
	setp.eq.s32 	%p108, %r3, 1072693248;
	{
	.reg .b32 %temp; 
	mov.b64 	{%temp, %r24}, %fd39;
	}
	abs.f64 	%fd40, %fd39;
	setp.lt.s32 	%p110, %r24, 0;
	setp.eq.f64 	%p111, %fd39, 0d0000000000000000;
	{ // callseq 171, 0
	.param .b64 param0;
	st.param.f64 	[param0], %fd40;
	.param .b64 param1;
	st.param.f64 	[param1], 0d3FF0000000000000;
	.param .b64 retval0;
	call.uni (retval0), 
	__internal_accurate_pow, 
	(
	param0, 
	param1
	);
	ld.param.f64 	%fd2925, [retval0];
	} // callseq 171
	neg.f64 	%fd2927, %fd2925;
	selp.f64 	%fd2928, %fd2927, %fd2925, %p108;
	selp.f64 	%fd2929, %fd2928, %fd2925, %p110;
	selp.b32 	%r586, %r24, 0, %p108;
	or.b32  	%r587, %r586, 2146435072;
	selp.b32 	%r588, %r587, %r586, %p107;
	mov.b32 	%r589, 0;
	mov.b64 	%fd2930, {%r589, %r588};
	selp.f64 	%fd7574, %fd2930, %fd2929, %p111;
	add.f64 	%fd2931, %fd39, 0d3FF0000000000000;
	{
	.reg .b32 %temp; 
	mov.b64 	{%temp, %r590}, %fd2931;
	}
	and.b32  	%r25, %r590, 2146435072;
	setp.ne.s32 	%p112, %r25, 2146435072;
	mov.f64 	%fd7570, %fd7574;
	@%p112 bra 	$L__BB1_35;
	setp.num.f64 	%p113, %fd39, %fd39;
	@%p113 bra 	$L__BB1_33;
	mov.f64 	%fd2932, 0d3FF0000000000000;
	add.rn.f64 	%fd7570, %fd39, %fd2932;
	bra.uni 	$L__BB1_35;
$L__BB1_33:
	setp.neu.f64 	%p114, %fd40, 0d7FF0000000000000;
	mov.f64 	%fd7570, %fd7574;
	@%p114 bra 	$L__BB1_35;
	setp.lt.s32 	%p115, %r24, 0;
	setp.eq.s32 	%p116, %r3, 1072693248;
	setp.ne.s32 	%p117, %r592, 1071644672;
	selp.b32 	%r593, %r5, %r4, %p117;
	selp.b32 	%r594, %r593, %r4, %p116;
	selp.b32 	%r595, %r594, %r4, %p115;
	mov.b32 	%r596, 0;
	mov.b64 	%fd7570, {%r596, %r595};
$L__BB1_35:
	setp.eq.f64 	%p118, %fd39, 0d3FF0000000000000;
	setp.eq.f64 	%p119, %fd39, 0d0000000000000000;
	setp.lt.s32 	%p120, %r24, 0;
	setp.lt.s32 	%p121, %r6, 0;
	setp.eq.s32 	%p122, %r7, 1062207488;
	selp.f64 	%fd2933, 0d3FF0000000000000, %fd7570, %p118;
	fma.rn.f64 	%fd45, %fd7584, %fd2933, 0d0000000000000000;
	{ // callseq 172, 0
	.param .b64 param0;
	st.param.f64 	[param0], %fd40;
	.param .b64 param1;
	st.param.f64 	[param1], 0d4000000000000000;
	.param .b64 retval0;
	call.uni (retval0), 
	__internal_accurate_pow, 
	(
	param0, 
	param1
	);
	ld.param.f64 	%fd2934, [retval0];
	} // callseq 172
	neg.f64 	%fd2936, %fd2934;
	selp.f64 	%fd2937, %fd2936, %fd2934, %p122;
	selp.f64 	%fd2938, %fd2937, %fd2934, %p120;
	selp.b32 	%r597, %r24, 0, %p122;
	or.b32  	%r598, %r597, 2146435072;
	selp.b32 	%r599, %r598, %r597, %p121;
	mov.b32 	%r600, 0;
	mov.b64 	%fd2939, {%r600, %r599};
	selp.f64 	%fd7575, %fd2939, %fd2938, %p119;
	add.f64 	%fd2940, %fd39, 0d4000000000000000;
	{
	.reg .b32 %temp; 
	mov.b64 	{%temp, %r601}, %fd2940;
	}
	and.b32  	%r26, %r601, 2146435072;
	setp.ne.s32 	%p124, %r26, 2146435072;
	mov.f64 	%fd7571, %fd7575;
	@%p124 bra 	$L__BB1_40;
	setp.nan.f64 	%p125, %fd39, %fd39;
	@%p125 bra 	$L__BB1_39;
	setp.neu.f64 	%p126, %fd40, 0d7FF0000000000000;
	mov.f64 	%fd7571, %fd7575;
	@%p126 bra 	$L__BB1_40;
	setp.lt.s32 	%p127, %r24, 0;
	selp.b32 	%r603, %r602, %r8, %p127;
	mov.b32 	%r604, 0;
	mov.b64 	%fd7571, {%r604, %r603};
	bra.uni 	$L__BB1_40;
$L__BB1_39:
	mov.f64 	%fd2941, 0d4000000000000000;
	add.rn.f64 	%fd7571, %fd39, %fd2941;
$L__BB1_40:
	setp.eq.f64 	%p128, %fd39, 0d3FF0000000000000;
	setp.eq.f64 	%p129, %fd39, 0d0000000000000000;
	setp.lt.s32 	%p130, %r24, 0;
	setp.lt.s32 	%p131, %r10, 0;
	setp.eq.s32 	%p132, %r11, 1073741824;
	selp.f64 	%fd2942, 0d3FF0000000000000, %fd7571, %p128;
	fma.rn.f64 	%fd50, %fd6, %fd2942, %fd45;
	{ // callseq 173, 0
	.param .b64 param0;
	st.param.f64 	[param0], %fd40;
	.param .b64 param1;
	st.param.f64 	[param1], 0d4008000000000000;
	.param .b64 retval0;
	call.uni (retval0), 
	__internal_accurate_pow, 
	(
	param0, 
	param1
	);
	ld.param.f64 	%fd2943, [retval0];
	} // callseq 173
	neg.f64 	%fd2945, %fd2943;
	selp.f64 	%fd2946, %fd2945, %fd2943, %p132;
	selp.f64 	%fd2947, %fd2946, %fd2943, %p130;
	selp.b32 	%r605, %r24, 0, %p132;
	or.b32  	%r606, %r605, 2146435072;
	selp.b32 	%r607, %r606, %r605, %p131;
	mov.b32 	%r608, 0;
	mov.b64 	%fd2948, {%r608, %r607};
	selp.f64 	%fd7576, %fd2948, %fd2947, %p129;
	add.f64 	%fd2949, %fd39, 0d4008000000000000;
	{
	.reg .b32 %temp; 
	mov.b64 	{%temp, %r609}, %fd2949;
	}
	and.b32  	%r27, %r609, 2146435072;
	setp.ne.s32 	%p134, %r27, 2146435072;
	mov.f64 	%fd7572, %fd7576;
	@%p134 bra 	$L__BB1_45;
	setp.nan.f64 	%p135, %fd39, %fd39;
	@%p135 bra 	$L__BB1_44;
	setp.neu.f64 	%p136, %fd40, 0d7FF0000000000000;
	mov.f64 	%fd7572, %fd7576;
	@%p136 bra 	$L__BB1_45;
	setp.lt.s32 	%p137, %r24, 0;
	setp.eq.s32 	%p138, %r11, 1073741824;
	setp.ne.s32 	%p139, %r638, 1071644672;
	selp.b32 	%r612, %r13, %r12, %p139;
	selp.b32 	%r613, %r612, %r12, %p138;
	selp.b32 	%r614, %r613, %r12, %p137;
	mov.b32 	%r615, 0;
	mov.b64 	%fd7572, {%r615, %r614};
	bra.uni 	$L__BB1_45;
$L__BB1_44:
	mov.f64 	%fd2950, 0d4008000000000000;
	add.rn.f64 	%fd7572, %fd39, %fd2950;
$L__BB1_45:
	setp.eq.f64 	%p140, %fd39, 0d3FF0000000000000;
	setp.eq.f64 	%p141, %fd39, 0d0000000000000000;
	setp.lt.s32 	%p142, %r24, 0;
	setp.lt.s32 	%p143, %r14, 0;
	setp.eq.s32 	%p144, %r15, 1072693248;
	selp.f64 	%fd2951, 0d3FF0000000000000, %fd7572, %p140;
	fma.rn.f64 	%fd55, %fd7, %fd2951, %fd50;
	{ // callseq 174, 0
	.param .b64 param0;
	st.param.f64 	[param0], %fd40;
	.param .b64 param1;
	st.param.f64 	[param1], 0d4010000000000000;
	.param .b64 retval0;
	call.uni (retval0), 
	__internal_accurate_pow, 
	(
	param0, 
	param1
	);
	ld.param.f64 	%fd2952, [retval0];
	} // callseq 174
	neg.f64 	%fd2954, %fd2952;
	selp.f64 	%fd2955, %fd2954, %fd2952, %p144;
	selp.f64 	%fd2956, %fd2955, %fd2952, %p142;
	selp.b32 	%r616, %r24, 0, %p144;
	or.b32  	%r617, %r616, 2146435072;
	selp.b32 	%r618, %r617, %r616, %p143;
	mov.b32 	%r619, 0;
	mov.b64 	%fd2957, {%r619, %r618};
	selp.f64 	%fd7573, %fd2957, %fd2956, %p141;
	add.f64 	%fd2958, %fd39, 0d4010000000000000;
	{
	.reg .b32 %temp; 
	mov.b64 	{%temp, %r620}, %fd2958;
	}
	and.b32  	%r621, %r620, 2146435072;
	setp.ne.s32 	%p146, %r621, 2146435072;
	@%p146 bra 	$L__BB1_50;
	setp.nan.f64 	%p147, %fd39, %fd39;
	@%p147 bra 	$L__BB1_49;
	setp.neu.f64 	%p148, %fd40, 0d7FF0000000000000;
	@%p148 bra 	$L__BB1_50;
	setp.lt.s32 	%p149, %r24, 0;
	setp.eq.s32 	%p150, %r15, 1072693248;
	and.b32  	%r623, %r14, 2147483647;
	setp.ne.s32 	%p151, %r623, 1071644672;
	selp.b32 	%r624, %r17, %r16, %p151;
	selp.b32 	%r625, %r624, %r16, %p150;
	selp.b32 	%r626, %r625, %r16, %p149;
	mov.b32 	%r627, 0;
	mov.b64 	%fd7573, {%r627, %r626};
	bra.uni 	$L__BB1_50;
$L__BB1_49:
	mov.f64 	%fd2959, 0d4010000000000000;
	add.rn.f64 	%fd7573, %fd39, %fd2959;
$L__BB1_50:
	setp.ne.s32 	%p152, %r25, 2146435072;
	setp.eq.f64 	%p153, %fd39, 0d3FF0000000000000;
	selp.f64 	%fd2960, 0d3FF0000000000000, %fd7573, %p153;
	fma.rn.f64 	%fd60, %fd8, %fd2960, %fd55;
	@%p152 bra 	$L__BB1_55;
	setp.nan.f64 	%p154, %fd39, %fd39;
	@%p154 bra 	$L__BB1_54;
	setp.neu.f64 	%p155, %fd40, 0d7FF0000000000000;
	@%p155 bra 	$L__BB1_55;
	setp.lt.s32 	%p156, %r24, 0;
	setp.eq.s32 	%p157, %r3, 1072693248;
	setp.ne.s32 	%p158, %r592, 1071644672;
	selp.b32 	%r630, %r5, %r4, %p158;
	selp.b32 	%r631, %r630, %r4, %p157;
	selp.b32 	%r632, %r631, %r4, %p156;
	mov.b32 	%r633, 0;
	mov.b64 	%fd7574, {%r633, %r632};
	bra.uni 	$L__BB1_55;
$L__BB1_54:
	mov.f64 	%fd2961, 0d3FF0000000000000;
	add.rn.f64 	%fd7574, %fd39, %fd2961;
$L__BB1_55:
	setp.ne.s32 	%p159, %r26, 2146435072;
	setp.eq.f64 	%p160, %fd39, 0d3FF0000000000000;
	selp.f64 	%fd2962, 0d3FF0000000000000, %fd7574, %p160;
	fma.rn.f64 	%fd64, %fd7583, %fd2962, %fd37;
	@%p159 bra 	$L__BB1_60;
	setp.nan.f64 	%p161, %fd39, %fd39;
	@%p161 bra 	$L__BB1_59;
	setp.neu.f64 	%p162, %fd40, 0d7FF0000000000000;
	@%p162 bra 	$L__BB1_60;
	setp.lt.s32 	%p163, %r24, 0;
	selp.b32 	%r635, %r602, %r8, %p163;
	mov.b32 	%r636, 0;
	mov.b64 	%fd7575, {%r636, %r635};
	bra.uni 	$L__BB1_60;
$L__BB1_59:
	mov.f64 	%fd2963, 0d4000000000000000;
	add.rn.f64 	%fd7575, %fd39, %fd2963;
$L__BB1_60:
	setp.ne.s32 	%p164, %r27, 2146435072;
	setp.eq.f64 	%p165, %fd39, 0d3FF0000000000000;
	selp.f64 	%fd2964, 0d3FF0000000000000, %fd7575, %p165;
	fma.rn.f64 	%fd68, %fd7582, %fd2964, %fd64;
	@%p164 bra 	$L__BB1_65;
	setp.nan.f64 	%p166, %fd39, %fd39;
	@%p166 bra 	$L__BB1_64;
	setp.neu.f64 	%p167, %fd40, 0d7FF0000000000000;
	@%p167 bra 	$L__BB1_65;
	setp.lt.s32 	%p168, %r24, 0;
	setp.eq.s32 	%p169, %r11, 1073741824;
	setp.ne.s32 	%p170, %r638, 1071644672;
	selp.b32 	%r639, %r13, %r12, %p170;
	selp.b32 	%r640, %r639, %r12, %p169;
	selp.b32 	%r641, %r640, %r12, %p168;
	mov.b32 	%r642, 0;
	mov.b64 	%fd7576, {%r642, %r641};
	bra.uni 	$L__BB1_65;
$L__BB1_64:
	mov.f64 	%fd2965, 0d4008000000000000;
	add.rn.f64 	%fd7576, %fd39, %fd2965;
$L__BB1_65:
	setp.eq.f64 	%p171, %fd39, 0d3FF0000000000000;
	selp.f64 	%fd2966, 0d3FF0000000000000, %fd7576, %p171;
	fma.rn.f64 	%fd2967, %fd7581, %fd2966, %fd68;
	sub.f64 	%fd2968, %fd60, %fd5;
	div.rn.f64 	%fd2969, %fd2968, %fd2967;
	sub.f64 	%fd7563, %fd39, %fd2969;
	sub.f64 	%fd2970, %fd7563, %fd39;
	abs.f64 	%fd2971, %fd2970;
	setp.gt.f64 	%p172, %fd2971, 0d3EB0C6F7A0B5ED8D;
	@%p172 bra 	$L__BB1_30;
	add.f64 	%fd88, %fd7563, %fd7563;
	setp.eq.f64 	%p173, %fd88, 0dBFF0000000000000;
	mov.f64 	%fd8136, %fd8135;
	@%p173 bra 	$L__BB1_2387;
	setp.leu.f64 	%p174, %fd88, 0d0000000000000000;
	mov.f64 	%fd7823, 0d0000000000000000;
	mov.f64 	%fd7824, %fd7823;
	mov.f64 	%fd7825, %fd7823;
	mov.f64 	%fd7826, %fd7823;
	mov.f64 	%fd7827, %fd7823;
	mov.f64 	%fd7828, %fd7823;
	@%p174 bra 	$L__BB1_1153;
	setp.eq.s32 	%p175, %r7, 1062207488;
	mov.f64 	%fd2978, 0d400DBE2DF9B01D21;
	{
	.reg .b32 %temp; 
	mov.b64 	{%temp, %r644}, %fd2978;
	}
	{ // callseq 175, 0
	.param .b64 param0;
	st.param.f64 	[param0], 0d400DBE2DF9B01D21;
	.param .b64 param1;
	st.param.f64 	[param1], 0d4000000000000000;
	.param .b64 retval0;
	call.uni (retval0), 
	__internal_accurate_pow, 
	(
	param0, 
	param1
	);
	ld.param.f64 	%fd2979, [retval0];
	} // callseq 175
	setp.lt.s32 	%p176, %r644, 0;
	neg.f64 	%fd2981, %fd2979;
	selp.f64 	%fd2982, %fd2981, %fd2979, %p175;
	selp.f64 	%fd89, %fd2982, %fd2979, %p176;
	mov.f64 	%fd7591, 0d3F847AE147AE147B;
	mov.f64 	%fd7823, 0d0000000000000000;
	and.b32  	%r30, %r6, 2146435072;
	and.b32  	%r31, %r10, 2146435072;
	and.b32  	%r32, %r14, 2146435072;
	and.b32  	%r33, %r2, 2146435072;
	mov.f64 	%fd7592, %fd7823;
$L__BB1_69:
	mov.f64 	%fd101, %fd7592;
	ld.param.f64 	%fd7548, [_Z13distributor_PdPdS_S_ii_param_0];
	setp.lt.s32 	%p177, %r6, 0;
	selp.b32 	%r28, 0, 2146435072, %p177;
	or.b32  	%r29, %r28, -2147483648;
	mul.f64 	%fd102, %fd7548, 0d3FE0000000000000;
	setp.lt.s32 	%p178, %r10, 0;
	selp.b32 	%r34, 0, 2146435072, %p178;
	or.b32  	%r35, %r34, -2147483648;
	setp.lt.s32 	%p179, %r2, 0;
	selp.b32 	%r36, 0, 2146435072, %p179;
	or.b32  	%r37, %r36, -2147483648;
	setp.lt.s32 	%p180, %r14, 0;
	selp.b32 	%r38, 0, 2146435072, %p180;
	or.b32  	%r39, %r38, -2147483648;
	sub.f64 	%fd2983, %fd88, %fd101;
	setp.ge.f64 	%p181, %fd7591, %fd2983;
	selp.f64 	%fd7591, %fd2983, %fd7591, %p181;
	mul.f64 	%fd104, %fd88, 0d3FE0000000000000;
	setp.geu.f64 	%p182, %fd101, %fd104;
	@%p182 bra 	$L__BB1_112;
	setp.lt.s32 	%p229, %r2, 0;
	setp.eq.s32 	%p230, %r33, 1072693248;
	sub.f64 	%fd105, %fd104, %fd101;
	{
	.reg .b32 %temp; 
	mov.b64 	{%temp, %r40}, %fd105;
	}
	abs.f64 	%fd106, %fd105;
	setp.lt.s32 	%p232, %r40, 0;
	setp.eq.f64 	%p233, %fd105, 0d0000000000000000;
	{ // callseq 180, 0
	.param .b64 param0;
	st.param.f64 	[param0], %fd106;
	.param .b64 param1;
	st.param.f64 	[param1], 0d3FF0000000000000;
	.param .b64 retval0;
	call.uni (retval0), 
	__internal_accurate_pow, 
	(
	param0, 
	param1
	);
	ld.param.f64 	%fd3024, [retval0];
	} // callseq 180
	neg.f64 	%fd3026, %fd3024;
	selp.f64 	%fd3027, %fd3026, %fd3024, %p230;
	selp.f64 	%fd3028, %fd3027, %fd3024, %p232;
	selp.b32 	%r690, %r40, 0, %p230;
	or.b32  	%r691, %r690, 2146435072;
	selp.b32 	%r692, %r691, %r690, %p229;
	mov.b32 	%r693, 0;
	mov.b64 	%fd3029, {%r693, %r692};
	selp.f64 	%fd7593, %fd3029, %fd3028, %p233;
	add.f64 	%fd3030, %fd105, 0d3FF0000000000000;
	{
	.reg .b32 %temp; 
	mov.b64 	{%temp, %r694}, %fd3030;
	}
	and.b32  	%r695, %r694, 2146435072;
	setp.ne.s32 	%p234, %r695, 2146435072;
	@%p234 bra 	$L__BB1_96;
	setp.num.f64 	%p235, %fd105, %fd105;
	@%p235 bra 	$L__BB1_94;
	mov.f64 	%fd3031, 0d3FF0000000000000;
	add.rn.f64 	%fd7593, %fd105, %fd3031;
	bra.uni 	$L__BB1_96;
$L__BB1_73:
	setp.eq.s32 	%p4392, %r20, 2146435072;
	setp.eq.f64 	%p4393, %fd10, 0d3FF0000000000000;
	setp.eq.f64 	%p4394, %fd12, 0d7FF0000000000000;
	setp.eq.f64 	%p4395, %fd10, 0d0000000000000000;
	setp.lt.s32 	%p4396, %r18, 0;
	setp.lt.s32 	%p4397, %r14, 0;
	setp.eq.s32 	%p4398, %r15, 1072693248;
	setp.lt.s32 	%p4400, %r10, 0;
	setp.eq.s32 	%p4401, %r11, 1073741824;
	setp.lt.s32 	%p4403, %r6, 0;
	setp.eq.s32 	%p4404, %r7, 1062207488;
	setp.lt.s32 	%p4406, %r2, 0;
	setp.eq.s32 	%p4407, %r3, 1072693248;
	{ // callseq 461, 0
	.param .b64 param0;
	st.param.f64 	[param0], %fd12;
	.param .b64 param1;
	st.param.f64 	[param1], 0d3FF0000000000000;
	.param .b64 retval0;
	call.uni (retval0), 
	__internal_accurate_pow, 
	(
	param0, 
	param1
	);
	ld.param.f64 	%fd7483, [retval0];
	} // callseq 461
	neg.f64 	%fd7485, %fd7483;
	selp.f64 	%fd7486, %fd7485, %fd7483, %p4407;
	selp.f64 	%fd7487, %fd7486, %fd7483, %p4396;
	selp.b32 	%r5292, %r18, 0, %p4407;
	or.b32  	%r5293, %r5292, 2146435072;
	selp.b32 	%r5294, %r5293, %r5292, %p4406;
	mov.b32 	%r5295, 0;
	mov.b64 	%fd7488, {%r5295, %r5294};
	selp.f64 	%fd7489, %fd7488, %fd7487, %p4395;
	add.f64 	%fd7490, %fd10, 0d3FF0000000000000;
	{
	.reg .b32 %temp; 
	mov.b64 	{%temp, %r5296}, %fd7490;
	}
	and.b32  	%r5297, %r5296, 2146435072;
	setp.eq.s32 	%p4409, %r5297, 2146435072;
	and.b32  	%r5298, %r2, 2147483647;
	setp.ne.s32 	%p4410, %r5298, 1071644672;
	and.pred  	%p2, %p4407, %p4410;
	selp.b32 	%r5299, %r5, %r4, %p2;
	selp.b32 	%r5300, %r5299, %r4, %p4396;
	mov.b64 	%fd7491, {%r5295, %r5300};
	selp.f64 	%fd7492, %fd7491, %fd7489, %p4409;
	selp.f64 	%fd7493, %fd7492, %fd7489, %p4394;
	selp.f64 	%fd7494, 0d3FF0000000000000, %fd7493, %p4393;
	fma.rn.f64 	%fd7495, %fd7584, %fd7494, 0d0000000000000000;
	{ // callseq 462, 0
	.param .b64 param0;
	st.param.f64 	[param0], %fd12;
	.param .b64 param1;
	st.param.f64 	[param1], 0d4000000000000000;
	.param .b64 retval0;
	call.uni (retval0), 
	__internal_accurate_pow, 
	(
	param0, 
	param1
	);
	ld.param.f64 	%fd7496, [retval0];
	} // callseq 462
	neg.f64 	%fd7498, %fd7496;
	selp.f64 	%fd7499, %fd7498, %fd7496, %p4404;
	selp.f64 	%fd7500, %fd7499, %fd7496, %p4396;
	selp.b32 	%r5301, %r18, 0, %p4404;
	or.b32  	%r5302, %r5301, 2146435072;
	selp.b32 	%r5303, %r5302, %r5301, %p4403;
	mov.b64 	%fd7501, {%r5295, %r5303};
	selp.f64 	%fd7502, %fd7501, %fd7500, %p4395;
	add.f64 	%fd7503, %fd10, 0d4000000000000000;
	{
	.reg .b32 %temp; 
	mov.b64 	{%temp, %r5304}, %fd7503;
	}
	and.b32  	%r5305, %r5304, 2146435072;
	setp.eq.s32 	%p4412, %r5305, 2146435072;
	and.b32  	%r5306, %r6, 2147483647;
	setp.ne.s32 	%p4413, %r5306, 1071644672;
	and.pred  	%p3, %p4404, %p4413;
	selp.b32 	%r5307, %r9, %r8, %p3;
	selp.b32 	%r5308, %r5307, %r8, %p4396;
	mov.b64 	%fd7504, {%r5295, %r5308};
	selp.f64 	%fd7505, %fd7504, %fd7502, %p4412;
	selp.f64 	%fd7506, %fd7505, %fd7502, %p4394;
	selp.f64 	%fd7507, 0d3FF0000000000000, %fd7506, %p4393;
	fma.rn.f64 	%fd7508, %fd6, %fd7507, %fd7495;
	{ // callseq 463, 0
	.param .b64 param0;
	st.param.f64 	[param0], %fd12;
	.param .b64 param1;
	st.param.f64 	[param1], 0d4008000000000000;
	.param .b64 retval0;
	call.uni (retval0), 
	__internal_accurate_pow, 
	(
	param0, 
	param1
	);
	ld.param.f64 	%fd7509, [retval0];
	} // callseq 463
	neg.f64 	%fd7511, %fd7509;
	selp.f64 	%fd7512, %fd7511, %fd7509, %p4401;
	selp.f64 	%fd7513, %fd7512, %fd7509, %p4396;
	selp.b32 	%r5309, %r18, 0, %p4401;
	or.b32  	%r5310, %r5309, 2146435072;
	selp.b32 	%r5311, %r5310, %r5309, %p4400;
	mov.b64 	%fd7514, {%r5295, %r5311};
	selp.f64 	%fd7515, %fd7514, %fd7513, %p4395;
	add.f64 	%fd7516, %fd10, 0d4008000000000000;
	{
	.reg .b32 %temp; 
	mov.b64 	{%temp, %r5312}, %fd7516;
	}
	and.b32  	%r5313, %r5312, 2146435072;
	setp.eq.s32 	%p4415, %r5313, 2146435072;
	and.b32  	%r5314, %r10, 2147483647;
	setp.ne.s32 	%p4416, %r5314, 1071644672;
	and.pred  	%p4, %p4401, %p4416;
	selp.b32 	%r5315, %r13, %r12, %p4;
	selp.b32 	%r5316, %r5315, %r12, %p4396;
	mov.b64 	%fd7517, {%r5295, %r5316};
	selp.f64 	%fd7518, %fd7517, %fd7515, %p4415;
	selp.f64 	%fd7519, %fd7518, %fd7515, %p4394;
	selp.f64 	%fd7520, 0d3FF0000000000000, %fd7519, %p4393;
	fma.rn.f64 	%fd7521, %fd7, %fd7520, %fd7508;
	{ // callseq 464, 0
	.param .b64 param0;
	st.param.f64 	[param0], %fd12;
	.param .b64 param1;
	st.param.f64 	[param1], 0d4010000000000000;
	.param .b64 retval0;
	call.uni (retval0), 
	__internal_accurate_pow, 
	(
	param0, 
	param1
	);
	ld.param.f64 	%fd7522, [retval0];
	} // callseq 464
	neg.f64 	%fd7524, %fd7522;
	selp.f64 	%fd7525, %fd7524, %fd7522, %p4398;
	selp.f64 	%fd7526, %fd7525, %fd7522, %p4396;
	selp.b32 	%r5317, %r18, 0, %p4398;
	or.b32  	%r5318, %r5317, 2146435072;
	selp.b32 	%r5319, %r5318, %r5317, %p4397;
	mov.b64 	%fd7527, {%r5295, %r5319};
	selp.f64 	%fd7528, %fd7527, %fd7526, %p4395;
	add.f64 	%fd7529, %fd10, 0d4010000000000000;
	{
	.reg .b32 %temp; 
	mov.b64 	{%temp, %r5320}, %fd7529;
	}
	and.b32  	%r5321, %r5320, 2146435072;
	setp.eq.s32 	%p4418, %r5321, 2146435072;
	and.b32  	%r5322, %r14, 2147483647;
	setp.ne.s32 	%p4419, %r5322, 1071644672;
	and.pred  	%p5, %p4398, %p4419;
	selp.b32 	%r5323, %r17, %r16, %p5;
	selp.b32 	%r5324, %r5323, %r16, %p4396;
	mov.b64 	%fd7530, {%r5295, %r5324};
	selp.f64 	%fd7531, %fd7530, %fd7528, %p4418;
	selp.f64 	%fd7532, %fd7531, %fd7528, %p4394;
	selp.f64 	%fd7533, 0d3FF0000000000000, %fd7532, %p4393;
	fma.rn.f64 	%fd38, %fd8, %fd7533, %fd7521;
	@%p4392 bra 	$L__BB1_74;
	bra.uni 	$L__BB1_78;
$L__BB1_74:
	setp.num.f64 	%p4421, %fd7563, %fd7563;
	@%p4421 bra 	$L__BB1_76;
	mov.f64 	%fd7534, 0d3FF0000000000000;
	add.rn.f64 	%fd7577, %fd7563, %fd7534;
	bra.uni 	$L__BB1_78;
$L__BB1_76:
	setp.neu.f64 	%p4422, %fd17, 0d7FF0000000000000;
	@%p4422 bra 	$L__BB1_78;
	setp.lt.s32 	%p4423, %r19, 0;
	selp.b32 	%r5326, %r5299, %r4, %p4423;
	mov.b32 	%r5327, 0;
	mov.b64 	%fd7577, {%r5327, %r5326};
$L__BB1_78:
	setp.ne.s32 	%p4424, %r21, 2146435072;
	setp.eq.f64 	%p4425, %fd7563, 0d3FF0000000000000;
	selp.f64 	%fd7535, 0d3FF0000000000000, %fd7577, %p4425;
	fma.rn.f64 	%fd76, %fd7584, %fd7535, 0d0000000000000000;
	@%p4424 bra 	$L__BB1_83;
	setp.nan.f64 	%p4426, %fd7563, %fd7563;
	@%p4426 bra 	$L__BB1_82;
	setp.neu.f64 	%p4427, %fd17, 0d7FF0000000000000;
	@%p4427 bra 	$L__BB1_83;
	setp.lt.s32 	%p4428, %r19, 0;
	selp.b32 	%r5329, %r5307, %r8, %p4428;
	mov.b32 	%r5330, 0;
	mov.b64 	%fd7578, {%r5330, %r5329};
	bra.uni 	$L__BB1_83;
$L__BB1_82:
	mov.f64 	%fd7536, 0d4000000000000000;
	add.rn.f64 	%fd7578, %fd7563, %fd7536;
$L__BB1_83:
	setp.ne.s32 	%p4429, %r22, 2146435072;
	setp.eq.f64 	%p4430, %fd7563, 0d3FF0000000000000;
	selp.f64 	%fd7537, 0d3FF0000000000000, %fd7578, %p4430;
	fma.rn.f64 	%fd80, %fd6, %fd7537, %fd76;
	@%p4429 bra 	$L__BB1_88;
	setp.nan.f64 	%p4431, %fd7563, %fd7563;
	@%p4431 bra 	$L__BB1_87;
	setp.neu.f64 	%p4432, %fd17, 0d7FF0000000000000;
	@%p4432 bra 	$L__BB1_88;
	setp.lt.s32 	%p4433, %r19, 0;
	selp.b32 	%r5332, %r5315, %r12, %p4433;
	mov.b32 	%r5333, 0;
	mov.b64 	%fd7579, {%r5333, %r5332};
	bra.uni 	$L__BB1_88;
$L__BB1_87:
	mov.f64 	%fd7538, 0d4008000000000000;
	add.rn.f64 	%fd7579, %fd7563, %fd7538;
$L__BB1_88:
	setp.ne.s32 	%p4434, %r23, 2146435072;
	setp.eq.f64 	%p4435, %fd7563, 0d3FF0000000000000;
	selp.f64 	%fd7539, 0d3FF0000000000000, %fd7579, %p4435;
	fma.rn.f64 	%fd84, %fd7, %fd7539, %fd80;
	@%p4434 bra 	$L__BB1_93;
	setp.nan.f64 	%p4436, %fd7563, %fd7563;
	@%p4436 bra 	$L__BB1_92;
	setp.neu.f64 	%p4437, %fd17, 0d7FF0000000000000;
	@%p4437 bra 	$L__BB1_93;
	setp.lt.s32 	%p4438, %r19, 0;
	selp.b32 	%r5335, %r5323, %r16, %p4438;
	mov.b32 	%r5336, 0;
	mov.b64 	%fd7580, {%r5336, %r5335};
	bra.uni 	$L__BB1_93;
$L__BB1_92:
	mov.f64 	%fd7540, 0d4010000000000000;
	add.rn.f64 	%fd7580, %fd7563, %fd7540;
$L__BB1_93:
	setp.eq.f64 	%p4439, %fd7563, 0d3FF0000000000000;
	selp.f64 	%fd7544, 0d3FF0000000000000, %fd7580, %p4439;
	fma.rn.f64 	%fd7545, %fd8, %fd7544, %fd84;
	setp.gt.f64 	%p4440, %fd38, %fd7545;
	mov.f64 	%fd8136, %fd8135;
	@%p4440 bra 	$L__BB1_2387;
	bra.uni 	$L__BB1_4;
$L__BB1_94:
	setp.neu.f64 	%p236, %fd106, 0d7FF0000000000000;
	@%p236 bra 	$L__BB1_96;
	setp.lt.s32 	%p237, %r40, 0;
	and.b32  	%r696, %r2, 2146435072;
	setp.eq.s32 	%p238, %r696, 1072693248;
	and.b32  	%r697, %r2, 2147483647;
	setp.ne.s32 	%p239, %r697, 1071644672;
	selp.b32 	%r698, %r37, %r36, %p239;
	selp.b32 	%r699, %r698, %r36, %p238;
	selp.b32 	%r700, %r699, %r36, %p237;
	mov.b32 	%r701, 0;
	mov.b64 	%fd7593, {%r701, %r700};
$L__BB1_96:
	setp.eq.f64 	%p240, %fd105, 0d3FF0000000000000;
	setp.eq.f64 	%p241, %fd105, 0d0000000000000000;
	setp.lt.s32 	%p242, %r40, 0;
	setp.lt.s32 	%p243, %r6, 0;
	setp.eq.s32 	%p244, %r30, 1062207488;
	selp.f64 	%fd3032, 0d3FF0000000000000, %fd7593, %p240;
	fma.rn.f64 	%fd111, %fd7584, %fd3032, 0d0000000000000000;
	{ // callseq 181, 0
	.param .b64 param0;
	st.param.f64 	[param0], %fd106;
	.param .b64 param1;
	st.param.f64 	[param1], 0d4000000000000000;
	.param .b64 retval0;
	call.uni (retval0), 
	__internal_accurate_pow, 
	(
	param0, 
	param1
	);
	ld.param.f64 	%fd3033, [retval0];
	} // callseq 181
	neg.f64 	%fd3035, %fd3033;
	selp.f64 	%fd3036, %fd3035, %fd3033, %p244;
	selp.f64 	%fd3037, %fd3036, %fd3033, %p242;
	selp.b32 	%r702, %r40, 0, %p244;
	or.b32  	%r703, %r702, 2146435072;
	selp.b32 	%r704, %r703, %r702, %p243;
	mov.b32 	%r705, 0;
	mov.b64 	%fd3038, {%r705, %r704};
	selp.f64 	%fd7594, %fd3038, %fd3037, %p241;
	add.f64 	%fd3039, %fd105, 0d4000000000000000;
	{
	.reg .b32 %temp; 
	mov.b64 	{%temp, %r706}, %fd3039;
	}
	and.b32  	%r707, %r706, 2146435072;
	setp.ne.s32 	%p246, %r707, 2146435072;
	@%p246 bra 	$L__BB1_101;
	setp.nan.f64 	%p247, %fd105, %fd105;
	@%p247 bra 	$L__BB1_100;
	setp.neu.f64 	%p248, %fd106, 0d7FF0000000000000;
	@%p248 bra 	$L__BB1_101;
	setp.lt.s32 	%p249, %r40, 0;
	selp.b32 	%r708, %r29, %r28, %p1;
	selp.b32 	%r709, %r708, %r28, %p249;
	mov.b32 	%r710, 0;
	mov.b64 	%fd7594, {%r710, %r709};
	bra.uni 	$L__BB1_101;
$L__BB1_100:
	mov.f64 	%fd3040, 0d4000000000000000;
	add.rn.f64 	%fd7594, %fd105, %fd3040;
$L__BB1_101:
	setp.eq.f64 	%p250, %fd105, 0d3FF0000000000000;
	setp.eq.f64 	%p251, %fd105, 0d0000000000000000;
	setp.lt.s32 	%p252, %r40, 0;
	setp.lt.s32 	%p253, %r10, 0;
	setp.eq.s32 	%p254, %r31, 1073741824;
	selp.f64 	%fd3041, 0d3FF0000000000000, %fd7594, %p250;
	mul.f64 	%fd3042, %fd7583, 0d3FE0000000000000;
	fma.rn.f64 	%fd116, %fd3042, %fd3041, %fd111;
	{ // callseq 182, 0
	.param .b64 param0;
	st.param.f64 	[param0], %fd106;
	.param .b64 param1;
	st.param.f64 	[param1], 0d4008000000000000;
	.param .b64 retval0;
	call.uni (retval0), 
	__internal_accurate_pow, 
	(
	param0, 
	param1
	);
	ld.param.f64 	%fd3043, [retval0];
	} // callseq 182
	neg.f64 	%fd3045, %fd3043;
	selp.f64 	%fd3046, %fd3045, %fd3043, %p254;
	selp.f64 	%fd3047, %fd3046, %fd3043, %p252;
	selp.b32 	%r711, %r40, 0, %p254;
	or.b32  	%r712, %r711, 2146435072;
	selp.b32 	%r713, %r712, %r711, %p253;
	mov.b32 	%r714, 0;
	mov.b64 	%fd3048, {%r714, %r713};
	selp.f64 	%fd7595, %fd3048, %fd3047, %p251;
	add.f64 	%fd3049, %fd105, 0d4008000000000000;
	{
	.reg .b32 %temp; 
	mov.b64 	{%temp, %r715}, %fd3049;
	}
	and.b32  	%r716, %r715, 2146435072;
	setp.ne.s32 	%p256, %r716, 2146435072;
	@%p256 bra 	$L__BB1_106;
	setp.nan.f64 	%p257, %fd105, %fd105;
	@%p257 bra 	$L__BB1_105;
	setp.neu.f64 	%p258, %fd106, 0d7FF0000000000000;
	@%p258 bra 	$L__BB1_106;
	setp.lt.s32 	%p259, %r40, 0;
	and.b32  	%r717, %r10, 2146435072;
	setp.eq.s32 	%p260, %r717, 1073741824;
	and.b32  	%r718, %r10, 2147483647;
	setp.ne.s32 	%p261, %r718, 1071644672;
	selp.b32 	%r719, %r35, %r34, %p261;
	selp.b32 	%r720, %r719, %r34, %p260;
	selp.b32 	%r721, %r720, %r34, %p259;
	mov.b32 	%r722, 0;
	mov.b64 	%fd7595, {%r722, %r721};
	bra.uni 	$L__BB1_106;
$L__BB1_105:
	mov.f64 	%fd3050, 0d4008000000000000;
	add.rn.f64 	%fd7595, %fd105, %fd3050;
$L__BB1_106:
	setp.eq.f64 	%p262, %fd105, 0d3FF0000000000000;
	setp.eq.f64 	%p263, %fd105, 0d0000000000000000;
	setp.lt.s32 	%p264, %r40, 0;
	setp.lt.s32 	%p265, %r14, 0;
	setp.eq.s32 	%p266, %r32, 1072693248;
	selp.f64 	%fd3051, 0d3FF0000000000000, %fd7595, %p262;
	div.rn.f64 	%fd3052, %fd7582, 0d4008000000000000;
	fma.rn.f64 	%fd121, %fd3052, %fd3051, %fd116;
	{ // callseq 183, 0
	.param .b64 param0;
	st.param.f64 	[param0], %fd106;
	.param .b64 param1;
	st.param.f64 	[param1], 0d4010000000000000;
	.param .b64 retval0;
	call.uni (retval0), 
	__internal_accurate_pow, 
	(
	param0, 
	param1
	);
	ld.param.f64 	%fd3053, [retval0];
	} // callseq 183
	neg.f64 	%fd3055, %fd3053;
	selp.f64 	%fd3056, %fd3055, %fd3053, %p266;
	selp.f64 	%fd3057, %fd3056, %fd3053, %p264;
	selp.b32 	%r723, %r40, 0, %p266;
	or.b32  	%r724, %r723, 2146435072;
	selp.b32 	%r725, %r724, %r723, %p265;
	mov.b32 	%r726, 0;
	mov.b64 	%fd3058, {%r726, %r725};
	selp.f64 	%fd7596, %fd3058, %fd3057, %p263;
	add.f64 	%fd3059, %fd105, 0d4010000000000000;
	{
	.reg .b32 %temp; 
	mov.b64 	{%temp, %r727}, %fd3059;
	}
	and.b32  	%r728, %r727, 2146435072;
	setp.ne.s32 	%p268, %r728, 2146435072;
	@%p268 bra 	$L__BB1_111;
	setp.nan.f64 	%p269, %fd105, %fd105;
	@%p269 bra 	$L__BB1_110;
	setp.neu.f64 	%p270, %fd106, 0d7FF0000000000000;
	@%p270 bra 	$L__BB1_111;
	setp.lt.s32 	%p271, %r40, 0;
	and.b32  	%r729, %r14, 2146435072;
	setp.eq.s32 	%p272, %r729, 1072693248;
	and.b32  	%r730, %r14, 2147483647;
	setp.ne.s32 	%p273, %r730, 1071644672;
	selp.b32 	%r731, %r39, %r38, %p273;
	selp.b32 	%r732, %r731, %r38, %p272;
	selp.b32 	%r733, %r732, %r38, %p271;
	mov.b32 	%r734, 0;
	mov.b64 	%fd7596, {%r734, %r733};
	bra.uni 	$L__BB1_111;
$L__BB1_110:
	mov.f64 	%fd3060, 0d4010000000000000;
	add.rn.f64 	%fd7596, %fd105, %fd3060;
$L__BB1_111:
	setp.eq.f64 	%p274, %fd105, 0d3FF0000000000000;
	selp.f64 	%fd3061, 0d3FF0000000000000, %fd7596, %p274;
	mul.f64 	%fd3062, %fd7581, 0d3FD0000000000000;
	fma.rn.f64 	%fd3063, %fd3062, %fd3061, %fd121;
	sub.f64 	%fd7601, %fd102, %fd3063;
	bra.uni 	$L__BB1_133;
$L__BB1_112:
	setp.lt.s32 	%p183, %r2, 0;
	setp.eq.s32 	%p184, %r33, 1072693248;
	sub.f64 	%fd127, %fd101, %fd104;
	{
	.reg .b32 %temp; 
	mov.b64 	{%temp, %r41}, %fd127;
	}
	abs.f64 	%fd128, %fd127;
	setp.lt.s32 	%p186, %r41, 0;
	setp.eq.f64 	%p187, %fd127, 0d0000000000000000;
	{ // callseq 176, 0
	.param .b64 param0;
	st.param.f64 	[param0], %fd128;
	.param .b64 param1;
	st.param.f64 	[param1], 0d3FF0000000000000;
	.param .b64 retval0;
	call.uni (retval0), 
	__internal_accurate_pow, 
	(
	param0, 
	param1
	);
	ld.param.f64 	%fd2984, [retval0];
	} // callseq 176
	neg.f64 	%fd2986, %fd2984;
	selp.f64 	%fd2987, %fd2986, %fd2984, %p184;
	selp.f64 	%fd2988, %fd2987, %fd2984, %p186;
	selp.b32 	%r645, %r41, 0, %p184;
	or.b32  	%r646, %r645, 2146435072;
	selp.b32 	%r647, %r646, %r645, %p183;
	mov.b32 	%r648, 0;
	mov.b64 	%fd2989, {%r648, %r647};
	selp.f64 	%fd7597, %fd2989, %fd2988, %p187;
	add.f64 	%fd2990, %fd127, 0d3FF0000000000000;
	{
	.reg .b32 %temp; 
	mov.b64 	{%temp, %r649}, %fd2990;
	}
	and.b32  	%r650, %r649, 2146435072;
	setp.ne.s32 	%p188, %r650, 2146435072;
	@%p188 bra 	$L__BB1_117;
	setp.num.f64 	%p189, %fd127, %fd127;
	@%p189 bra 	$L__BB1_115;
	mov.f64 	%fd2991, 0d3FF0000000000000;
	add.rn.f64 	%fd7597, %fd127, %fd2991;
	bra.uni 	$L__BB1_117;
$L__BB1_115:
	setp.neu.f64 	%p190, %fd128, 0d7FF0000000000000;
	@%p190 bra 	$L__BB1_117;
	setp.lt.s32 	%p191, %r41, 0;
	and.b32  	%r651, %r2, 2146435072;
	setp.eq.s32 	%p192, %r651, 1072693248;
	and.b32  	%r652, %r2, 2147483647;
	setp.ne.s32 	%p193, %r652, 1071644672;
	selp.b32 	%r653, %r37, %r36, %p193;
	selp.b32 	%r654, %r653, %r36, %p192;
	selp.b32 	%r655, %r654, %r36, %p191;
	mov.b32 	%r656, 0;
	mov.b64 	%fd7597, {%r656, %r655};
$L__BB1_117:
	setp.eq.f64 	%p194, %fd127, 0d3FF0000000000000;
	setp.eq.f64 	%p195, %fd127, 0d0000000000000000;
	setp.lt.s32 	%p196, %r41, 0;
	setp.lt.s32 	%p197, %r6, 0;
	setp.eq.s32 	%p198, %r30, 1062207488;
	selp.f64 	%fd2992, 0d3FF0000000000000, %fd7597, %p194;
	fma.rn.f64 	%fd133, %fd7584, %fd2992, 0d0000000000000000;
	{ // callseq 177, 0
	.param .b64 param0;
	st.param.f64 	[param0], %fd128;
	.param .b64 param1;
	st.param.f64 	[param1], 0d4000000000000000;
	.param .b64 retval0;
	call.uni (retval0), 
	__internal_accurate_pow, 
	(
	param0, 
	param1
	);
	ld.param.f64 	%fd2993, [retval0];
	} // callseq 177
	neg.f64 	%fd2995, %fd2993;
	selp.f64 	%fd2996, %fd2995, %fd2993, %p198;
	selp.f64 	%fd2997, %fd2996, %fd2993, %p196;
	selp.b32 	%r657, %r41, 0, %p198;
	or.b32  	%r658, %r657, 2146435072;
	selp.b32 	%r659, %r658, %r657, %p197;
	mov.b32 	%r660, 0;
	mov.b64 	%fd2998, {%r660, %r659};
	selp.f64 	%fd7598, %fd2998, %fd2997, %p195;
	add.f64 	%fd2999, %fd127, 0d4000000000000000;
	{
	.reg .b32 %temp; 
	mov.b64 	{%temp, %r661}, %fd2999;
	}
	and.b32  	%r662, %r661, 2146435072;
	setp.ne.s32 	%p200, %r662, 2146435072;
	@%p200 bra 	$L__BB1_122;
	setp.nan.f64 	%p201, %fd127, %fd127;
	@%p201 bra 	$L__BB1_121;
	setp.neu.f64 	%p202, %fd128, 0d7FF0000000000000;
	@%p202 bra 	$L__BB1_122;
	setp.lt.s32 	%p203, %r41, 0;
	selp.b32 	%r663, %r29, %r28, %p1;
	selp.b32 	%r664, %r663, %r28, %p203;
	mov.b32 	%r665, 0;
	mov.b64 	%fd7598, {%r665, %r664};
	bra.uni 	$L__BB1_122;
$L__BB1_121:
	mov.f64 	%fd3000, 0d4000000000000000;
	add.rn.f64 	%fd7598, %fd127, %fd3000;
$L__BB1_122:
	setp.eq.f64 	%p204, %fd127, 0d3FF0000000000000;
	setp.eq.f64 	%p205, %fd127, 0d0000000000000000;
	setp.lt.s32 	%p206, %r41, 0;
	setp.lt.s32 	%p207, %r10, 0;
	setp.eq.s32 	%p208, %r31, 1073741824;
	selp.f64 	%fd3001, 0d3FF0000000000000, %fd7598, %p204;
	mul.f64 	%fd3002, %fd7583, 0d3FE0000000000000;
	fma.rn.f64 	%fd138, %fd3002, %fd3001, %fd133;
	{ // callseq 178, 0
	.param .b64 param0;
	st.param.f64 	[param0], %fd128;
	.param .b64 param1;
	st.param.f64 	[param1], 0d4008000000000000;
	.param .b64 retval0;
	call.uni (retval0), 
	__internal_accurate_pow, 
	(
	param0, 
	param1
	);
	ld.param.f64 	%fd3003, [retval0];
	} // callseq 178
	neg.f64 	%fd3005, %fd3003;
	selp.f64 	%fd3006, %fd3005, %fd3003, %p208;
	selp.f64 	%fd3007, %fd3006, %fd3003, %p206;
	selp.b32 	%r666, %r41, 0, %p208;
	or.b32  	%r667, %r666, 2146435072;
	selp.b32 	%r668, %r667, %r666, %p207;
	mov.b32 	%r669, 0;
	mov.b64 	%fd3008, {%r669, %r668};
	selp.f64 	%fd7599, %fd3008, %fd3007, %p205;
	add.f64 	%fd3009, %fd127, 0d4008000000000000;
	{
	.reg .b32 %temp; 
	mov.b64 	{%temp, %r670}, %fd3009;
	}
	and.b32  	%r671, %r670, 2146435072;
	setp.ne.s32 	%p210, %r671, 2146435072;
	@%p210 bra 	$L__BB1_127;
	setp.nan.f64 	%p211, %fd127, %fd127;
	@%p211 bra 	$L__BB1_126;
	setp.neu.f64 	%p212, %fd128, 0d7FF0000000000000;
	@%p212 bra 	$L__BB1_127;
	setp.lt.s32 	%p213, %r41, 0;
	and.b32  	%r672, %r10, 2146435072;
	setp.eq.s32 	%p214, %r672, 1073741824;
	and.b32  	%r673, %r10, 2147483647;
	setp.ne.s32 	%p215, %r673, 1071644672;
	selp.b32 	%r674, %r35, %r34, %p215;
	selp.b32 	%r675, %r674, %r34, %p214;
	selp.b32 	%r676, %r675, %r34, %p213;
	mov.b32 	%r677, 0;
	mov.b64 	%fd7599, {%r677, %r676};
	bra.uni 	$L__BB1_127;
$L__BB1_126:
	mov.f64 	%fd3010, 0d4008000000000000;
	add.rn.f64 	%fd7599, %fd127, %fd3010;
$L__BB1_127:
	setp.eq.f64 	%p216, %fd127, 0d3FF0000000000000;
	setp.eq.f64 	%p217, %fd127, 0d0000000000000000;
	setp.lt.s32 	%p218, %r41, 0;
	setp.lt.s32 	%p219, %r14, 0;
	setp.eq.s32 	%p220, %r32, 1072693248;
	selp.f64 	%fd3011, 0d3FF0000000000000, %fd7599, %p216;
	div.rn.f64 	%fd3012, %fd7582, 0d4008000000000000;
	fma.rn.f64 	%fd143, %fd3012, %fd3011, %fd138;
	{ // callseq 179, 0
	.param .b64 param0;
	st.param.f64 	[param0], %fd128;
	.param .b64 param1;
	st.param.f64 	[param1], 0d4010000000000000;
	.param .b64 retval0;
	call.uni (retval0), 
	__internal_accurate_pow, 
	(
	param0, 
	param1
	);
	ld.param.f64 	%fd3013, [retval0];
	} // callseq 179
	neg.f64 	%fd3015, %fd3013;
	selp.f64 	%fd3016, %fd3015, %fd3013, %p220;
	selp.f64 	%fd3017, %fd3016, %fd3013, %p218;
	selp.b32 	%r678, %r41, 0, %p220;
	or.b32  	%r679, %r678, 2146435072;
	selp.b32 	%r680, %r679, %r678, %p219;
	mov.b32 	%r681, 0;
	mov.b64 	%fd3018, {%r681, %r680};
	selp.f64 	%fd7600, %fd3018, %fd3017, %p217;
	add.f64 	%fd3019, %fd127, 0d4010000000000000;
	{
	.reg .b32 %temp; 
	mov.b64 	{%temp, %r682}, %fd3019;
	}
	and.b32  	%r683, %r682, 2146435072;
	setp.ne.s32 	%p222, %r683, 2146435072;
	@%p222 bra 	$L__BB1_132;
	setp.nan.f64 	%p223, %fd127, %fd127;
	@%p223 bra 	$L__BB1_131;
	setp.neu.f64 	%p224, %fd128, 0d7FF0000000000000;
	@%p224 bra 	$L__BB1_132;
	setp.lt.s32 	%p225, %r41, 0;
	and.b32  	%r684, %r14, 2146435072;
	setp.eq.s32 	%p226, %r684, 1072693248;
	and.b32  	%r685, %r14, 2147483647;
	setp.ne.s32 	%p227, %r685, 1071644672;
	selp.b32 	%r686, %r39, %r38, %p227;
	selp.b32 	%r687, %r686, %r38, %p226;
	selp.b32 	%r688, %r687, %r38, %p225;
	mov.b32 	%r689, 0;
	mov.b64 	%fd7600, {%r689, %r688};
	bra.uni 	$L__BB1_132;
$L__BB1_131:
	mov.f64 	%fd3020, 0d4010000000000000;
	add.rn.f64 	%fd7600, %fd127, %fd3020;
$L__BB1_132:
	setp.eq.f64 	%p228, %fd127, 0d3FF0000000000000;
	selp.f64 	%fd3021, 0d3FF0000000000000, %fd7600, %p228;
	mul.f64 	%fd3022, %fd7581, 0d3FD0000000000000;
	fma.rn.f64 	%fd3023, %fd3022, %fd3021, %fd143;
	add.f64 	%fd7601, %fd102, %fd3023;
$L__BB1_133:
	setp.lt.s32 	%p275, %r6, 0;
	setp.eq.s32 	%p276, %r30, 1062207488;
	sub.f64 	%fd150, %fd7828, %fd7601;
	div.rn.f64 	%fd151, %fd7824, 0d400DBE2DF9B01D21;
	{
	.reg .b32 %temp; 
	mov.b64 	{%temp, %r42}, %fd151;
	}
	abs.f64 	%fd152, %fd151;
	{ // callseq 184, 0
	.param .b64 param0;
	st.param.f64 	[param0], %fd152;
	.param .b64 param1;
	st.param.f64 	[param1], 0d4000000000000000;
	.param .b64 retval0;
	call.uni (retval0), 
	__internal_accurate_pow, 
	(
	param0, 
	param1
	);
	ld.param.f64 	%fd3064, [retval0];
	} // callseq 184
	setp.lt.s32 	%p278, %r42, 0;
	neg.f64 	%fd3066, %fd3064;
	selp.f64 	%fd3067, %fd3066, %fd3064, %p276;
	selp.f64 	%fd3068, %fd3067, %fd3064, %p278;
	setp.eq.f64 	%p279, %fd151, 0d0000000000000000;
	selp.b32 	%r735, %r42, 0, %p276;
	or.b32  	%r736, %r735, 2146435072;
	selp.b32 	%r737, %r736, %r735, %p275;
	mov.b32 	%r738, 0;
	mov.b64 	%fd3069, {%r738, %r737};
	selp.f64 	%fd7624, %fd3069, %fd3068, %p279;
	add.f64 	%fd3070, %fd151, 0d4000000000000000;
	{
	.reg .b32 %temp; 
	mov.b64 	{%temp, %r739}, %fd3070;
	}
	and.b32  	%r43, %r739, 2146435072;
	setp.ne.s32 	%p280, %r43, 2146435072;
	mov.f64 	%fd7602, %fd7624;
	@%p280 bra 	$L__BB1_138;
	setp.num.f64 	%p281, %fd151, %fd151;
	@%p281 bra 	$L__BB1_136;
	mov.f64 	%fd3071, 0d4000000000000000;
	add.rn.f64 	%fd7602, %fd151, %fd3071;
	bra.uni 	$L__BB1_138;
$L__BB1_136:
	setp.neu.f64 	%p282, %fd152, 0d7FF0000000000000;
	mov.f64 	%fd7602, %fd7624;
	@%p282 bra 	$L__BB1_138;
	setp.lt.s32 	%p283, %r42, 0;
	selp.b32 	%r740, %r29, %r28, %p1;
	selp.b32 	%r741, %r740, %r28, %p283;
	mov.b32 	%r742, 0;
	mov.b64 	%fd7602, {%r742, %r741};
$L__BB1_138:
	setp.lt.s32 	%p284, %r6, 0;
	setp.eq.s32 	%p285, %r30, 1062207488;
	setp.eq.f64 	%p287, %fd151, 0d3FF0000000000000;
	add.f64 	%fd3072, %fd7602, 0d3FF0000000000000;
	sqrt.rn.f64 	%fd3073, %fd3072;
	selp.f64 	%fd157, 0d3FF6A09E667F3BCD, %fd3073, %p287;
	{
	.reg .b32 %temp; 
	mov.b64 	{%temp, %r44}, %fd157;
	}
	abs.f64 	%fd158, %fd157;
	{ // callseq 185, 0
	.param .b64 param0;
	st.param.f64 	[param0], %fd158;
	.param .b64 param1;
	st.param.f64 	[param1], 0d4000000000000000;
	.param .b64 retval0;
	call.uni (retval0), 
	__internal_accurate_pow, 
	(
	param0, 
	param1
	);
	ld.param.f64 	%fd3074, [retval0];
	} // callseq 185
	setp.lt.s32 	%p288, %r44, 0;
	neg.f64 	%fd3076, %fd3074;
	selp.f64 	%fd3077, %fd3076, %fd3074, %p285;
	selp.f64 	%fd3078, %fd3077, %fd3074, %p288;
	setp.eq.f64 	%p289, %fd157, 0d0000000000000000;
	selp.b32 	%r743, %r44, 0, %p285;
	or.b32  	%r744, %r743, 2146435072;
	selp.b32 	%r745, %r744, %r743, %p284;
	mov.b32 	%r746, 0;
	mov.b64 	%fd3079, {%r746, %r745};
	selp.f64 	%fd7603, %fd3079, %fd3078, %p289;
	add.f64 	%fd3080, %fd157, 0d4000000000000000;
	{
	.reg .b32 %temp; 
	mov.b64 	{%temp, %r747}, %fd3080;
	}
	and.b32  	%r748, %r747, 2146435072;
	setp.ne.s32 	%p290, %r748, 2146435072;
	@%p290 bra 	$L__BB1_143;
	setp.num.f64 	%p291, %fd157, %fd157;
	@%p291 bra 	$L__BB1_141;
	mov.f64 	%fd3081, 0d4000000000000000;
	add.rn.f64 	%fd7603, %fd157, %fd3081;
	bra.uni 	$L__BB1_143;
$L__BB1_141:
	setp.neu.f64 	%p292, %fd158, 0d7FF0000000000000;
	@%p292 bra 	$L__BB1_143;
	setp.lt.s32 	%p293, %r44, 0;
	selp.b32 	%r749, %r29, %r28, %p1;
	selp.b32 	%r750, %r749, %r28, %p293;
	mov.b32 	%r751, 0;
	mov.b64 	%fd7603, {%r751, %r750};
$L__BB1_143:
	setp.ne.s32 	%p294, %r43, 2146435072;
	setp.eq.f64 	%p295, %fd157, 0d3FF0000000000000;
	selp.f64 	%fd3082, 0d3FF0000000000000, %fd7603, %p295;
	div.rn.f64 	%fd3083, %fd150, %fd3082;
	mul.f64 	%fd3084, %fd3083, 0d4010000000000000;
	mul.f64 	%fd163, %fd3084, 0d401F952E0F96D630;
	mov.f64 	%fd7604, %fd7624;
	@%p294 bra 	$L__BB1_148;
	setp.num.f64 	%p296, %fd151, %fd151;
	@%p296 bra 	$L__BB1_146;
	mov.f64 	%fd3085, 0d4000000000000000;
	add.rn.f64 	%fd7604, %fd151, %fd3085;
	bra.uni 	$L__BB1_148;
$L__BB1_146:
	setp.neu.f64 	%p297, %fd152, 0d7FF0000000000000;
	mov.f64 	%fd7604, %fd7624;
	@%p297 bra 	$L__BB1_148;
	setp.lt.s32 	%p298, %r42, 0;
	selp.b32 	%r752, %r29, %r28, %p1;
	selp.b32 	%r753, %r752, %r28, %p298;
	mov.b32 	%r754, 0;
	mov.b64 	%fd7604, {%r754, %r753};
$L__BB1_148:
	setp.eq.f64 	%p299, %fd151, 0d3FF0000000000000;
	setp.lt.s32 	%p300, %r6, 0;
	setp.eq.s32 	%p301, %r30, 1062207488;
	add.f64 	%fd3086, %fd7604, 0d3FF0000000000000;
	sqrt.rn.f64 	%fd3087, %fd3086;
	selp.f64 	%fd167, 0d3FF6A09E667F3BCD, %fd3087, %p299;
	rcp.rn.f64 	%fd168, %fd167;
	{
	.reg .b32 %temp; 
	mov.b64 	{%temp, %r45}, %fd168;
	}
	abs.f64 	%fd169, %fd168;
	{ // callseq 186, 0
	.param .b64 param0;
	st.param.f64 	[param0], %fd169;
	.param .b64 param1;
	st.param.f64 	[param1], 0d4000000000000000;
	.param .b64 retval0;
	call.uni (retval0), 
	__internal_accurate_pow, 
	(
	param0, 
	param1
	);
	ld.param.f64 	%fd3088, [retval0];
	} // callseq 186
	setp.lt.s32 	%p303, %r45, 0;
	neg.f64 	%fd3090, %fd3088;
	selp.f64 	%fd3091, %fd3090, %fd3088, %p301;
	selp.f64 	%fd3092, %fd3091, %fd3088, %p303;
	setp.eq.f64 	%p304, %fd168, 0d0000000000000000;
	selp.b32 	%r755, %r45, 0, %p301;
	or.b32  	%r756, %r755, 2146435072;
	selp.b32 	%r757, %r756, %r755, %p300;
	mov.b32 	%r758, 0;
	mov.b64 	%fd3093, {%r758, %r757};
	selp.f64 	%fd7605, %fd3093, %fd3092, %p304;
	add.f64 	%fd3094, %fd168, 0d4000000000000000;
	{
	.reg .b32 %temp; 
	mov.b64 	{%temp, %r759}, %fd3094;
	}
	and.b32  	%r760, %r759, 2146435072;
	setp.ne.s32 	%p305, %r760, 2146435072;
	@%p305 bra 	$L__BB1_153;
	setp.num.f64 	%p306, %fd168, %fd168;
	@%p306 bra 	$L__BB1_151;
	mov.f64 	%fd3095, 0d4000000000000000;
	add.rn.f64 	%fd7605, %fd168, %fd3095;
	bra.uni 	$L__BB1_153;
$L__BB1_151:
	setp.neu.f64 	%p307, %fd169, 0d7FF0000000000000;
	@%p307 bra 	$L__BB1_153;
	setp.lt.s32 	%p308, %r45, 0;
	selp.b32 	%r761, %r29, %r28, %p1;
	selp.b32 	%r762, %r761, %r28, %p308;
	mov.b32 	%r763, 0;
	mov.b64 	%fd7605, {%r763, %r762};
$L__BB1_153:
	setp.lt.s32 	%p309, %r6, 0;
	setp.eq.s32 	%p310, %r30, 1062207488;
	setp.eq.f64 	%p312, %fd168, 0d3FF0000000000000;
	mul.f64 	%fd3096, %fd7605, 0dC014000000000000;
	selp.f64 	%fd174, 0dC014000000000000, %fd3096, %p312;
	{
	.reg .b32 %temp; 
	mov.b64 	{%temp, %r46}, %fd150;
	}
	abs.f64 	%fd175, %fd150;
	{ // callseq 187, 0
	.param .b64 param0;
	st.param.f64 	[param0], %fd175;
	.param .b64 param1;
	st.param.f64 	[param1], 0d4000000000000000;
	.param .b64 retval0;
	call.uni (retval0), 
	__internal_accurate_pow, 
	(
	param0, 
	param1
	);
	ld.param.f64 	%fd3097, [retval0];
	} // callseq 187
	setp.lt.s32 	%p313, %r46, 0;
	neg.f64 	%fd3099, %fd3097;
	selp.f64 	%fd3100, %fd3099, %fd3097, %p310;
	selp.f64 	%fd3101, %fd3100, %fd3097, %p313;
	setp.eq.f64 	%p314, %fd150, 0d0000000000000000;
	selp.b32 	%r764, %r46, 0, %p310;
	or.b32  	%r765, %r764, 2146435072;
	selp.b32 	%r766, %r765, %r764, %p309;
	mov.b32 	%r767, 0;
	mov.b64 	%fd3102, {%r767, %r766};
	selp.f64 	%fd7626, %fd3102, %fd3101, %p314;
	add.f64 	%fd3103, %fd150, 0d4000000000000000;
	{
	.reg .b32 %temp; 
	mov.b64 	{%temp, %r768}, %fd3103;
	}
	and.b32  	%r47, %r768, 2146435072;
	setp.ne.s32 	%p315, %r47, 2146435072;
	mov.f64 	%fd7606, %fd7626;
	@%p315 bra 	$L__BB1_158;
	setp.num.f64 	%p316, %fd150, %fd150;
	@%p316 bra 	$L__BB1_156;
	mov.f64 	%fd3104, 0d4000000000000000;
	add.rn.f64 	%fd7606, %fd150, %fd3104;
	bra.uni 	$L__BB1_158;
$L__BB1_156:
	setp.neu.f64 	%p317, %fd175, 0d7FF0000000000000;
	mov.f64 	%fd7606, %fd7626;
	@%p317 bra 	$L__BB1_158;
	setp.lt.s32 	%p318, %r46, 0;
	selp.b32 	%r769, %r29, %r28, %p1;
	selp.b32 	%r770, %r769, %r28, %p318;
	mov.b32 	%r771, 0;
	mov.b64 	%fd7606, {%r771, %r770};
$L__BB1_158:
	setp.lt.s32 	%p319, %r6, 0;
	setp.eq.s32 	%p320, %r30, 1062207488;
	{
	.reg .b32 %temp; 
	mov.b64 	{%temp, %r48}, %fd7826;
	}
	abs.f64 	%fd180, %fd7826;
	{ // callseq 188, 0
	.param .b64 param0;
	st.param.f64 	[param0], %fd180;
	.param .b64 param1;
	st.param.f64 	[param1], 0d4000000000000000;
	.param .b64 retval0;
	call.uni (retval0), 
	__internal_accurate_pow, 
	(
	param0, 
	param1
	);
	ld.param.f64 	%fd3105, [retval0];
	} // callseq 188
	setp.lt.s32 	%p322, %r48, 0;
	neg.f64 	%fd3107, %fd3105;
	selp.f64 	%fd3108, %fd3107, %fd3105, %p320;
	selp.f64 	%fd3109, %fd3108, %fd3105, %p322;
	setp.eq.f64 	%p323, %fd7826, 0d0000000000000000;
	selp.b32 	%r772, %r48, 0, %p320;
	or.b32  	%r773, %r772, 2146435072;
	selp.b32 	%r774, %r773, %r772, %p319;
	mov.b32 	%r775, 0;
	mov.b64 	%fd3110, {%r775, %r774};
	selp.f64 	%fd7627, %fd3110, %fd3109, %p323;
	add.f64 	%fd3111, %fd7826, 0d4000000000000000;
	{
	.reg .b32 %temp; 
	mov.b64 	{%temp, %r776}, %fd3111;
	}
	and.b32  	%r49, %r776, 2146435072;
	setp.ne.s32 	%p324, %r49, 2146435072;
	mov.f64 	%fd7607, %fd7627;
	@%p324 bra 	$L__BB1_163;
	setp.num.f64 	%p325, %fd7826, %fd7826;
	@%p325 bra 	$L__BB1_161;
	mov.f64 	%fd3112, 0d4000000000000000;
	add.rn.f64 	%fd7607, %fd7826, %fd3112;
	bra.uni 	$L__BB1_163;
$L__BB1_161:
	setp.neu.f64 	%p326, %fd180, 0d7FF0000000000000;
	mov.f64 	%fd7607, %fd7627;
	@%p326 bra 	$L__BB1_163;
	setp.lt.s32 	%p327, %r48, 0;
	selp.b32 	%r777, %r29, %r28, %p1;
	selp.b32 	%r778, %r777, %r28, %p327;
	mov.b32 	%r779, 0;
	mov.b64 	%fd7607, {%r779, %r778};
$L__BB1_163:
	setp.lt.s32 	%p328, %r6, 0;
	setp.eq.s32 	%p329, %r30, 1062207488;
	setp.eq.f64 	%p331, %fd7826, 0d3FF0000000000000;
	selp.f64 	%fd3113, 0d3FF0000000000000, %fd7607, %p331;
	setp.eq.f64 	%p332, %fd150, 0d3FF0000000000000;
	selp.f64 	%fd3114, 0d3FF0000000000000, %fd7606, %p332;
	add.f64 	%fd185, %fd3114, %fd3113;
	{
	.reg .b32 %temp; 
	mov.b64 	{%temp, %r50}, %fd167;
	}
	abs.f64 	%fd186, %fd167;
	{ // callseq 189, 0
	.param .b64 param0;
	st.param.f64 	[param0], %fd186;
	.param .b64 param1;
	st.param.f64 	[param1], 0d4000000000000000;
	.param .b64 retval0;
	call.uni (retval0), 
	__internal_accurate_pow, 
	(
	param0, 
	param1
	);
	ld.param.f64 	%fd3115, [retval0];
	} // callseq 189
	setp.lt.s32 	%p333, %r50, 0;
	neg.f64 	%fd3117, %fd3115;
	selp.f64 	%fd3118, %fd3117, %fd3115, %p329;
	selp.f64 	%fd3119, %fd3118, %fd3115, %p333;
	setp.eq.f64 	%p334, %fd167, 0d0000000000000000;
	selp.b32 	%r780, %r50, 0, %p329;
	or.b32  	%r781, %r780, 2146435072;
	selp.b32 	%r782, %r781, %r780, %p328;
	mov.b32 	%r783, 0;
	mov.b64 	%fd3120, {%r783, %r782};
	selp.f64 	%fd7608, %fd3120, %fd3119, %p334;
	add.f64 	%fd3121, %fd167, 0d4000000000000000;
	{
	.reg .b32 %temp; 
	mov.b64 	{%temp, %r784}, %fd3121;
	}
	and.b32  	%r785, %r784, 2146435072;
	setp.ne.s32 	%p335, %r785, 2146435072;
	@%p335 bra 	$L__BB1_168;
	setp.num.f64 	%p336, %fd167, %fd167;
	@%p336 bra 	$L__BB1_166;
	mov.f64 	%fd3122, 0d4000000000000000;
	add.rn.f64 	%fd7608, %fd167, %fd3122;
	bra.uni 	$L__BB1_168;
$L__BB1_166:
	setp.neu.f64 	%p337, %fd186, 0d7FF0000000000000;
	@%p337 bra 	$L__BB1_168;
	setp.lt.s32 	%p338, %r50, 0;
	selp.b32 	%r786, %r29, %r28, %p1;
	selp.b32 	%r787, %r786, %r28, %p338;
	mov.b32 	%r788, 0;
	mov.b64 	%fd7608, {%r788, %r787};
$L__BB1_168:
	setp.eq.f64 	%p339, %fd167, 0d3FF0000000000000;
	selp.f64 	%fd3123, 0d3FF0000000000000, %fd7608, %p339;
	mul.f64 	%fd3124, %fd185, 0dC000000000000000;
	div.rn.f64 	%fd191, %fd3124, %fd3123;
	fma.rn.f64 	%fd3125, %fd191, 0d3FF71547652B82FE, 0d4338000000000000;
	{
	.reg .b32 %temp; 
	mov.b64 	{%r51, %temp}, %fd3125;
	}
	mov.f64 	%fd3126, 0dC338000000000000;
	add.rn.f64 	%fd3127, %fd3125, %fd3126;
	fma.rn.f64 	%fd3128, %fd3127, 0dBFE62E42FEFA39EF, %fd191;
	fma.rn.f64 	%fd3129, %fd3127, 0dBC7ABC9E3B39803F, %fd3128;
	fma.rn.f64 	%fd3130, %fd3129, 0d3E5ADE1569CE2BDF, 0d3E928AF3FCA213EA;
	fma.rn.f64 	%fd3131, %fd3130, %fd3129, 0d3EC71DEE62401315;
	fma.rn.f64 	%fd3132, %fd3131, %fd3129, 0d3EFA01997C89EB71;
	fma.rn.f64 	%fd3133, %fd3132, %fd3129, 0d3F2A01A014761F65;
	fma.rn.f64 	%fd3134, %fd3133, %fd3129, 0d3F56C16C1852B7AF;
	fma.rn.f64 	%fd3135, %fd3134, %fd3129, 0d3F81111111122322;
	fma.rn.f64 	%fd3136, %fd3135, %fd3129, 0d3FA55555555502A1;
	fma.rn.f64 	%fd3137, %fd3136, %fd3129, 0d3FC5555555555511;
	fma.rn.f64 	%fd3138, %fd3137, %fd3129, 0d3FE000000000000B;
	fma.rn.f64 	%fd3139, %fd3138, %fd3129, 0d3FF0000000000000;
	fma.rn.f64 	%fd3140, %fd3139, %fd3129, 0d3FF0000000000000;
	{
	.reg .b32 %temp; 
	mov.b64 	{%r52, %temp}, %fd3140;
	}
	{
	.reg .b32 %temp; 
	mov.b64 	{%temp, %r53}, %fd3140;
	}
	shl.b32 	%r789, %r51, 20;
	add.s32 	%r790, %r789, %r53;
	mov.b64 	%fd7609, {%r52, %r790};
	{
	.reg .b32 %temp; 
	mov.b64 	{%temp, %r791}, %fd191;
	}
	mov.b32 	%f43, %r791;
	abs.f32 	%f1, %f43;
	setp.lt.f32 	%p340, %f1, 0f4086232B;
	@%p340 bra 	$L__BB1_171;
	setp.lt.f64 	%p341, %fd191, 0d0000000000000000;
	add.f64 	%fd3141, %fd191, 0d7FF0000000000000;
	selp.f64 	%fd7609, 0d0000000000000000, %fd3141, %p341;
	setp.geu.f32 	%p342, %f1, 0f40874800;
	@%p342 bra 	$L__BB1_171;
	shr.u32 	%r792, %r51, 31;
	add.s32 	%r793, %r51, %r792;
	shr.s32 	%r794, %r793, 1;
	shl.b32 	%r795, %r794, 20;
	add.s32 	%r796, %r53, %r795;
	mov.b64 	%fd3142, {%r52, %r796};
	sub.s32 	%r797, %r51, %r794;
	shl.b32 	%r798, %r797, 20;
	add.s32 	%r799, %r798, 1072693248;
	mov.b32 	%r800, 0;
	mov.b64 	%fd3143, {%r800, %r799};
	mul.f64 	%fd7609, %fd3143, %fd3142;
$L__BB1_171:
	setp.ne.s32 	%p343, %r43, 2146435072;
	mul.f64 	%fd3144, %fd174, %fd7609;
	mul.f64 	%fd3145, %fd163, 0d3FE0000000000000;
	mul.f64 	%fd196, %fd3145, %fd3144;
	mov.f64 	%fd7610, %fd7624;
	@%p343 bra 	$L__BB1_176;
	setp.num.f64 	%p344, %fd151, %fd151;
	@%p344 bra 	$L__BB1_174;
	mov.f64 	%fd3146, 0d4000000000000000;
	add.rn.f64 	%fd7610, %fd151, %fd3146;
	bra.uni 	$L__BB1_176;
$L__BB1_174:
	setp.neu.f64 	%p345, %fd152, 0d7FF0000000000000;
	mov.f64 	%fd7610, %fd7624;
	@%p345 bra 	$L__BB1_176;
	setp.lt.s32 	%p346, %r42, 0;
	selp.b32 	%r801, %r29, %r28, %p1;
	selp.b32 	%r802, %r801, %r28, %p346;
	mov.b32 	%r803, 0;
	mov.b64 	%fd7610, {%r803, %r802};
$L__BB1_176:
	setp.eq.f64 	%p347, %fd151, 0d3FF0000000000000;
	setp.lt.s32 	%p348, %r6, 0;
	setp.eq.s32 	%p349, %r30, 1062207488;
	add.f64 	%fd3147, %fd7610, 0d3FF0000000000000;
	sqrt.rn.f64 	%fd3148, %fd3147;
	selp.f64 	%fd200, 0d3FF6A09E667F3BCD, %fd3148, %p347;
	{
	.reg .b32 %temp; 
	mov.b64 	{%temp, %r54}, %fd200;
	}
	abs.f64 	%fd201, %fd200;
	{ // callseq 190, 0
	.param .b64 param0;
	st.param.f64 	[param0], %fd201;
	.param .b64 param1;
	st.param.f64 	[param1], 0d4000000000000000;
	.param .b64 retval0;
	call.uni (retval0), 
	__internal_accurate_pow, 
	(
	param0, 
	param1
	);
	ld.param.f64 	%fd3149, [retval0];
	} // callseq 190
	setp.lt.s32 	%p351, %r54, 0;
	neg.f64 	%fd3151, %fd3149;
	selp.f64 	%fd3152, %fd3151, %fd3149, %p349;
	selp.f64 	%fd3153, %fd3152, %fd3149, %p351;
	setp.eq.f64 	%p352, %fd200, 0d0000000000000000;
	selp.b32 	%r804, %r54, 0, %p349;
	or.b32  	%r805, %r804, 2146435072;
	selp.b32 	%r806, %r805, %r804, %p348;
	mov.b32 	%r807, 0;
	mov.b64 	%fd3154, {%r807, %r806};
	selp.f64 	%fd7611, %fd3154, %fd3153, %p352;
	add.f64 	%fd3155, %fd200, 0d4000000000000000;
	{
	.reg .b32 %temp; 
	mov.b64 	{%temp, %r808}, %fd3155;
	}
	and.b32  	%r809, %r808, 2146435072;
	setp.ne.s32 	%p353, %r809, 2146435072;
	@%p353 bra 	$L__BB1_181;
	setp.num.f64 	%p354, %fd200, %fd200;
	@%p354 bra 	$L__BB1_179;
	mov.f64 	%fd3156, 0d4000000000000000;
	add.rn.f64 	%fd7611, %fd200, %fd3156;
	bra.uni 	$L__BB1_181;
$L__BB1_179:
	setp.neu.f64 	%p355, %fd201, 0d7FF0000000000000;
	@%p355 bra 	$L__BB1_181;
	setp.lt.s32 	%p356, %r54, 0;
	selp.b32 	%r810, %r29, %r28, %p1;
	selp.b32 	%r811, %r810, %r28, %p356;
	mov.b32 	%r812, 0;
	mov.b64 	%fd7611, {%r812, %r811};
$L__BB1_181:
	setp.ne.s32 	%p357, %r43, 2146435072;
	setp.eq.f64 	%p358, %fd200, 0d3FF0000000000000;
	selp.f64 	%fd3157, 0d3FF0000000000000, %fd7611, %p358;
	div.rn.f64 	%fd3158, %fd7826, %fd3157;
	mul.f64 	%fd3159, %fd3158, 0d4010000000000000;
	mul.f64 	%fd206, %fd3159, 0d401F952E0F96D630;
	mov.f64 	%fd7612, %fd7624;
	@%p357 bra 	$L__BB1_186;
	setp.num.f64 	%p359, %fd151, %fd151;
	@%p359 bra 	$L__BB1_184;
	mov.f64 	%fd3160, 0d4000000000000000;
	add.rn.f64 	%fd7612, %fd151, %fd3160;
	bra.uni 	$L__BB1_186;
$L__BB1_184:
	setp.neu.f64 	%p360, %fd152, 0d7FF0000000000000;
	mov.f64 	%fd7612, %fd7624;
	@%p360 bra 	$L__BB1_186;
	setp.lt.s32 	%p361, %r42, 0;
	selp.b32 	%r813, %r29, %r28, %p1;
	selp.b32 	%r814, %r813, %r28, %p361;
	mov.b32 	%r815, 0;
	mov.b64 	%fd7612, {%r815, %r814};
$L__BB1_186:
	setp.eq.f64 	%p362, %fd151, 0d3FF0000000000000;
	setp.lt.s32 	%p363, %r6, 0;
	setp.eq.s32 	%p364, %r30, 1062207488;
	add.f64 	%fd3161, %fd7612, 0d3FF0000000000000;
	sqrt.rn.f64 	%fd3162, %fd3161;
	selp.f64 	%fd210, 0d3FF6A09E667F3BCD, %fd3162, %p362;
	rcp.rn.f64 	%fd211, %fd210;
	{
	.reg .b32 %temp; 
	mov.b64 	{%temp, %r55}, %fd211;
	}
	abs.f64 	%fd212, %fd211;
	{ // callseq 191, 0
	.param .b64 param0;
	st.param.f64 	[param0], %fd212;
	.param .b64 param1;
	st.param.f64 	[param1], 0d4000000000000000;
	.param .b64 retval0;
	call.uni (retval0), 
	__internal_accurate_pow, 
	(
	param0, 
	param1
	);
	ld.param.f64 	%fd3163, [retval0];
	} // callseq 191
	setp.lt.s32 	%p366, %r55, 0;
	neg.f64 	%fd3165, %fd3163;
	selp.f64 	%fd3166, %fd3165, %fd3163, %p364;
	selp.f64 	%fd3167, %fd3166, %fd3163, %p366;
	setp.eq.f64 	%p367, %fd211, 0d0000000000000000;
	selp.b32 	%r816, %r55, 0, %p364;
	or.b32  	%r817, %r816, 2146435072;
	selp.b32 	%r818, %r817, %r816, %p363;
	mov.b32 	%r819, 0;
	mov.b64 	%fd3168, {%r819, %r818};
	selp.f64 	%fd7613, %fd3168, %fd3167, %p367;
	add.f64 	%fd3169, %fd211, 0d4000000000000000;
	{
	.reg .b32 %temp; 
	mov.b64 	{%temp, %r820}, %fd3169;
	}
	and.b32  	%r821, %r820, 2146435072;
	setp.ne.s32 	%p368, %r821, 2146435072;
	@%p368 bra 	$L__BB1_191;
	setp.num.f64 	%p369, %fd211, %fd211;
	@%p369 bra 	$L__BB1_189;
	mov.f64 	%fd3170, 0d4000000000000000;
	add.rn.f64 	%fd7613, %fd211, %fd3170;
	bra.uni 	$L__BB1_191;
$L__BB1_189:
	setp.neu.f64 	%p370, %fd212, 0d7FF0000000000000;
	@%p370 bra 	$L__BB1_191;
	setp.lt.s32 	%p371, %r55, 0;
	selp.b32 	%r822, %r29, %r28, %p1;
	selp.b32 	%r823, %r822, %r28, %p371;
	mov.b32 	%r824, 0;
	mov.b64 	%fd7613, {%r824, %r823};
$L__BB1_191:
	setp.ne.s32 	%p372, %r47, 2146435072;
	setp.eq.f64 	%p373, %fd211, 0d3FF0000000000000;
	mul.f64 	%fd3171, %fd7613, 0dC014000000000000;
	selp.f64 	%fd217, 0dC014000000000000, %fd3171, %p373;
	mov.f64 	%fd7614, %fd7626;
	@%p372 bra 	$L__BB1_196;
	setp.num.f64 	%p374, %fd150, %fd150;
	@%p374 bra 	$L__BB1_194;
	mov.f64 	%fd3172, 0d4000000000000000;
	add.rn.f64 	%fd7614, %fd150, %fd3172;
	bra.uni 	$L__BB1_196;
$L__BB1_194:
	setp.neu.f64 	%p375, %fd175, 0d7FF0000000000000;
	mov.f64 	%fd7614, %fd7626;
	@%p375 bra 	$L__BB1_196;
	setp.lt.s32 	%p376, %r46, 0;
	selp.b32 	%r825, %r29, %r28, %p1;
	selp.b32 	%r826, %r825, %r28, %p376;
	mov.b32 	%r827, 0;
	mov.b64 	%fd7614, {%r827, %r826};
$L__BB1_196:
	setp.ne.s32 	%p377, %r49, 2146435072;
	mov.f64 	%fd7615, %fd7627;
	@%p377 bra 	$L__BB1_201;
	setp.num.f64 	%p378, %fd7826, %fd7826;
	@%p378 bra 	$L__BB1_199;
	mov.f64 	%fd3173, 0d4000000000000000;
	add.rn.f64 	%fd7615, %fd7826, %fd3173;
	bra.uni 	$L__BB1_201;
$L__BB1_199:
	setp.neu.f64 	%p379, %fd180, 0d7FF0000000000000;
	mov.f64 	%fd7615, %fd7627;
	@%p379 bra 	$L__BB1_201;
	setp.lt.s32 	%p380, %r48, 0;
	selp.b32 	%r828, %r29, %r28, %p1;
	selp.b32 	%r829, %r828, %r28, %p380;
	mov.b32 	%r830, 0;
	mov.b64 	%fd7615, {%r830, %r829};
$L__BB1_201:
	setp.eq.f64 	%p381, %fd7826, 0d3FF0000000000000;
	setp.lt.s32 	%p382, %r6, 0;
	setp.eq.s32 	%p383, %r30, 1062207488;
	selp.f64 	%fd3174, 0d3FF0000000000000, %fd7615, %p381;
	setp.eq.f64 	%p385, %fd150, 0d3FF0000000000000;
	selp.f64 	%fd3175, 0d3FF0000000000000, %fd7614, %p385;
	add.f64 	%fd224, %fd3175, %fd3174;
	{
	.reg .b32 %temp; 
	mov.b64 	{%temp, %r56}, %fd210;
	}
	abs.f64 	%fd225, %fd210;
	{ // callseq 192, 0
	.param .b64 param0;
	st.param.f64 	[param0], %fd225;
	.param .b64 param1;
	st.param.f64 	[param1], 0d4000000000000000;
	.param .b64 retval0;
	call.uni (retval0), 
	__internal_accurate_pow, 
	(
	param0, 
	param1
	);
	ld.param.f64 	%fd3176, [retval0];
	} // callseq 192
	setp.lt.s32 	%p386, %r56, 0;
	neg.f64 	%fd3178, %fd3176;
	selp.f64 	%fd3179, %fd3178, %fd3176, %p383;
	selp.f64 	%fd3180, %fd3179, %fd3176, %p386;
	setp.eq.f64 	%p387, %fd210, 0d0000000000000000;
	selp.b32 	%r831, %r56, 0, %p383;
	or.b32  	%r832, %r831, 2146435072;
	selp.b32 	%r833, %r832, %r831, %p382;
	mov.b32 	%r834, 0;
	mov.b64 	%fd3181, {%r834, %r833};
	selp.f64 	%fd7616, %fd3181, %fd3180, %p387;
	add.f64 	%fd3182, %fd210, 0d4000000000000000;
	{
	.reg .b32 %temp; 
	mov.b64 	{%temp, %r835}, %fd3182;
	}
	and.b32  	%r836, %r835, 2146435072;
	setp.ne.s32 	%p388, %r836, 2146435072;
	@%p388 bra 	$L__BB1_206;
	setp.num.f64 	%p389, %fd210, %fd210;
	@%p389 bra 	$L__BB1_204;
	mov.f64 	%fd3183, 0d4000000000000000;
	add.rn.f64 	%fd7616, %fd210, %fd3183;
	bra.uni 	$L__BB1_206;
$L__BB1_204:
	setp.neu.f64 	%p390, %fd225, 0d7FF0000000000000;
	@%p390 bra 	$L__BB1_206;
	setp.lt.s32 	%p391, %r56, 0;
	selp.b32 	%r837, %r29, %r28, %p1;
	selp.b32 	%r838, %r837, %r28, %p391;
	mov.b32 	%r839, 0;
	mov.b64 	%fd7616, {%r839, %r838};
$L__BB1_206:
	setp.eq.f64 	%p392, %fd210, 0d3FF0000000000000;
	selp.f64 	%fd3184, 0d3FF0000000000000, %fd7616, %p392;
	mul.f64 	%fd3185, %fd224, 0dC000000000000000;
	div.rn.f64 	%fd230, %fd3185, %fd3184;
	fma.rn.f64 	%fd3186, %fd230, 0d3FF71547652B82FE, 0d4338000000000000;
	{
	.reg .b32 %temp; 
	mov.b64 	{%r57, %temp}, %fd3186;
	}
	mov.f64 	%fd3187, 0dC338000000000000;
	add.rn.f64 	%fd3188, %fd3186, %fd3187;
	fma.rn.f64 	%fd3189, %fd3188, 0dBFE62E42FEFA39EF, %fd230;
	fma.rn.f64 	%fd3190, %fd3188, 0dBC7ABC9E3B39803F, %fd3189;
	fma.rn.f64 	%fd3191, %fd3190, 0d3E5ADE1569CE2BDF, 0d3E928AF3FCA213EA;
	fma.rn.f64 	%fd3192, %fd3191, %fd3190, 0d3EC71DEE62401315;
	fma.rn.f64 	%fd3193, %fd3192, %fd3190, 0d3EFA01997C89EB71;
	fma.rn.f64 	%fd3194, %fd3193, %fd3190, 0d3F2A01A014761F65;
	fma.rn.f64 	%fd3195, %fd3194, %fd3190, 0d3F56C16C1852B7AF;
	fma.rn.f64 	%fd3196, %fd3195, %fd3190, 0d3F81111111122322;
	fma.rn.f64 	%fd3197, %fd3196, %fd3190, 0d3FA55555555502A1;
	fma.rn.f64 	%fd3198, %fd3197, %fd3190, 0d3FC5555555555511;
	fma.rn.f64 	%fd3199, %fd3198, %fd3190, 0d3FE000000000000B;
	fma.rn.f64 	%fd3200, %fd3199, %fd3190, 0d3FF0000000000000;
	fma.rn.f64 	%fd3201, %fd3200, %fd3190, 0d3FF0000000000000;
	{
	.reg .b32 %temp; 
	mov.b64 	{%r58, %temp}, %fd3201;
	}
	{
	.reg .b32 %temp; 
	mov.b64 	{%temp, %r59}, %fd3201;
	}
	shl.b32 	%r840, %r57, 20;
	add.s32 	%r841, %r840, %r59;
	mov.b64 	%fd7617, {%r58, %r841};
	{
	.reg .b32 %temp; 
	mov.b64 	{%temp, %r842}, %fd230;
	}
	mov.b32 	%f44, %r842;
	abs.f32 	%f2, %f44;
	setp.lt.f32 	%p393, %f2, 0f4086232B;
	@%p393 bra 	$L__BB1_209;
	setp.lt.f64 	%p394, %fd230, 0d0000000000000000;
	add.f64 	%fd3202, %fd230, 0d7FF0000000000000;
	selp.f64 	%fd7617, 0d0000000000000000, %fd3202, %p394;
	setp.geu.f32 	%p395, %f2, 0f40874800;
	@%p395 bra 	$L__BB1_209;
	shr.u32 	%r843, %r57, 31;
	add.s32 	%r844, %r57, %r843;
	shr.s32 	%r845, %r844, 1;
	shl.b32 	%r846, %r845, 20;
	add.s32 	%r847, %r59, %r846;
	mov.b64 	%fd3203, {%r58, %r847};
	sub.s32 	%r848, %r57, %r845;
	shl.b32 	%r849, %r848, 20;
	add.s32 	%r850, %r849, 1072693248;
	mov.b32 	%r851, 0;
	mov.b64 	%fd3204, {%r851, %r850};
	mul.f64 	%fd7617, %fd3204, %fd3203;
$L__BB1_209:
	setp.ne.s32 	%p396, %r43, 2146435072;
	mul.f64 	%fd3205, %fd217, %fd7617;
	mul.f64 	%fd3206, %fd206, 0d3FE0000000000000;
	mul.f64 	%fd235, %fd3206, %fd3205;
	mov.f64 	%fd7618, %fd7624;
	@%p396 bra 	$L__BB1_214;
	setp.num.f64 	%p397, %fd151, %fd151;
	@%p397 bra 	$L__BB1_212;
	mov.f64 	%fd3207, 0d4000000000000000;
	add.rn.f64 	%fd7618, %fd151, %fd3207;
	bra.uni 	$L__BB1_214;
$L__BB1_212:
	setp.neu.f64 	%p398, %fd152, 0d7FF0000000000000;
	mov.f64 	%fd7618, %fd7624;
	@%p398 bra 	$L__BB1_214;
	setp.lt.s32 	%p399, %r42, 0;
	selp.b32 	%r852, %r29, %r28, %p1;
	selp.b32 	%r853, %r852, %r28, %p399;
	mov.b32 	%r854, 0;
	mov.b64 	%fd7618, {%r854, %r853};
$L__BB1_214:
	setp.eq.f64 	%p400, %fd151, 0d3FF0000000000000;
	setp.lt.s32 	%p401, %r6, 0;
	setp.eq.s32 	%p402, %r30, 1062207488;
	add.f64 	%fd3208, %fd7618, 0d3FF0000000000000;
	sqrt.rn.f64 	%fd3209, %fd3208;
	rcp.rn.f64 	%fd3210, %fd3209;
	selp.f64 	%fd239, 0d3FE6A09E667F3BCC, %fd3210, %p400;
	{
	.reg .b32 %temp; 
	mov.b64 	{%temp, %r60}, %fd239;
	}
	abs.f64 	%fd240, %fd239;
	{ // callseq 193, 0
	.param .b64 param0;
	st.param.f64 	[param0], %fd240;
	.param .b64 param1;
	st.param.f64 	[param1], 0d4000000000000000;
	.param .b64 retval0;
	call.uni (retval0), 
	__internal_accurate_pow, 
	(
	param0, 
	param1
	);
	ld.param.f64 	%fd3211, [retval0];
	} // callseq 193
	setp.lt.s32 	%p404, %r60, 0;
	neg.f64 	%fd3213, %fd3211;
	selp.f64 	%fd3214, %fd3213, %fd3211, %p402;
	selp.f64 	%fd3215, %fd3214, %fd3211, %p404;
	setp.eq.f64 	%p405, %fd239, 0d0000000000000000;
	selp.b32 	%r855, %r60, 0, %p402;
	or.b32  	%r856, %r855, 2146435072;
	selp.b32 	%r857, %r856, %r855, %p401;
	mov.b32 	%r858, 0;
	mov.b64 	%fd3216, {%r858, %r857};
	selp.f64 	%fd7619, %fd3216, %fd3215, %p405;
	add.f64 	%fd3217, %fd239, 0d4000000000000000;
	{
	.reg .b32 %temp; 
	mov.b64 	{%temp, %r859}, %fd3217;
	}
	and.b32  	%r860, %r859, 2146435072;
	setp.ne.s32 	%p406, %r860, 2146435072;
	@%p406 bra 	$L__BB1_219;
	setp.num.f64 	%p407, %fd239, %fd239;
	@%p407 bra 	$L__BB1_217;
	mov.f64 	%fd3218, 0d4000000000000000;
	add.rn.f64 	%fd7619, %fd239, %fd3218;
	bra.uni 	$L__BB1_219;
$L__BB1_217:
	setp.neu.f64 	%p408, %fd240, 0d7FF0000000000000;
	@%p408 bra 	$L__BB1_219;
	setp.lt.s32 	%p409, %r60, 0;
	selp.b32 	%r861, %r29, %r28, %p1;
	selp.b32 	%r862, %r861, %r28, %p409;
	mov.b32 	%r863, 0;
	mov.b64 	%fd7619, {%r863, %r862};
$L__BB1_219:
	setp.ne.s32 	%p410, %r47, 2146435072;
	setp.eq.f64 	%p411, %fd239, 0d3FF0000000000000;
	selp.f64 	%fd245, 0d3FF0000000000000, %fd7619, %p411;
	mov.f64 	%fd7620, %fd7626;
	@%p410 bra 	$L__BB1_224;
	setp.num.f64 	%p412, %fd150, %fd150;
	@%p412 bra 	$L__BB1_222;
	mov.f64 	%fd3219, 0d4000000000000000;
	add.rn.f64 	%fd7620, %fd150, %fd3219;
	bra.uni 	$L__BB1_224;
$L__BB1_222:
	setp.neu.f64 	%p413, %fd175, 0d7FF0000000000000;
	mov.f64 	%fd7620, %fd7626;
	@%p413 bra 	$L__BB1_224;
	setp.lt.s32 	%p414, %r46, 0;
	selp.b32 	%r864, %r29, %r28, %p1;
	selp.b32 	%r865, %r864, %r28, %p414;
	mov.b32 	%r866, 0;
	mov.b64 	%fd7620, {%r866, %r865};
$L__BB1_224:
	setp.ne.s32 	%p415, %r49, 2146435072;
	mov.f64 	%fd7621, %fd7627;
	@%p415 bra 	$L__BB1_229;
	setp.num.f64 	%p416, %fd7826, %fd7826;
	@%p416 bra 	$L__BB1_227;
	mov.f64 	%fd3220, 0d4000000000000000;
	add.rn.f64 	%fd7621, %fd7826, %fd3220;
	bra.uni 	$L__BB1_229;
$L__BB1_227:
	setp.neu.f64 	%p417, %fd180, 0d7FF0000000000000;
	mov.f64 	%fd7621, %fd7627;
	@%p417 bra 	$L__BB1_229;
	setp.lt.s32 	%p418, %r48, 0;
	selp.b32 	%r867, %r29, %r28, %p1;
	selp.b32 	%r868, %r867, %r28, %p418;
	mov.b32 	%r869, 0;
	mov.b64 	%fd7621, {%r869, %r868};
$L__BB1_229:
	setp.eq.f64 	%p419, %fd7826, 0d3FF0000000000000;
	setp.ne.s32 	%p420, %r43, 2146435072;
	selp.f64 	%fd3221, 0d3FF0000000000000, %fd7621, %p419;
	setp.eq.f64 	%p421, %fd150, 0d3FF0000000000000;
	selp.f64 	%fd3222, 0d3FF0000000000000, %fd7620, %p421;
	add.f64 	%fd252, %fd3222, %fd3221;
	mov.f64 	%fd7622, %fd7624;
	@%p420 bra 	$L__BB1_234;
	setp.num.f64 	%p422, %fd151, %fd151;
	@%p422 bra 	$L__BB1_232;
	mov.f64 	%fd3223, 0d4000000000000000;
	add.rn.f64 	%fd7622, %fd151, %fd3223;
	bra.uni 	$L__BB1_234;
$L__BB1_232:
	setp.neu.f64 	%p423, %fd152, 0d7FF0000000000000;
	mov.f64 	%fd7622, %fd7624;
	@%p423 bra 	$L__BB1_234;
	setp.lt.s32 	%p424, %r42, 0;
	selp.b32 	%r870, %r29, %r28, %p1;
	selp.b32 	%r871, %r870, %r28, %p424;
	mov.b32 	%r872, 0;
	mov.b64 	%fd7622, {%r872, %r871};
$L__BB1_234:
	setp.eq.f64 	%p425, %fd151, 0d3FF0000000000000;
	setp.lt.s32 	%p426, %r6, 0;
	setp.eq.s32 	%p427, %r30, 1062207488;
	add.f64 	%fd3224, %fd7622, 0d3FF0000000000000;
	sqrt.rn.f64 	%fd3225, %fd3224;
	selp.f64 	%fd256, 0d3FF6A09E667F3BCD, %fd3225, %p425;
	{
	.reg .b32 %temp; 
	mov.b64 	{%temp, %r61}, %fd256;
	}
	abs.f64 	%fd257, %fd256;
	{ // callseq 194, 0
	.param .b64 param0;
	st.param.f64 	[param0], %fd257;
	.param .b64 param1;
	st.param.f64 	[param1], 0d4000000000000000;
	.param .b64 retval0;
	call.uni (retval0), 
	__internal_accurate_pow, 
	(
	param0, 
	param1
	);
	ld.param.f64 	%fd3226, [retval0];
	} // callseq 194
	setp.lt.s32 	%p429, %r61, 0;
	neg.f64 	%fd3228, %fd3226;
	selp.f64 	%fd3229, %fd3228, %fd3226, %p427;
	selp.f64 	%fd3230, %fd3229, %fd3226, %p429;
	setp.eq.f64 	%p430, %fd256, 0d0000000000000000;
	selp.b32 	%r873, %r61, 0, %p427;
	or.b32  	%r874, %r873, 2146435072;
	selp.b32 	%r875, %r874, %r873, %p426;
	mov.b32 	%r876, 0;
	mov.b64 	%fd3231, {%r876, %r875};
	selp.f64 	%fd7623, %fd3231, %fd3230, %p430;
	add.f64 	%fd3232, %fd256, 0d4000000000000000;
	{
	.reg .b32 %temp; 
	mov.b64 	{%temp, %r877}, %fd3232;
	}
	and.b32  	%r878, %r877, 2146435072;
	setp.ne.s32 	%p431, %r878, 2146435072;
	@%p431 bra 	$L__BB1_239;
	setp.num.f64 	%p432, %fd256, %fd256;
	@%p432 bra 	$L__BB1_237;
	mov.f64 	%fd3233, 0d4000000000000000;
	add.rn.f64 	%fd7623, %fd256, %fd3233;
	bra.uni 	$L__BB1_239;
$L__BB1_237:
	setp.neu.f64 	%p433, %fd257, 0d7FF0000000000000;
	@%p433 bra 	$L__BB1_239;
	setp.lt.s32 	%p434, %r61, 0;
	selp.b32 	%r879, %r29, %r28, %p1;
	selp.b32 	%r880, %r879, %r28, %p434;
	mov.b32 	%r881, 0;
	mov.b64 	%fd7623, {%r881, %r880};
$L__BB1_239:
	setp.ne.s32 	%p435, %r43, 2146435072;
	setp.eq.f64 	%p436, %fd256, 0d3FF0000000000000;
	selp.f64 	%fd3234, 0d3FF0000000000000, %fd7623, %p436;
	div.rn.f64 	%fd3235, %fd252, %fd3234;
	fma.rn.f64 	%fd3236, %fd3235, 0d4000000000000000, 0dBFF0000000000000;
	mul.f64 	%fd3237, %fd7824, 0dC000000000000000;
	div.rn.f64 	%fd3238, %fd3237, %fd89;
	mul.f64 	%fd3239, %fd3238, %fd245;
	mul.f64 	%fd3240, %fd3239, %fd3236;
	mul.f64 	%fd262, %fd3240, 0d401F952E0F96D630;
	@%p435 bra 	$L__BB1_244;
	setp.num.f64 	%p437, %fd151, %fd151;
	@%p437 bra 	$L__BB1_242;
	mov.f64 	%fd3241, 0d4000000000000000;
	add.rn.f64 	%fd7624, %fd151, %fd3241;
	bra.uni 	$L__BB1_244;
$L__BB1_242:
	setp.neu.f64 	%p438, %fd152, 0d7FF0000000000000;
	@%p438 bra 	$L__BB1_244;
	setp.lt.s32 	%p439, %r42, 0;
	selp.b32 	%r882, %r29, %r28, %p1;
	selp.b32 	%r883, %r882, %r28, %p439;
	mov.b32 	%r884, 0;
	mov.b64 	%fd7624, {%r884, %r883};
$L__BB1_244:
	setp.eq.f64 	%p440, %fd151, 0d3FF0000000000000;
	setp.lt.s32 	%p441, %r6, 0;
	setp.eq.s32 	%p442, %r30, 1062207488;
	add.f64 	%fd3242, %fd7624, 0d3FF0000000000000;
	sqrt.rn.f64 	%fd3243, %fd3242;
	selp.f64 	%fd266, 0d3FF6A09E667F3BCD, %fd3243, %p440;
	rcp.rn.f64 	%fd267, %fd266;
	{
	.reg .b32 %temp; 
	mov.b64 	{%temp, %r62}, %fd267;
	}
	abs.f64 	%fd268, %fd267;
	{ // callseq 195, 0
	.param .b64 param0;
	st.param.f64 	[param0], %fd268;
	.param .b64 param1;
	st.param.f64 	[param1], 0d4000000000000000;
	.param .b64 retval0;
	call.uni (retval0), 
	__internal_accurate_pow, 
	(
	param0, 
	param1
	);
	ld.param.f64 	%fd3244, [retval0];
	} // callseq 195
	setp.lt.s32 	%p444, %r62, 0;
	neg.f64 	%fd3246, %fd3244;
	selp.f64 	%fd3247, %fd3246, %fd3244, %p442;
	selp.f64 	%fd3248, %fd3247, %fd3244, %p444;
	setp.eq.f64 	%p445, %fd267, 0d0000000000000000;
	selp.b32 	%r885, %r62, 0, %p442;
	or.b32  	%r886, %r885, 2146435072;
	selp.b32 	%r887, %r886, %r885, %p441;
	mov.b32 	%r888, 0;
	mov.b64 	%fd3249, {%r888, %r887};
	selp.f64 	%fd7625, %fd3249, %fd3248, %p445;
	add.f64 	%fd3250, %fd267, 0d4000000000000000;
	{
	.reg .b32 %temp; 
	mov.b64 	{%temp, %r889}, %fd3250;
	}
	and.b32  	%r890, %r889, 2146435072;
	setp.ne.s32 	%p446, %r890, 2146435072;
	@%p446 bra 	$L__BB1_249;
	setp.num.f64 	%p447, %fd267, %fd267;
	@%p447 bra 	$L__BB1_247;
	mov.f64 	%fd3251, 0d4000000000000000;
	add.rn.f64 	%fd7625, %fd267, %fd3251;
	bra.uni 	$L__BB1_249;
$L__BB1_247:
	setp.neu.f64 	%p448, %fd268, 0d7FF0000000000000;
	@%p448 bra 	$L__BB1_249;
	setp.lt.s32 	%p449, %r62, 0;
	selp.b32 	%r891, %r29, %r28, %p1;
	selp.b32 	%r892, %r891, %r28, %p449;
	mov.b32 	%r893, 0;
	mov.b64 	%fd7625, {%r893, %r892};
$L__BB1_249:
	setp.ne.s32 	%p450, %r47, 2146435072;
	setp.eq.f64 	%p451, %fd267, 0d3FF0000000000000;
	mul.f64 	%fd3252, %fd7625, 0dC014000000000000;
	selp.f64 	%fd273, 0dC014000000000000, %fd3252, %p451;
	@%p450 bra 	$L__BB1_254;
	setp.num.f64 	%p452, %fd150, %fd150;
	@%p452 bra 	$L__BB1_252;
	mov.f64 	%fd3253, 0d4000000000000000;
	add.rn.f64 	%fd7626, %fd150, %fd3253;
	bra.uni 	$L__BB1_254;
$L__BB1_252:
	setp.neu.f64 	%p453, %fd175, 0d7FF0000000000000;
	@%p453 bra 	$L__BB1_254;
	setp.lt.s32 	%p454, %r46, 0;
	selp.b32 	%r894, %r29, %r28, %p1;
	selp.b32 	%r895, %r894, %r28, %p454;
	mov.b32 	%r896, 0;
	mov.b64 	%fd7626, {%r896, %r895};
$L__BB1_254:
	setp.ne.s32 	%p455, %r49, 2146435072;
	setp.eq.f64 	%p456, %fd150, 0d3FF0000000000000;
	selp.f64 	%fd277, 0d3FF0000000000000, %fd7626, %p456;
	@%p455 bra 	$L__BB1_259;
	setp.num.f64 	%p457, %fd7826, %fd7826;
	@%p457 bra 	$L__BB1_257;
	mov.f64 	%fd3254, 0d4000000000000000;
	add.rn.f64 	%fd7627, %fd7826, %fd3254;
	bra.uni 	$L__BB1_259;
$L__BB1_257:
	setp.neu.f64 	%p458, %fd180, 0d7FF0000000000000;
	@%p458 bra 	$L__BB1_259;
	setp.lt.s32 	%p459, %r48, 0;
	selp.b32 	%r897, %r29, %r28, %p1;
	selp.b32 	%r898, %r897, %r28, %p459;
	mov.b32 	%r899, 0;
	mov.b64 	%fd7627, {%r899, %r898};
$L__BB1_259:
	setp.eq.f64 	%p460, %fd7826, 0d3FF0000000000000;
	setp.lt.s32 	%p461, %r6, 0;
	setp.eq.s32 	%p462, %r30, 1062207488;
	selp.f64 	%fd3255, 0d3FF0000000000000, %fd7627, %p460;
	add.f64 	%fd281, %fd277, %fd3255;
	{
	.reg .b32 %temp; 
	mov.b64 	{%temp, %r63}, %fd266;
	}
	abs.f64 	%fd282, %fd266;
	{ // callseq 196, 0
	.param .b64 param0;
	st.param.f64 	[param0], %fd282;
	.param .b64 param1;
	st.param.f64 	[param1], 0d4000000000000000;
	.param .b64 retval0;
	call.uni (retval0), 
	__internal_accurate_pow, 
	(
	param0, 
	param1
	);
	ld.param.f64 	%fd3256, [retval0];
	} // callseq 196
	setp.lt.s32 	%p464, %r63, 0;
	neg.f64 	%fd3258, %fd3256;
	selp.f64 	%fd3259, %fd3258, %fd3256, %p462;
	selp.f64 	%fd3260, %fd3259, %fd3256, %p464;
	setp.eq.f64 	%p465, %fd266, 0d0000000000000000;
	selp.b32 	%r900, %r63, 0, %p462;
	or.b32  	%r901, %r900, 2146435072;
	selp.b32 	%r902, %r901, %r900, %p461;
	mov.b32 	%r903, 0;
	mov.b64 	%fd3261, {%r903, %r902};
	selp.f64 	%fd7628, %fd3261, %fd3260, %p465;
	add.f64 	%fd3262, %fd266, 0d4000000000000000;
	{
	.reg .b32 %temp; 
	mov.b64 	{%temp, %r904}, %fd3262;
	}
	and.b32  	%r905, %r904, 2146435072;
	setp.ne.s32 	%p466, %r905, 2146435072;
	@%p466 bra 	$L__BB1_264;
	setp.num.f64 	%p467, %fd266, %fd266;
	@%p467 bra 	$L__BB1_262;
	mov.f64 	%fd3263, 0d4000000000000000;
	add.rn.f64 	%fd7628, %fd266, %fd3263;
	bra.uni 	$L__BB1_264;
$L__BB1_262:
	setp.neu.f64 	%p468, %fd282, 0d7FF0000000000000;
	@%p468 bra 	$L__BB1_264;
	setp.lt.s32 	%p469, %r63, 0;
	selp.b32 	%r906, %r29, %r28, %p1;
	selp.b32 	%r907, %r906, %r28, %p469;
	mov.b32 	%r908, 0;
	mov.b64 	%fd7628, {%r908, %r907};
$L__BB1_264:
	setp.eq.f64 	%p470, %fd266, 0d3FF0000000000000;
	selp.f64 	%fd3264, 0d3FF0000000000000, %fd7628, %p470;
	mul.f64 	%fd3265, %fd281, 0dC000000000000000;
	div.rn.f64 	%fd287, %fd3265, %fd3264;
	fma.rn.f64 	%fd3266, %fd287, 0d3FF71547652B82FE, 0d4338000000000000;
	{
	.reg .b32 %temp; 
	mov.b64 	{%r64, %temp}, %fd3266;
	}
	mov.f64 	%fd3267, 0dC338000000000000;
	add.rn.f64 	%fd3268, %fd3266, %fd3267;
	fma.rn.f64 	%fd3269, %fd3268, 0dBFE62E42FEFA39EF, %fd287;
	fma.rn.f64 	%fd3270, %fd3268, 0dBC7ABC9E3B39803F, %fd3269;
	fma.rn.f64 	%fd3271, %fd3270, 0d3E5ADE1569CE2BDF, 0d3E928AF3FCA213EA;
	fma.rn.f64 	%fd3272, %fd3271, %fd3270, 0d3EC71DEE62401315;
	fma.rn.f64 	%fd3273, %fd3272, %fd3270, 0d3EFA01997C89EB71;
	fma.rn.f64 	%fd3274, %fd3273, %fd3270, 0d3F2A01A014761F65;
	fma.rn.f64 	%fd3275, %fd3274, %fd3270, 0d3F56C16C1852B7AF;
	fma.rn.f64 	%fd3276, %fd3275, %fd3270, 0d3F81111111122322;
	fma.rn.f64 	%fd3277, %fd3276, %fd3270, 0d3FA55555555502A1;
	fma.rn.f64 	%fd3278, %fd3277, %fd3270, 0d3FC5555555555511;
	fma.rn.f64 	%fd3279, %fd3278, %fd3270, 0d3FE000000000000B;
	fma.rn.f64 	%fd3280, %fd3279, %fd3270, 0d3FF0000000000000;
	fma.rn.f64 	%fd3281, %fd3280, %fd3270, 0d3FF0000000000000;
	{
	.reg .b32 %temp; 
	mov.b64 	{%r65, %temp}, %fd3281;
	}
	{
	.reg .b32 %temp; 
	mov.b64 	{%temp, %r66}, %fd3281;
	}
	shl.b32 	%r909, %r64, 20;
	add.s32 	%r910, %r909, %r66;
	mov.b64 	%fd7629, {%r65, %r910};
	{
	.reg .b32 %temp; 
	mov.b64 	{%temp, %r911}, %fd287;
	}
	mov.b32 	%f45, %r911;
	abs.f32 	%f3, %f45;
	setp.lt.f32 	%p471, %f3, 0f4086232B;
	@%p471 bra 	$L__BB1_267;
	setp.lt.f64 	%p472, %fd287, 0d0000000000000000;
	add.f64 	%fd3282, %fd287, 0d7FF0000000000000;
	selp.f64 	%fd7629, 0d0000000000000000, %fd3282, %p472;
	setp.geu.f32 	%p473, %f3, 0f40874800;
	@%p473 bra 	$L__BB1_267;
	shr.u32 	%r912, %r64, 31;
	add.s32 	%r913, %r64, %r912;
	shr.s32 	%r914, %r913, 1;
	shl.b32 	%r915, %r914, 20;
	add.s32 	%r916, %r66, %r915;
	mov.b64 	%fd3283, {%r65, %r916};
	sub.s32 	%r917, %r64, %r914;
	shl.b32 	%r918, %r917, 20;
	add.s32 	%r919, %r918, 1072693248;
	mov.b32 	%r920, 0;
	mov.b64 	%fd3284, {%r920, %r919};
	mul.f64 	%fd7629, %fd3284, %fd3283;
$L__BB1_267:
	mul.f64 	%fd3285, %fd273, %fd7629;
	mul.f64 	%fd3286, %fd262, 0d3FE0000000000000;
	mul.f64 	%fd3287, %fd3286, %fd3285;
	mul.f64 	%fd292, %fd7591, %fd7827;
	mul.f64 	%fd293, %fd7591, %fd196;
	mul.f64 	%fd294, %fd7591, %fd7825;
	mul.f64 	%fd295, %fd7591, %fd235;
	mul.f64 	%fd296, %fd7591, %fd7823;
	mul.f64 	%fd297, %fd7591, %fd3287;
	fma.rn.f64 	%fd298, %fd292, 0d3FD0000000000000, %fd7828;
	fma.rn.f64 	%fd299, %fd293, 0d3FD0000000000000, %fd7827;
	fma.rn.f64 	%fd300, %fd294, 0d3FD0000000000000, %fd7826;
	fma.rn.f64 	%fd301, %fd295, 0d3FD0000000000000, %fd7825;
	fma.rn.f64 	%fd302, %fd296, 0d3FD0000000000000, %fd7824;
	fma.rn.f64 	%fd303, %fd297, 0d3FD0000000000000, %fd7823;
	fma.rn.f64 	%fd304, %fd7591, 0d3FD0000000000000, %fd101;
	setp.geu.f64 	%p474, %fd304, %fd104;
	@%p474 bra 	$L__BB1_289;
	setp.lt.s32 	%p521, %r2, 0;
	setp.eq.s32 	%p522, %r33, 1072693248;
	sub.f64 	%fd305, %fd104, %fd304;
	{
	.reg .b32 %temp; 
	mov.b64 	{%temp, %r67}, %fd305;
	}
	abs.f64 	%fd306, %fd305;
	setp.lt.s32 	%p524, %r67, 0;
	setp.eq.f64 	%p525, %fd305, 0d0000000000000000;
	ld.f64 	%fd7641, [%rd9];
	{ // callseq 201, 0
	.param .b64 param0;
	st.param.f64 	[param0], %fd306;
	.param .b64 param1;
	st.param.f64 	[param1], 0d3FF0000000000000;
	.param .b64 retval0;
	call.uni (retval0), 
	__internal_accurate_pow, 
	(
	param0, 
	param1
	);
	ld.param.f64 	%fd3328, [retval0];
	} // callseq 201
	neg.f64 	%fd3330, %fd3328;
	selp.f64 	%fd3331, %fd3330, %fd3328, %p522;
	selp.f64 	%fd3332, %fd3331, %fd3328, %p524;
	selp.b32 	%r966, %r67, 0, %p522;
	or.b32  	%r967, %r966, 2146435072;
	selp.b32 	%r968, %r967, %r966, %p521;
	mov.b32 	%r969, 0;
	mov.b64 	%fd3333, {%r969, %r968};
	selp.f64 	%fd7630, %fd3333, %fd3332, %p525;
	add.f64 	%fd3334, %fd305, 0d3FF0000000000000;
	{
	.reg .b32 %temp; 
	mov.b64 	{%temp, %r970}, %fd3334;
	}
	and.b32  	%r971, %r970, 2146435072;
	setp.ne.s32 	%p526, %r971, 2146435072;
	@%p526 bra 	$L__BB1_273;
	setp.num.f64 	%p527, %fd305, %fd305;
	@%p527 bra 	$L__BB1_271;
	mov.f64 	%fd3335, 0d3FF0000000000000;
	add.rn.f64 	%fd7630, %fd305, %fd3335;
	bra.uni 	$L__BB1_273;
$L__BB1_271:
	setp.neu.f64 	%p528, %fd306, 0d7FF0000000000000;
	@%p528 bra 	$L__BB1_273;
	setp.lt.s32 	%p529, %r67, 0;
	and.b32  	%r972, %r2, 2146435072;
	setp.eq.s32 	%p530, %r972, 1072693248;
	and.b32  	%r973, %r2, 2147483647;
	setp.ne.s32 	%p531, %r973, 1071644672;
	selp.b32 	%r974, %r37, %r36, %p531;
	selp.b32 	%r975, %r974, %r36, %p530;
	selp.b32 	%r976, %r975, %r36, %p529;
	mov.b32 	%r977, 0;
	mov.b64 	%fd7630, {%r977, %r976};
$L__BB1_273:
	setp.eq.f64 	%p532, %fd305, 0d3FF0000000000000;
	setp.eq.f64 	%p533, %fd305, 0d0000000000000000;
	setp.lt.s32 	%p534, %r67, 0;
	setp.lt.s32 	%p535, %r6, 0;
	setp.eq.s32 	%p536, %r30, 1062207488;
	selp.f64 	%fd3336, 0d3FF0000000000000, %fd7630, %p532;
	fma.rn.f64 	%fd312, %fd7641, %fd3336, 0d0000000000000000;
	ld.f64 	%fd7640, [%rd9+8];
	{ // callseq 202, 0
	.param .b64 param0;
	st.param.f64 	[param0], %fd306;
	.param .b64 param1;
	st.param.f64 	[param1], 0d4000000000000000;
	.param .b64 retval0;
	call.uni (retval0), 
	__internal_accurate_pow, 
	(
	param0, 
	param1
	);
	ld.param.f64 	%fd3337, [retval0];
	} // callseq 202
	neg.f64 	%fd3339, %fd3337;
	selp.f64 	%fd3340, %fd3339, %fd3337, %p536;
	selp.f64 	%fd3341, %fd3340, %fd3337, %p534;
	selp.b32 	%r978, %r67, 0, %p536;
	or.b32  	%r979, %r978, 2146435072;
	selp.b32 	%r980, %r979, %r978, %p535;
	mov.b32 	%r981, 0;
	mov.b64 	%fd3342, {%r981, %r980};
	selp.f64 	%fd7631, %fd3342, %fd3341, %p533;
	add.f64 	%fd3343, %fd305, 0d4000000000000000;
	{
	.reg .b32 %temp; 
	mov.b64 	{%temp, %r982}, %fd3343;
	}
	and.b32  	%r983, %r982, 2146435072;
	setp.ne.s32 	%p538, %r983, 2146435072;
	@%p538 bra 	$L__BB1_278;
	setp.nan.f64 	%p539, %fd305, %fd305;
	@%p539 bra 	$L__BB1_277;
	setp.neu.f64 	%p540, %fd306, 0d7FF0000000000000;
	@%p540 bra 	$L__BB1_278;
	setp.lt.s32 	%p541, %r67, 0;
	selp.b32 	%r984, %r29, %r28, %p1;
	selp.b32 	%r985, %r984, %r28, %p541;
	mov.b32 	%r986, 0;
	mov.b64 	%fd7631, {%r986, %r985};
	bra.uni 	$L__BB1_278;
$L__BB1_277:
	mov.f64 	%fd3344, 0d4000000000000000;
	add.rn.f64 	%fd7631, %fd305, %fd3344;
$L__BB1_278:
	setp.eq.f64 	%p542, %fd305, 0d3FF0000000000000;
	setp.eq.f64 	%p543, %fd305, 0d0000000000000000;
	setp.lt.s32 	%p544, %r67, 0;
	setp.lt.s32 	%p545, %r10, 0;
	setp.eq.s32 	%p546, %r31, 1073741824;
	selp.f64 	%fd3345, 0d3FF0000000000000, %fd7631, %p542;
	mul.f64 	%fd3346, %fd7640, 0d3FE0000000000000;
	fma.rn.f64 	%fd318, %fd3346, %fd3345, %fd312;
	ld.f64 	%fd7639, [%rd9+16];
	{ // callseq 203, 0
	.param .b64 param0;
	st.param.f64 	[param0], %fd306;
	.param .b64 param1;
	st.param.f64 	[param1], 0d4008000000000000;
	.param .b64 retval0;
	call.uni (retval0), 
	__internal_accurate_pow, 
	(
	param0, 
	param1
	);
	ld.param.f64 	%fd3347, [retval0];
	} // callseq 203
	neg.f64 	%fd3349, %fd3347;
	selp.f64 	%fd3350, %fd3349, %fd3347, %p546;
	selp.f64 	%fd3351, %fd3350, %fd3347, %p544;
	selp.b32 	%r987, %r67, 0, %p546;
	or.b32  	%r988, %r987, 2146435072;
	selp.b32 	%r989, %r988, %r987, %p545;
	mov.b32 	%r990, 0;
	mov.b64 	%fd3352, {%r990, %r989};
	selp.f64 	%fd7632, %fd3352, %fd3351, %p543;
	add.f64 	%fd3353, %fd305, 0d4008000000000000;
	{
	.reg .b32 %temp; 
	mov.b64 	{%temp, %r991}, %fd3353;
	}
	and.b32  	%r992, %r991, 2146435072;
	setp.ne.s32 	%p548, %r992, 2146435072;
	@%p548 bra 	$L__BB1_283;
	setp.nan.f64 	%p549, %fd305, %fd305;
	@%p549 bra 	$L__BB1_282;
	setp.neu.f64 	%p550, %fd306, 0d7FF0000000000000;
	@%p550 bra 	$L__BB1_283;
	setp.lt.s32 	%p551, %r67, 0;
	and.b32  	%r993, %r10, 2146435072;
	setp.eq.s32 	%p552, %r993, 1073741824;
	and.b32  	%r994, %r10, 2147483647;
	setp.ne.s32 	%p553, %r994, 1071644672;
	selp.b32 	%r995, %r35, %r34, %p553;
	selp.b32 	%r996, %r995, %r34, %p552;
	selp.b32 	%r997, %r996, %r34, %p551;
	mov.b32 	%r998, 0;
	mov.b64 	%fd7632, {%r998, %r997};
	bra.uni 	$L__BB1_283;
$L__BB1_282:
	mov.f64 	%fd3354, 0d4008000000000000;
	add.rn.f64 	%fd7632, %fd305, %fd3354;
$L__BB1_283:
	setp.eq.f64 	%p554, %fd305, 0d3FF0000000000000;
	setp.eq.f64 	%p555, %fd305, 0d0000000000000000;
	setp.lt.s32 	%p556, %r67, 0;
	setp.lt.s32 	%p557, %r14, 0;
	setp.eq.s32 	%p558, %r32, 1072693248;
	selp.f64 	%fd3355, 0d3FF0000000000000, %fd7632, %p554;
	div.rn.f64 	%fd3356, %fd7639, 0d4008000000000000;
	fma.rn.f64 	%fd324, %fd3356, %fd3355, %fd318;
	ld.f64 	%fd7638, [%rd9+24];
	{ // callseq 204, 0
	.param .b64 param0;
	st.param.f64 	[param0], %fd306;
	.param .b64 param1;
	st.param.f64 	[param1], 0d4010000000000000;
	.param .b64 retval0;
	call.uni (retval0), 
	__internal_accurate_pow, 
	(
	param0, 
	param1
	);
	ld.param.f64 	%fd3357, [retval0];
	} // callseq 204
	neg.f64 	%fd3359, %fd3357;
	selp.f64 	%fd3360, %fd3359, %fd3357, %p558;
	selp.f64 	%fd3361, %fd3360, %fd3357, %p556;
	selp.b32 	%r999, %r67, 0, %p558;
	or.b32  	%r1000, %r999, 2146435072;
	selp.b32 	%r1001, %r1000, %r999, %p557;
	mov.b32 	%r1002, 0;
	mov.b64 	%fd3362, {%r1002, %r1001};
	selp.f64 	%fd7633, %fd3362, %fd3361, %p555;
	add.f64 	%fd3363, %fd305, 0d4010000000000000;
	{
	.reg .b32 %temp; 
	mov.b64 	{%temp, %r1003}, %fd3363;
	}
	and.b32  	%r1004, %r1003, 2146435072;
	setp.ne.s32 	%p560, %r1004, 2146435072;
	@%p560 bra 	$L__BB1_288;
	setp.nan.f64 	%p561, %fd305, %fd305;
	@%p561 bra 	$L__BB1_287;
	setp.neu.f64 	%p562, %fd306, 0d7FF0000000000000;
	@%p562 bra 	$L__BB1_288;
	setp.lt.s32 	%p563, %r67, 0;
	and.b32  	%r1005, %r14, 2146435072;
	setp.eq.s32 	%p564, %r1005, 1072693248;
	and.b32  	%r1006, %r14, 2147483647;
	setp.ne.s32 	%p565, %r1006, 1071644672;
	selp.b32 	%r1007, %r39, %r38, %p565;
	selp.b32 	%r1008, %r1007, %r38, %p564;
	selp.b32 	%r1009, %r1008, %r38, %p563;
	mov.b32 	%r1010, 0;
	mov.b64 	%fd7633, {%r1010, %r1009};
	bra.uni 	$L__BB1_288;
$L__BB1_287:
	mov.f64 	%fd3364, 0d4010000000000000;
	add.rn.f64 	%fd7633, %fd305, %fd3364;
$L__BB1_288:
	setp.eq.f64 	%p566, %fd305, 0d3FF0000000000000;
	selp.f64 	%fd3365, 0d3FF0000000000000, %fd7633, %p566;
	mul.f64 	%fd3366, %fd7638, 0d3FD0000000000000;
	fma.rn.f64 	%fd3367, %fd3366, %fd3365, %fd324;
	sub.f64 	%fd7642, %fd102, %fd3367;
	bra.uni 	$L__BB1_310;
$L__BB1_289:
	setp.lt.s32 	%p475, %r2, 0;
	setp.eq.s32 	%p476, %r33, 1072693248;
	sub.f64 	%fd331, %fd304, %fd104;
	{
	.reg .b32 %temp; 
	mov.b64 	{%temp, %r68}, %fd331;
	}
	abs.f64 	%fd332, %fd331;
	setp.lt.s32 	%p478, %r68, 0;
	setp.eq.f64 	%p479, %fd331, 0d0000000000000000;
	ld.f64 	%fd7641, [%rd9];
	{ // callseq 197, 0
	.param .b64 param0;
	st.param.f64 	[param0], %fd332;
	.param .b64 param1;
	st.param.f64 	[param1], 0d3FF0000000000000;
	.param .b64 retval0;
	call.uni (retval0), 
	__internal_accurate_pow, 
	(
	param0, 
	param1
	);
	ld.param.f64 	%fd3288, [retval0];
	} // callseq 197
	neg.f64 	%fd3290, %fd3288;
	selp.f64 	%fd3291, %fd3290, %fd3288, %p476;
	selp.f64 	%fd3292, %fd3291, %fd3288, %p478;
	selp.b32 	%r921, %r68, 0, %p476;
	or.b32  	%r922, %r921, 2146435072;
	selp.b32 	%r923, %r922, %r921, %p475;
	mov.b32 	%r924, 0;
	mov.b64 	%fd3293, {%r924, %r923};
	selp.f64 	%fd7634, %fd3293, %fd3292, %p479;
	add.f64 	%fd3294, %fd331, 0d3FF0000000000000;
	{
	.reg .b32 %temp; 
	mov.b64 	{%temp, %r925}, %fd3294;
	}
	and.b32  	%r926, %r925, 2146435072;
	setp.ne.s32 	%p480, %r926, 2146435072;
	@%p480 bra 	$L__BB1_294;
	setp.num.f64 	%p481, %fd331, %fd331;
	@%p481 bra 	$L__BB1_292;
	mov.f64 	%fd3295, 0d3FF0000000000000;
	add.rn.f64 	%fd7634, %fd331, %fd3295;
	bra.uni 	$L__BB1_294;
$L__BB1_292:
	setp.neu.f64 	%p482, %fd332, 0d7FF0000000000000;
	@%p482 bra 	$L__BB1_294;
	setp.lt.s32 	%p483, %r68, 0;
	and.b32  	%r927, %r2, 2146435072;
	setp.eq.s32 	%p484, %r927, 1072693248;
	and.b32  	%r928, %r2, 2147483647;
	setp.ne.s32 	%p485, %r928, 1071644672;
	selp.b32 	%r929, %r37, %r36, %p485;
	selp.b32 	%r930, %r929, %r36, %p484;
	selp.b32 	%r931, %r930, %r36, %p483;
	mov.b32 	%r932, 0;
	mov.b64 	%fd7634, {%r932, %r931};
$L__BB1_294:
	setp.eq.f64 	%p486, %fd331, 0d3FF0000000000000;
	setp.eq.f64 	%p487, %fd331, 0d0000000000000000;
	setp.lt.s32 	%p488, %r68, 0;
	setp.lt.s32 	%p489, %r6, 0;
	setp.eq.s32 	%p490, %r30, 1062207488;
	selp.f64 	%fd3296, 0d3FF0000000000000, %fd7634, %p486;
	fma.rn.f64 	%fd338, %fd7641, %fd3296, 0d0000000000000000;
	ld.f64 	%fd7640, [%rd9+8];
	{ // callseq 198, 0
	.param .b64 param0;
	st.param.f64 	[param0], %fd332;
	.param .b64 param1;
	st.param.f64 	[param1], 0d4000000000000000;
	.param .b64 retval0;
	call.uni (retval0), 
	__internal_accurate_pow, 
	(
	param0, 
	param1
	);
	ld.param.f64 	%fd3297, [retval0];
	} // callseq 198
	neg.f64 	%fd3299, %fd3297;
	selp.f64 	%fd3300, %fd3299, %fd3297, %p490;
	selp.f64 	%fd3301, %fd3300, %fd3297, %p488;
	selp.b32 	%r933, %r68, 0, %p490;
	or.b32  	%r934, %r933, 2146435072;
	selp.b32 	%r935, %r934, %r933, %p489;
	mov.b32 	%r936, 0;
	mov.b64 	%fd3302, {%r936, %r935};
	selp.f64 	%fd7635, %fd3302, %fd3301, %p487;
	add.f64 	%fd3303, %fd331, 0d4000000000000000;
	{
	.reg .b32 %temp; 
	mov.b64 	{%temp, %r937}, %fd3303;
	}
	and.b32  	%r938, %r937, 2146435072;
	setp.ne.s32 	%p492, %r938, 2146435072;
	@%p492 bra 	$L__BB1_299;
	setp.nan.f64 	%p493, %fd331, %fd331;
	@%p493 bra 	$L__BB1_298;
	setp.neu.f64 	%p494, %fd332, 0d7FF0000000000000;
	@%p494 bra 	$L__BB1_299;
	setp.lt.s32 	%p495, %r68, 0;
	selp.b32 	%r939, %r29, %r28, %p1;
	selp.b32 	%r940, %r939, %r28, %p495;
	mov.b32 	%r941, 0;
	mov.b64 	%fd7635, {%r941, %r940};
	bra.uni 	$L__BB1_299;
$L__BB1_298:
	mov.f64 	%fd3304, 0d4000000000000000;
	add.rn.f64 	%fd7635, %fd331, %fd3304;
$L__BB1_299:
	setp.eq.f64 	%p496, %fd331, 0d3FF0000000000000;
	setp.eq.f64 	%p497, %fd331, 0d0000000000000000;
	setp.lt.s32 	%p498, %r68, 0;
	setp.lt.s32 	%p499, %r10, 0;
	setp.eq.s32 	%p500, %r31, 1073741824;
	selp.f64 	%fd3305, 0d3FF0000000000000, %fd7635, %p496;
	mul.f64 	%fd3306, %fd7640, 0d3FE0000000000000;
	fma.rn.f64 	%fd344, %fd3306, %fd3305, %fd338;
	ld.f64 	%fd7639, [%rd9+16];
	{ // callseq 199, 0
	.param .b64 param0;
	st.param.f64 	[param0], %fd332;
	.param .b64 param1;
	st.param.f64 	[param1], 0d4008000000000000;
	.param .b64 retval0;
	call.uni (retval0), 
	__internal_accurate_pow, 
	(
	param0, 
	param1
	);
	ld.param.f64 	%fd3307, [retval0];
	} // callseq 199
	neg.f64 	%fd3309, %fd3307;
	selp.f64 	%fd3310, %fd3309, %fd3307, %p500;
	selp.f64 	%fd3311, %fd3310, %fd3307, %p498;
	selp.b32 	%r942, %r68, 0, %p500;
	or.b32  	%r943, %r942, 2146435072;
	selp.b32 	%r944, %r943, %r942, %p499;
	mov.b32 	%r945, 0;
	mov.b64 	%fd3312, {%r945, %r944};
	selp.f64 	%fd7636, %fd3312, %fd3311, %p497;
	add.f64 	%fd3313, %fd331, 0d4008000000000000;
	{
	.reg .b32 %temp; 
	mov.b64 	{%temp, %r946}, %fd3313;
	}
	and.b32  	%r947, %r946, 2146435072;
	setp.ne.s32 	%p502, %r947, 2146435072;
	@%p502 bra 	$L__BB1_304;
	setp.nan.f64 	%p503, %fd331, %fd331;
	@%p503 bra 	$L__BB1_303;
	setp.neu.f64 	%p504, %fd332, 0d7FF0000000000000;
	@%p504 bra 	$L__BB1_304;
	setp.lt.s32 	%p505, %r68, 0;
	and.b32  	%r948, %r10, 2146435072;
	setp.eq.s32 	%p506, %r948, 1073741824;
	and.b32  	%r949, %r10, 2147483647;
	setp.ne.s32 	%p507, %r949, 1071644672;
	selp.b32 	%r950, %r35, %r34, %p507;
	selp.b32 	%r951, %r950, %r34, %p506;
	selp.b32 	%r952, %r951, %r34, %p505;
	mov.b32 	%r953, 0;
	mov.b64 	%fd7636, {%r953, %r952};
	bra.uni 	$L__BB1_304;
$L__BB1_303:
	mov.f64 	%fd3314, 0d4008000000000000;
	add.rn.f64 	%fd7636, %fd331, %fd3314;
$L__BB1_304:
	setp.eq.f64 	%p508, %fd331, 0d3FF0000000000000;
	setp.eq.f64 	%p509, %fd331, 0d0000000000000000;
	setp.lt.s32 	%p510, %r68, 0;
	setp.lt.s32 	%p511, %r14, 0;
	setp.eq.s32 	%p512, %r32, 1072693248;
	selp.f64 	%fd3315, 0d3FF0000000000000, %fd7636, %p508;
	div.rn.f64 	%fd3316, %fd7639, 0d4008000000000000;
	fma.rn.f64 	%fd350, %fd3316, %fd3315, %fd344;
	ld.f64 	%fd7638, [%rd9+24];
	{ // callseq 200, 0
	.param .b64 param0;
	st.param.f64 	[param0], %fd332;
	.param .b64 param1;
	st.param.f64 	[param1], 0d4010000000000000;
	.param .b64 retval0;
	call.uni (retval0), 
	__internal_accurate_pow, 
	(
	param0, 
	param1
	);
	ld.param.f64 	%fd3317, [retval0];
	} // callseq 200
	neg.f64 	%fd3319, %fd3317;
	selp.f64 	%fd3320, %fd3319, %fd3317, %p512;
	selp.f64 	%fd3321, %fd3320, %fd3317, %p510;
	selp.b32 	%r954, %r68, 0, %p512;
	or.b32  	%r955, %r954, 2146435072;
	selp.b32 	%r956, %r955, %r954, %p511;
	mov.b32 	%r957, 0;
	mov.b64 	%fd3322, {%r957, %r956};
	selp.f64 	%fd7637, %fd3322, %fd3321, %p509;
	add.f64 	%fd3323, %fd331, 0d4010000000000000;
	{
	.reg .b32 %temp; 
	mov.b64 	{%temp, %r958}, %fd3323;
	}
	and.b32  	%r959, %r958, 2146435072;
	setp.ne.s32 	%p514, %r959, 2146435072;
	@%p514 bra 	$L__BB1_309;
	setp.nan.f64 	%p515, %fd331, %fd331;
	@%p515 bra 	$L__BB1_308;
	setp.neu.f64 	%p516, %fd332, 0d7FF0000000000000;
	@%p516 bra 	$L__BB1_309;
	setp.lt.s32 	%p517, %r68, 0;
	and.b32  	%r960, %r14, 2146435072;
	setp.eq.s32 	%p518, %r960, 1072693248;
	and.b32  	%r961, %r14, 2147483647;
	setp.ne.s32 	%p519, %r961, 1071644672;
	selp.b32 	%r962, %r39, %r38, %p519;
	selp.b32 	%r963, %r962, %r38, %p518;
	selp.b32 	%r964, %r963, %r38, %p517;
	mov.b32 	%r965, 0;
	mov.b64 	%fd7637, {%r965, %r964};
	bra.uni 	$L__BB1_309;
$L__BB1_308:
	mov.f64 	%fd3324, 0d4010000000000000;
	add.rn.f64 	%fd7637, %fd331, %fd3324;
$L__BB1_309:
	setp.eq.f64 	%p520, %fd331, 0d3FF0000000000000;
	selp.f64 	%fd3325, 0d3FF0000000000000, %fd7637, %p520;
	mul.f64 	%fd3326, %fd7638, 0d3FD0000000000000;
	fma.rn.f64 	%fd3327, %fd3326, %fd3325, %fd350;
	add.f64 	%fd7642, %fd102, %fd3327;
$L__BB1_310:
	setp.lt.s32 	%p567, %r6, 0;
	setp.eq.s32 	%p568, %r30, 1062207488;
	sub.f64 	%fd362, %fd298, %fd7642;
	div.rn.f64 	%fd363, %fd302, 0d400DBE2DF9B01D21;
	{
	.reg .b32 %temp; 
	mov.b64 	{%temp, %r69}, %fd363;
	}
	abs.f64 	%fd364, %fd363;
	{ // callseq 205, 0
	.param .b64 param0;
	st.param.f64 	[param0], %fd364;
	.param .b64 param1;
	st.param.f64 	[param1], 0d4000000000000000;
	.param .b64 retval0;
	call.uni (retval0), 
	__internal_accurate_pow, 
	(
	param0, 
	param1
	);
	ld.param.f64 	%fd3368, [retval0];
	} // callseq 205
	setp.lt.s32 	%p570, %r69, 0;
	neg.f64 	%fd3370, %fd3368;
	selp.f64 	%fd3371, %fd3370, %fd3368, %p568;
	selp.f64 	%fd3372, %fd3371, %fd3368, %p570;
	setp.eq.f64 	%p571, %fd363, 0d0000000000000000;
	selp.b32 	%r1011, %r69, 0, %p568;
	or.b32  	%r1012, %r1011, 2146435072;
	selp.b32 	%r1013, %r1012, %r1011, %p567;
	mov.b32 	%r1014, 0;
	mov.b64 	%fd3373, {%r1014, %r1013};
	selp.f64 	%fd7665, %fd3373, %fd3372, %p571;
	add.f64 	%fd3374, %fd363, 0d4000000000000000;
	{
	.reg .b32 %temp; 
	mov.b64 	{%temp, %r1015}, %fd3374;
	}
	and.b32  	%r70, %r1015, 2146435072;
	setp.ne.s32 	%p572, %r70, 2146435072;
	mov.f64 	%fd7643, %fd7665;
	@%p572 bra 	$L__BB1_315;
	setp.num.f64 	%p573, %fd363, %fd363;
	@%p573 bra 	$L__BB1_313;
	mov.f64 	%fd3375, 0d4000000000000000;
	add.rn.f64 	%fd7643, %fd363, %fd3375;
	bra.uni 	$L__BB1_315;
$L__BB1_313:
	setp.neu.f64 	%p574, %fd364, 0d7FF0000000000000;
	mov.f64 	%fd7643, %fd7665;
	@%p574 bra 	$L__BB1_315;
	setp.lt.s32 	%p575, %r69, 0;
	selp.b32 	%r1016, %r29, %r28, %p1;
	selp.b32 	%r1017, %r1016, %r28, %p575;
	mov.b32 	%r1018, 0;
	mov.b64 	%fd7643, {%r1018, %r1017};
$L__BB1_315:
	setp.lt.s32 	%p576, %r6, 0;
	setp.eq.s32 	%p577, %r30, 1062207488;
	setp.eq.f64 	%p579, %fd363, 0d3FF0000000000000;
	add.f64 	%fd3376, %fd7643, 0d3FF0000000000000;
	sqrt.rn.f64 	%fd3377, %fd3376;
	selp.f64 	%fd369, 0d3FF6A09E667F3BCD, %fd3377, %p579;
	{
	.reg .b32 %temp; 
	mov.b64 	{%temp, %r71}, %fd369;
	}
	abs.f64 	%fd370, %fd369;
	{ // callseq 206, 0
	.param .b64 param0;
	st.param.f64 	[param0], %fd370;
	.param .b64 param1;
	st.param.f64 	[param1], 0d4000000000000000;
	.param .b64 retval0;
	call.uni (retval0), 
	__internal_accurate_pow, 
	(
	param0, 
	param1
	);
	ld.param.f64 	%fd3378, [retval0];
	} // callseq 206
	setp.lt.s32 	%p580, %r71, 0;
	neg.f64 	%fd3380, %fd3378;
	selp.f64 	%fd3381, %fd3380, %fd3378, %p577;
	selp.f64 	%fd3382, %fd3381, %fd3378, %p580;
	setp.eq.f64 	%p581, %fd369, 0d0000000000000000;
	selp.b32 	%r1019, %r71, 0, %p577;
	or.b32  	%r1020, %r1019, 2146435072;
	selp.b32 	%r1021, %r1020, %r1019, %p576;
	mov.b32 	%r1022, 0;
	mov.b64 	%fd3383, {%r1022, %r1021};
	selp.f64 	%fd7644, %fd3383, %fd3382, %p581;
	add.f64 	%fd3384, %fd369, 0d4000000000000000;
	{
	.reg .b32 %temp; 
	mov.b64 	{%temp, %r1023}, %fd3384;
	}
	and.b32  	%r1024, %r1023, 2146435072;
	setp.ne.s32 	%p582, %r1024, 2146435072;
	@%p582 bra 	$L__BB1_320;
	setp.num.f64 	%p583, %fd369, %fd369;
	@%p583 bra 	$L__BB1_318;
	mov.f64 	%fd3385, 0d4000000000000000;
	add.rn.f64 	%fd7644, %fd369, %fd3385;
	bra.uni 	$L__BB1_320;
$L__BB1_318:
	setp.neu.f64 	%p584, %fd370, 0d7FF0000000000000;
	@%p584 bra 	$L__BB1_320;
	setp.lt.s32 	%p585, %r71, 0;
	selp.b32 	%r1025, %r29, %r28, %p1;
	selp.b32 	%r1026, %r1025, %r28, %p585;
	mov.b32 	%r1027, 0;
	mov.b64 	%fd7644, {%r1027, %r1026};
$L__BB1_320:
	setp.ne.s32 	%p586, %r70, 2146435072;
	setp.eq.f64 	%p587, %fd369, 0d3FF0000000000000;
	selp.f64 	%fd3386, 0d3FF0000000000000, %fd7644, %p587;
	div.rn.f64 	%fd3387, %fd362, %fd3386;
	mul.f64 	%fd3388, %fd3387, 0d4010000000000000;
	mul.f64 	%fd375, %fd3388, 0d401F952E0F96D630;
	mov.f64 	%fd7645, %fd7665;
	@%p586 bra 	$L__BB1_325;
	setp.num.f64 	%p588, %fd363, %fd363;
	@%p588 bra 	$L__BB1_323;
	mov.f64 	%fd3389, 0d4000000000000000;
	add.rn.f64 	%fd7645, %fd363, %fd3389;
	bra.uni 	$L__BB1_325;
$L__BB1_323:
	setp.neu.f64 	%p589, %fd364, 0d7FF0000000000000;
	mov.f64 	%fd7645, %fd7665;
	@%p589 bra 	$L__BB1_325;
	setp.lt.s32 	%p590, %r69, 0;
	selp.b32 	%r1028, %r29, %r28, %p1;
	selp.b32 	%r1029, %r1028, %r28, %p590;
	mov.b32 	%r1030, 0;
	mov.b64 	%fd7645, {%r1030, %r1029};
$L__BB1_325:
	setp.eq.f64 	%p591, %fd363, 0d3FF0000000000000;
	setp.lt.s32 	%p592, %r6, 0;
	setp.eq.s32 	%p593, %r30, 1062207488;
	add.f64 	%fd3390, %fd7645, 0d3FF0000000000000;
	sqrt.rn.f64 	%fd3391, %fd3390;
	selp.f64 	%fd379, 0d3FF6A09E667F3BCD, %fd3391, %p591;
	rcp.rn.f64 	%fd380, %fd379;
	{
	.reg .b32 %temp; 
	mov.b64 	{%temp, %r72}, %fd380;
	}
	abs.f64 	%fd381, %fd380;
	{ // callseq 207, 0
	.param .b64 param0;
	st.param.f64 	[param0], %fd381;
	.param .b64 param1;
	st.param.f64 	[param1], 0d4000000000000000;
	.param .b64 retval0;
	call.uni (retval0), 
	__internal_accurate_pow, 
	(
	param0, 
	param1
	);
	ld.param.f64 	%fd3392, [retval0];
	} // callseq 207
	setp.lt.s32 	%p595, %r72, 0;
	neg.f64 	%fd3394, %fd3392;
	selp.f64 	%fd3395, %fd3394, %fd3392, %p593;
	selp.f64 	%fd3396, %fd3395, %fd3392, %p595;
	setp.eq.f64 	%p596, %fd380, 0d0000000000000000;
	selp.b32 	%r1031, %r72, 0, %p593;
	or.b32  	%r1032, %r1031, 2146435072;
	selp.b32 	%r1033, %r1032, %r1031, %p592;
	mov.b32 	%r1034, 0;
	mov.b64 	%fd3397, {%r1034, %r1033};
	selp.f64 	%fd7646, %fd3397, %fd3396, %p596;
	add.f64 	%fd3398, %fd380, 0d4000000000000000;
	{
	.reg .b32 %temp; 
	mov.b64 	{%temp, %r1035}, %fd3398;
	}
	and.b32  	%r1036, %r1035, 2146435072;
	setp.ne.s32 	%p597, %r1036, 2146435072;
	@%p597 bra 	$L__BB1_330;
	setp.num.f64 	%p598, %fd380, %fd380;
	@%p598 bra 	$L__BB1_328;
	mov.f64 	%fd3399, 0d4000000000000000;
	add.rn.f64 	%fd7646, %fd380, %fd3399;
	bra.uni 	$L__BB1_330;
$L__BB1_328:
	setp.neu.f64 	%p599, %fd381, 0d7FF0000000000000;
	@%p599 bra 	$L__BB1_330;
	setp.lt.s32 	%p600, %r72, 0;
	selp.b32 	%r1037, %r29, %r28, %p1;
	selp.b32 	%r1038, %r1037, %r28, %p600;
	mov.b32 	%r1039, 0;
	mov.b64 	%fd7646, {%r1039, %r1038};
$L__BB1_330:
	setp.lt.s32 	%p601, %r6, 0;
	setp.eq.s32 	%p602, %r30, 1062207488;
	setp.eq.f64 	%p604, %fd380, 0d3FF0000000000000;
	mul.f64 	%fd3400, %fd7646, 0dC014000000000000;
	selp.f64 	%fd386, 0dC014000000000000, %fd3400, %p604;
	{
	.reg .b32 %temp; 
	mov.b64 	{%temp, %r73}, %fd362;
	}
	abs.f64 	%fd387, %fd362;
	{ // callseq 208, 0
	.param .b64 param0;
	st.param.f64 	[param0], %fd387;
	.param .b64 param1;
	st.param.f64 	[param1], 0d4000000000000000;
	.param .b64 retval0;
	call.uni (retval0), 
	__internal_accurate_pow, 
	(
	param0, 
	param1
	);
	ld.param.f64 	%fd3401, [retval0];
	} // callseq 208
	setp.lt.s32 	%p605, %r73, 0;
	neg.f64 	%fd3403, %fd3401;
	selp.f64 	%fd3404, %fd3403, %fd3401, %p602;
	selp.f64 	%fd3405, %fd3404, %fd3401, %p605;
	setp.eq.f64 	%p606, %fd362, 0d0000000000000000;
	selp.b32 	%r1040, %r73, 0, %p602;
	or.b32  	%r1041, %r1040, 2146435072;
	selp.b32 	%r1042, %r1041, %r1040, %p601;
	mov.b32 	%r1043, 0;
	mov.b64 	%fd3406, {%r1043, %r1042};
	selp.f64 	%fd7667, %fd3406, %fd3405, %p606;
	add.f64 	%fd3407, %fd362, 0d4000000000000000;
	{
	.reg .b32 %temp; 
	mov.b64 	{%temp, %r1044}, %fd3407;
	}
	and.b32  	%r74, %r1044, 2146435072;
	setp.ne.s32 	%p607, %r74, 2146435072;
	mov.f64 	%fd7647, %fd7667;
	@%p607 bra 	$L__BB1_335;
	setp.num.f64 	%p608, %fd362, %fd362;
	@%p608 bra 	$L__BB1_333;
	mov.f64 	%fd3408, 0d4000000000000000;
	add.rn.f64 	%fd7647, %fd362, %fd3408;
	bra.uni 	$L__BB1_335;
$L__BB1_333:
	setp.neu.f64 	%p609, %fd387, 0d7FF0000000000000;
	mov.f64 	%fd7647, %fd7667;
	@%p609 bra 	$L__BB1_335;
	setp.lt.s32 	%p610, %r73, 0;
	selp.b32 	%r1045, %r29, %r28, %p1;
	selp.b32 	%r1046, %r1045, %r28, %p610;
	mov.b32 	%r1047, 0;
	mov.b64 	%fd7647, {%r1047, %r1046};
$L__BB1_335:
	setp.lt.s32 	%p611, %r6, 0;
	setp.eq.s32 	%p612, %r30, 1062207488;
	{
	.reg .b32 %temp; 
	mov.b64 	{%temp, %r75}, %fd300;
	}
	abs.f64 	%fd392, %fd300;
	{ // callseq 209, 0
	.param .b64 param0;
	st.param.f64 	[param0], %fd392;
	.param .b64 param1;
	st.param.f64 	[param1], 0d4000000000000000;
	.param .b64 retval0;
	call.uni (retval0), 
	__internal_accurate_pow, 
	(
	param0, 
	param1
	);
	ld.param.f64 	%fd3409, [retval0];
	} // callseq 209
	setp.lt.s32 	%p614, %r75, 0;
	neg.f64 	%fd3411, %fd3409;
	selp.f64 	%fd3412, %fd3411, %fd3409, %p612;
	selp.f64 	%fd3413, %fd3412, %fd3409, %p614;
	setp.eq.f64 	%p615, %fd300, 0d0000000000000000;
	selp.b32 	%r1048, %r75, 0, %p612;
	or.b32  	%r1049, %r1048, 2146435072;
	selp.b32 	%r1050, %r1049, %r1048, %p611;
	mov.b32 	%r1051, 0;
	mov.b64 	%fd3414, {%r1051, %r1050};
	selp.f64 	%fd7668, %fd3414, %fd3413, %p615;
	add.f64 	%fd3415, %fd300, 0d4000000000000000;
	{
	.reg .b32 %temp; 
	mov.b64 	{%temp, %r1052}, %fd3415;
	}
	and.b32  	%r76, %r1052, 2146435072;
	setp.ne.s32 	%p616, %r76, 2146435072;
	mov.f64 	%fd7648, %fd7668;
	@%p616 bra 	$L__BB1_340;
	setp.num.f64 	%p617, %fd300, %fd300;
	@%p617 bra 	$L__BB1_338;
	mov.f64 	%fd3416, 0d4000000000000000;
	add.rn.f64 	%fd7648, %fd300, %fd3416;
	bra.uni 	$L__BB1_340;
$L__BB1_338:
	setp.neu.f64 	%p618, %fd392, 0d7FF0000000000000;
	mov.f64 	%fd7648, %fd7668;
	@%p618 bra 	$L__BB1_340;
	selp.b32 	%r1053, %r29, %r28, %p1;
	selp.b32 	%r1054, %r1053, %r28, %p614;
	mov.b32 	%r1055, 0;
	mov.b64 	%fd7648, {%r1055, %r1054};
$L__BB1_340:
	setp.eq.f64 	%p623, %fd300, 0d3FF0000000000000;
	selp.f64 	%fd3417, 0d3FF0000000000000, %fd7648, %p623;
	setp.eq.f64 	%p624, %fd362, 0d3FF0000000000000;
	selp.f64 	%fd3418, 0d3FF0000000000000, %fd7647, %p624;
	add.f64 	%fd397, %fd3418, %fd3417;
	{
	.reg .b32 %temp; 
	mov.b64 	{%temp, %r77}, %fd379;
	}
	abs.f64 	%fd398, %fd379;
	{ // callseq 210, 0
	.param .b64 param0;
	st.param.f64 	[param0], %fd398;
	.param .b64 param1;
	st.param.f64 	[param1], 0d4000000000000000;
	.param .b64 retval0;
	call.uni (retval0), 
	__internal_accurate_pow, 
	(
	param0, 
	param1
	);
	ld.param.f64 	%fd3419, [retval0];
	} // callseq 210
	setp.lt.s32 	%p625, %r77, 0;
	neg.f64 	%fd3421, %fd3419;
	selp.f64 	%fd3422, %fd3421, %fd3419, %p612;
	selp.f64 	%fd3423, %fd3422, %fd3419, %p625;
	setp.eq.f64 	%p626, %fd379, 0d0000000000000000;
	selp.b32 	%r1056, %r77, 0, %p612;
	or.b32  	%r1057, %r1056, 2146435072;
	selp.b32 	%r1058, %r1057, %r1056, %p611;
	mov.b32 	%r1059, 0;
	mov.b64 	%fd3424, {%r1059, %r1058};
	selp.f64 	%fd7649, %fd3424, %fd3423, %p626;
	add.f64 	%fd3425, %fd379, 0d4000000000000000;
	{
	.reg .b32 %temp; 
	mov.b64 	{%temp, %r1060}, %fd3425;
	}
	and.b32  	%r1061, %r1060, 2146435072;
	setp.ne.s32 	%p627, %r1061, 2146435072;
	@%p627 bra 	$L__BB1_345;
	setp.num.f64 	%p628, %fd379, %fd379;
	@%p628 bra 	$L__BB1_343;
	mov.f64 	%fd3426, 0d4000000000000000;
	add.rn.f64 	%fd7649, %fd379, %fd3426;
	bra.uni 	$L__BB1_345;
$L__BB1_343:
	setp.neu.f64 	%p629, %fd398, 0d7FF0000000000000;
	@%p629 bra 	$L__BB1_345;
	selp.b32 	%r1062, %r29, %r28, %p1;
	selp.b32 	%r1063, %r1062, %r28, %p625;
	mov.b32 	%r1064, 0;
	mov.b64 	%fd7649, {%r1064, %r1063};
$L__BB1_345:
	setp.eq.f64 	%p631, %fd379, 0d3FF0000000000000;
	selp.f64 	%fd3427, 0d3FF0000000000000, %fd7649, %p631;
	mul.f64 	%fd3428, %fd397, 0dC000000000000000;
	div.rn.f64 	%fd403, %fd3428, %fd3427;
	fma.rn.f64 	%fd3429, %fd403, 0d3FF71547652B82FE, 0d4338000000000000;
	{
	.reg .b32 %temp; 
	mov.b64 	{%r78, %temp}, %fd3429;
	}
	mov.f64 	%fd3430, 0dC338000000000000;
	add.rn.f64 	%fd3431, %fd3429, %fd3430;
	fma.rn.f64 	%fd3432, %fd3431, 0dBFE62E42FEFA39EF, %fd403;
	fma.rn.f64 	%fd3433, %fd3431, 0dBC7ABC9E3B39803F, %fd3432;
	fma.rn.f64 	%fd3434, %fd3433, 0d3E5ADE1569CE2BDF, 0d3E928AF3FCA213EA;
	fma.rn.f64 	%fd3435, %fd3434, %fd3433, 0d3EC71DEE62401315;
	fma.rn.f64 	%fd3436, %fd3435, %fd3433, 0d3EFA01997C89EB71;
	fma.rn.f64 	%fd3437, %fd3436, %fd3433, 0d3F2A01A014761F65;
	fma.rn.f64 	%fd3438, %fd3437, %fd3433, 0d3F56C16C1852B7AF;
	fma.rn.f64 	%fd3439, %fd3438, %fd3433, 0d3F81111111122322;
	fma.rn.f64 	%fd3440, %fd3439, %fd3433, 0d3FA55555555502A1;
	fma.rn.f64 	%fd3441, %fd3440, %fd3433, 0d3FC5555555555511;
	fma.rn.f64 	%fd3442, %fd3441, %fd3433, 0d3FE000000000000B;
	fma.rn.f64 	%fd3443, %fd3442, %fd3433, 0d3FF0000000000000;
	fma.rn.f64 	%fd3444, %fd3443, %fd3433, 0d3FF0000000000000;
	{
	.reg .b32 %temp; 
	mov.b64 	{%r79, %temp}, %fd3444;
	}
	{
	.reg .b32 %temp; 
	mov.b64 	{%temp, %r80}, %fd3444;
	}
	shl.b32 	%r1065, %r78, 20;
	add.s32 	%r1066, %r1065, %r80;
	mov.b64 	%fd7650, {%r79, %r1066};
	{
	.reg .b32 %temp; 
	mov.b64 	{%temp, %r1067}, %fd403;
	}
	mov.b32 	%f46, %r1067;
	abs.f32 	%f4, %f46;
	setp.lt.f32 	%p632, %f4, 0f4086232B;
	@%p632 bra 	$L__BB1_348;
	setp.lt.f64 	%p633, %fd403, 0d0000000000000000;
	add.f64 	%fd3445, %fd403, 0d7FF0000000000000;
	selp.f64 	%fd7650, 0d0000000000000000, %fd3445, %p633;
	setp.geu.f32 	%p634, %f4, 0f40874800;
	@%p634 bra 	$L__BB1_348;
	shr.u32 	%r1068, %r78, 31;
	add.s32 	%r1069, %r78, %r1068;
	shr.s32 	%r1070, %r1069, 1;
	shl.b32 	%r1071, %r1070, 20;
	add.s32 	%r1072, %r80, %r1071;
	mov.b64 	%fd3446, {%r79, %r1072};
	sub.s32 	%r1073, %r78, %r1070;
	shl.b32 	%r1074, %r1073, 20;
	add.s32 	%r1075, %r1074, 1072693248;
	mov.b32 	%r1076, 0;
	mov.b64 	%fd3447, {%r1076, %r1075};
	mul.f64 	%fd7650, %fd3447, %fd3446;
$L__BB1_348:
	setp.ne.s32 	%p635, %r70, 2146435072;
	mul.f64 	%fd3448, %fd386, %fd7650;
	mul.f64 	%fd3449, %fd375, 0d3FE0000000000000;
	mul.f64 	%fd408, %fd3449, %fd3448;
	mov.f64 	%fd7651, %fd7665;
	@%p635 bra 	$L__BB1_353;
	setp.num.f64 	%p636, %fd363, %fd363;
	@%p636 bra 	$L__BB1_351;
	mov.f64 	%fd3450, 0d4000000000000000;
	add.rn.f64 	%fd7651, %fd363, %fd3450;
	bra.uni 	$L__BB1_353;
$L__BB1_351:
	setp.neu.f64 	%p637, %fd364, 0d7FF0000000000000;
	mov.f64 	%fd7651, %fd7665;
	@%p637 bra 	$L__BB1_353;
	setp.lt.s32 	%p638, %r69, 0;
	selp.b32 	%r1077, %r29, %r28, %p1;
	selp.b32 	%r1078, %r1077, %r28, %p638;
	mov.b32 	%r1079, 0;
	mov.b64 	%fd7651, {%r1079, %r1078};
$L__BB1_353:
	setp.eq.f64 	%p639, %fd363, 0d3FF0000000000000;
	setp.lt.s32 	%p640, %r6, 0;
	setp.eq.s32 	%p641, %r30, 1062207488;
	add.f64 	%fd3451, %fd7651, 0d3FF0000000000000;
	sqrt.rn.f64 	%fd3452, %fd3451;
	selp.f64 	%fd412, 0d3FF6A09E667F3BCD, %fd3452, %p639;
	{
	.reg .b32 %temp; 
	mov.b64 	{%temp, %r81}, %fd412;
	}
	abs.f64 	%fd413, %fd412;
	{ // callseq 211, 0
	.param .b64 param0;
	st.param.f64 	[param0], %fd413;
	.param .b64 param1;
	st.param.f64 	[param1], 0d4000000000000000;
	.param .b64 retval0;
	call.uni (retval0), 
	__internal_accurate_pow, 
	(
	param0, 
	param1
	);
	ld.param.f64 	%fd3453, [retval0];
	} // callseq 211
	setp.lt.s32 	%p643, %r81, 0;
	neg.f64 	%fd3455, %fd3453;
	selp.f64 	%fd3456, %fd3455, %fd3453, %p641;
	selp.f64 	%fd3457, %fd3456, %fd3453, %p643;
	setp.eq.f64 	%p644, %fd412, 0d0000000000000000;
	selp.b32 	%r1080, %r81, 0, %p641;
	or.b32  	%r1081, %r1080, 2146435072;
	selp.b32 	%r1082, %r1081, %r1080, %p640;
	mov.b32 	%r1083, 0;
	mov.b64 	%fd3458, {%r1083, %r1082};
	selp.f64 	%fd7652, %fd3458, %fd3457, %p644;
	add.f64 	%fd3459, %fd412, 0d4000000000000000;
	{
	.reg .b32 %temp; 
	mov.b64 	{%temp, %r1084}, %fd3459;
	}
	and.b32  	%r1085, %r1084, 2146435072;
	setp.ne.s32 	%p645, %r1085, 2146435072;
	@%p645 bra 	$L__BB1_358;
	setp.num.f64 	%p646, %fd412, %fd412;
	@%p646 bra 	$L__BB1_356;
	mov.f64 	%fd3460, 0d4000000000000000;
	add.rn.f64 	%fd7652, %fd412, %fd3460;
	bra.uni 	$L__BB1_358;
$L__BB1_356:
	setp.neu.f64 	%p647, %fd413, 0d7FF0000000000000;
	@%p647 bra 	$L__BB1_358;
	selp.b32 	%r1086, %r29, %r28, %p1;
	selp.b32 	%r1087, %r1086, %r28, %p643;
	mov.b32 	%r1088, 0;
	mov.b64 	%fd7652, {%r1088, %r1087};
$L__BB1_358:
	setp.ne.s32 	%p649, %r70, 2146435072;
	setp.eq.f64 	%p650, %fd412, 0d3FF0000000000000;
	selp.f64 	%fd3461, 0d3FF0000000000000, %fd7652, %p650;
	div.rn.f64 	%fd3462, %fd300, %fd3461;
	mul.f64 	%fd3463, %fd3462, 0d4010000000000000;
	mul.f64 	%fd418, %fd3463, 0d401F952E0F96D630;
	mov.f64 	%fd7653, %fd7665;
	@%p649 bra 	$L__BB1_363;
	setp.num.f64 	%p651, %fd363, %fd363;
	@%p651 bra 	$L__BB1_361;
	mov.f64 	%fd3464, 0d4000000000000000;
	add.rn.f64 	%fd7653, %fd363, %fd3464;
	bra.uni 	$L__BB1_363;
$L__BB1_361:
	setp.neu.f64 	%p652, %fd364, 0d7FF0000000000000;
	mov.f64 	%fd7653, %fd7665;
	@%p652 bra 	$L__BB1_363;
	setp.lt.s32 	%p653, %r69, 0;
	selp.b32 	%r1089, %r29, %r28, %p1;
	selp.b32 	%r1090, %r1089, %r28, %p653;
	mov.b32 	%r1091, 0;
	mov.b64 	%fd7653, {%r1091, %r1090};
$L__BB1_363:
	setp.eq.f64 	%p654, %fd363, 0d3FF0000000000000;
	setp.lt.s32 	%p655, %r6, 0;
	setp.eq.s32 	%p656, %r30, 1062207488;
	add.f64 	%fd3465, %fd7653, 0d3FF0000000000000;
	sqrt.rn.f64 	%fd3466, %fd3465;
	selp.f64 	%fd422, 0d3FF6A09E667F3BCD, %fd3466, %p654;
	rcp.rn.f64 	%fd423, %fd422;
	{
	.reg .b32 %temp; 
	mov.b64 	{%temp, %r82}, %fd423;
	}
	abs.f64 	%fd424, %fd423;
	{ // callseq 212, 0
	.param .b64 param0;
	st.param.f64 	[param0], %fd424;
	.param .b64 param1;
	st.param.f64 	[param1], 0d4000000000000000;
	.param .b64 retval0;
	call.uni (retval0), 
	__internal_accurate_pow, 
	(
	param0, 
	param1
	);
	ld.param.f64 	%fd3467, [retval0];
	} // callseq 212
	setp.lt.s32 	%p658, %r82, 0;
	neg.f64 	%fd3469, %fd3467;
	selp.f64 	%fd3470, %fd3469, %fd3467, %p656;
	selp.f64 	%fd3471, %fd3470, %fd3467, %p658;
	setp.eq.f64 	%p659, %fd423, 0d0000000000000000;
	selp.b32 	%r1092, %r82, 0, %p656;
	or.b32  	%r1093, %r1092, 2146435072;
	selp.b32 	%r1094, %r1093, %r1092, %p655;
	mov.b32 	%r1095, 0;
	mov.b64 	%fd3472, {%r1095, %r1094};
	selp.f64 	%fd7654, %fd3472, %fd3471, %p659;
	add.f64 	%fd3473, %fd423, 0d4000000000000000;
	{
	.reg .b32 %temp; 
	mov.b64 	{%temp, %r1096}, %fd3473;
	}
	and.b32  	%r1097, %r1096, 2146435072;
	setp.ne.s32 	%p660, %r1097, 2146435072;
	@%p660 bra 	$L__BB1_368;
	setp.num.f64 	%p661, %fd423, %fd423;
	@%p661 bra 	$L__BB1_366;
	mov.f64 	%fd3474, 0d4000000000000000;
	add.rn.f64 	%fd7654, %fd423, %fd3474;
	bra.uni 	$L__BB1_368;
$L__BB1_366:
	setp.neu.f64 	%p662, %fd424, 0d7FF0000000000000;
	@%p662 bra 	$L__BB1_368;
	selp.b32 	%r1098, %r29, %r28, %p1;
	selp.b32 	%r1099, %r1098, %r28, %p658;
	mov.b32 	%r1100, 0;
	mov.b64 	%fd7654, {%r1100, %r1099};
$L__BB1_368:
	setp.ne.s32 	%p664, %r74, 2146435072;
	setp.eq.f64 	%p665, %fd423, 0d3FF0000000000000;
	mul.f64 	%fd3475, %fd7654, 0dC014000000000000;
	selp.f64 	%fd429, 0dC014000000000000, %fd3475, %p665;
	mov.f64 	%fd7655, %fd7667;
	@%p664 bra 	$L__BB1_373;
	setp.num.f64 	%p666, %fd362, %fd362;
	@%p666 bra 	$L__BB1_371;
	mov.f64 	%fd3476, 0d4000000000000000;
	add.rn.f64 	%fd7655, %fd362, %fd3476;
	bra.uni 	$L__BB1_373;
$L__BB1_371:
	setp.neu.f64 	%p667, %fd387, 0d7FF0000000000000;
	mov.f64 	%fd7655, %fd7667;
	@%p667 bra 	$L__BB1_373;
	setp.lt.s32 	%p668, %r73, 0;
	selp.b32 	%r1101, %r29, %r28, %p1;
	selp.b32 	%r1102, %r1101, %r28, %p668;
	mov.b32 	%r1103, 0;
	mov.b64 	%fd7655, {%r1103, %r1102};
$L__BB1_373:
	setp.ne.s32 	%p669, %r76, 2146435072;
	mov.f64 	%fd7656, %fd7668;
	@%p669 bra 	$L__BB1_378;
	setp.num.f64 	%p670, %fd300, %fd300;
	@%p670 bra 	$L__BB1_376;
	mov.f64 	%fd3477, 0d4000000000000000;
	add.rn.f64 	%fd7656, %fd300, %fd3477;
	bra.uni 	$L__BB1_378;
$L__BB1_376:
	setp.neu.f64 	%p671, %fd392, 0d7FF0000000000000;
	mov.f64 	%fd7656, %fd7668;
	@%p671 bra 	$L__BB1_378;
	setp.lt.s32 	%p672, %r75, 0;
	selp.b32 	%r1104, %r29, %r28, %p1;
	selp.b32 	%r1105, %r1104, %r28, %p672;
	mov.b32 	%r1106, 0;
	mov.b64 	%fd7656, {%r1106, %r1105};
$L__BB1_378:
	setp.eq.f64 	%p673, %fd300, 0d3FF0000000000000;
	selp.f64 	%fd3478, 0d3FF0000000000000, %fd7656, %p673;
	setp.eq.f64 	%p677, %fd362, 0d3FF0000000000000;
	selp.f64 	%fd3479, 0d3FF0000000000000, %fd7655, %p677;
	add.f64 	%fd436, %fd3479, %fd3478;
	{
	.reg .b32 %temp; 
	mov.b64 	{%temp, %r83}, %fd422;
	}
	abs.f64 	%fd437, %fd422;
	{ // callseq 213, 0
	.param .b64 param0;
	st.param.f64 	[param0], %fd437;
	.param .b64 param1;
	st.param.f64 	[param1], 0d4000000000000000;
	.param .b64 retval0;
	call.uni (retval0), 
	__internal_accurate_pow, 
	(
	param0, 
	param1
	);
	ld.param.f64 	%fd3480, [retval0];
	} // callseq 213
	setp.lt.s32 	%p678, %r83, 0;
	neg.f64 	%fd3482, %fd3480;
	selp.f64 	%fd3483, %fd3482, %fd3480, %p656;
	selp.f64 	%fd3484, %fd3483, %fd3480, %p678;
	setp.eq.f64 	%p679, %fd422, 0d0000000000000000;
	selp.b32 	%r1107, %r83, 0, %p656;
	or.b32  	%r1108, %r1107, 2146435072;
	selp.b32 	%r1109, %r1108, %r1107, %p655;
	mov.b32 	%r1110, 0;
	mov.b64 	%fd3485, {%r1110, %r1109};
	selp.f64 	%fd7657, %fd3485, %fd3484, %p679;
	add.f64 	%fd3486, %fd422, 0d4000000000000000;
	{
	.reg .b32 %temp; 
	mov.b64 	{%temp, %r1111}, %fd3486;
	}
	and.b32  	%r1112, %r1111, 2146435072;
	setp.ne.s32 	%p680, %r1112, 2146435072;
	@%p680 bra 	$L__BB1_383;
	setp.num.f64 	%p681, %fd422, %fd422;
	@%p681 bra 	$L__BB1_381;
	mov.f64 	%fd3487, 0d4000000000000000;
	add.rn.f64 	%fd7657, %fd422, %fd3487;
	bra.uni 	$L__BB1_383;
$L__BB1_381:
	setp.neu.f64 	%p682, %fd437, 0d7FF0000000000000;
	@%p682 bra 	$L__BB1_383;
	selp.b32 	%r1113, %r29, %r28, %p1;
	selp.b32 	%r1114, %r1113, %r28, %p678;
	mov.b32 	%r1115, 0;
	mov.b64 	%fd7657, {%r1115, %r1114};
$L__BB1_383:
	setp.eq.f64 	%p684, %fd422, 0d3FF0000000000000;
	selp.f64 	%fd3488, 0d3FF0000000000000, %fd7657, %p684;
	mul.f64 	%fd3489, %fd436, 0dC000000000000000;
	div.rn.f64 	%fd442, %fd3489, %fd3488;
	fma.rn.f64 	%fd3490, %fd442, 0d3FF71547652B82FE, 0d4338000000000000;
	{
	.reg .b32 %temp; 
	mov.b64 	{%r84, %temp}, %fd3490;
	}
	mov.f64 	%fd3491, 0dC338000000000000;
	add.rn.f64 	%fd3492, %fd3490, %fd3491;
	fma.rn.f64 	%fd3493, %fd3492, 0dBFE62E42FEFA39EF, %fd442;
	fma.rn.f64 	%fd3494, %fd3492, 0dBC7ABC9E3B39803F, %fd3493;
	fma.rn.f64 	%fd3495, %fd3494, 0d3E5ADE1569CE2BDF, 0d3E928AF3FCA213EA;
	fma.rn.f64 	%fd3496, %fd3495, %fd3494, 0d3EC71DEE62401315;
	fma.rn.f64 	%fd3497, %fd3496, %fd3494, 0d3EFA01997C89EB71;
	fma.rn.f64 	%fd3498, %fd3497, %fd3494, 0d3F2A01A014761F65;
	fma.rn.f64 	%fd3499, %fd3498, %fd3494, 0d3F56C16C1852B7AF;
	fma.rn.f64 	%fd3500, %fd3499, %fd3494, 0d3F81111111122322;
	fma.rn.f64 	%fd3501, %fd3500, %fd3494, 0d3FA55555555502A1;
	fma.rn.f64 	%fd3502, %fd3501, %fd3494, 0d3FC5555555555511;
	fma.rn.f64 	%fd3503, %fd3502, %fd3494, 0d3FE000000000000B;
	fma.rn.f64 	%fd3504, %fd3503, %fd3494, 0d3FF0000000000000;
	fma.rn.f64 	%fd3505, %fd3504, %fd3494, 0d3FF0000000000000;
	{
	.reg .b32 %temp; 
	mov.b64 	{%r85, %temp}, %fd3505;
	}
	{
	.reg .b32 %temp; 
	mov.b64 	{%temp, %r86}, %fd3505;
	}
	shl.b32 	%r1116, %r84, 20;
	add.s32 	%r1117, %r1116, %r86;
	mov.b64 	%fd7658, {%r85, %r1117};
	{
	.reg .b32 %temp; 
	mov.b64 	{%temp, %r1118}, %fd442;
	}
	mov.b32 	%f47, %r1118;
	abs.f32 	%f5, %f47;
	setp.lt.f32 	%p685, %f5, 0f4086232B;
	@%p685 bra 	$L__BB1_386;
	setp.lt.f64 	%p686, %fd442, 0d0000000000000000;
	add.f64 	%fd3506, %fd442, 0d7FF0000000000000;
	selp.f64 	%fd7658, 0d0000000000000000, %fd3506, %p686;
	setp.geu.f32 	%p687, %f5, 0f40874800;
	@%p687 bra 	$L__BB1_386;
	shr.u32 	%r1119, %r84, 31;
	add.s32 	%r1120, %r84, %r1119;
	shr.s32 	%r1121, %r1120, 1;
	shl.b32 	%r1122, %r1121, 20;
	add.s32 	%r1123, %r86, %r1122;
	mov.b64 	%fd3507, {%r85, %r1123};
	sub.s32 	%r1124, %r84, %r1121;
	shl.b32 	%r1125, %r1124, 20;
	add.s32 	%r1126, %r1125, 1072693248;
	mov.b32 	%r1127, 0;
	mov.b64 	%fd3508, {%r1127, %r1126};
	mul.f64 	%fd7658, %fd3508, %fd3507;
$L__BB1_386:
	setp.ne.s32 	%p688, %r70, 2146435072;
	mul.f64 	%fd3509, %fd429, %fd7658;
	mul.f64 	%fd3510, %fd418, 0d3FE0000000000000;
	mul.f64 	%fd447, %fd3510, %fd3509;
	mul.f64 	%fd448, %fd302, 0dC000000000000000;
	mov.f64 	%fd7659, %fd7665;
	@%p688 bra 	$L__BB1_391;
	setp.num.f64 	%p689, %fd363, %fd363;
	@%p689 bra 	$L__BB1_389;
	mov.f64 	%fd3511, 0d4000000000000000;
	add.rn.f64 	%fd7659, %fd363, %fd3511;
	bra.uni 	$L__BB1_391;
$L__BB1_389:
	setp.neu.f64 	%p690, %fd364, 0d7FF0000000000000;
	mov.f64 	%fd7659, %fd7665;
	@%p690 bra 	$L__BB1_391;
	setp.lt.s32 	%p691, %r69, 0;
	selp.b32 	%r1128, %r29, %r28, %p1;
	selp.b32 	%r1129, %r1128, %r28, %p691;
	mov.b32 	%r1130, 0;
	mov.b64 	%fd7659, {%r1130, %r1129};
$L__BB1_391:
	setp.eq.f64 	%p692, %fd363, 0d3FF0000000000000;
	setp.lt.s32 	%p693, %r6, 0;
	setp.eq.s32 	%p694, %r30, 1062207488;
	add.f64 	%fd3512, %fd7659, 0d3FF0000000000000;
	sqrt.rn.f64 	%fd3513, %fd3512;
	rcp.rn.f64 	%fd3514, %fd3513;
	selp.f64 	%fd452, 0d3FE6A09E667F3BCC, %fd3514, %p692;
	{
	.reg .b32 %temp; 
	mov.b64 	{%temp, %r87}, %fd452;
	}
	abs.f64 	%fd453, %fd452;
	{ // callseq 214, 0
	.param .b64 param0;
	st.param.f64 	[param0], %fd453;
	.param .b64 param1;
	st.param.f64 	[param1], 0d4000000000000000;
	.param .b64 retval0;
	call.uni (retval0), 
	__internal_accurate_pow, 
	(
	param0, 
	param1
	);
	ld.param.f64 	%fd3515, [retval0];
	} // callseq 214
	setp.lt.s32 	%p696, %r87, 0;
	neg.f64 	%fd3517, %fd3515;
	selp.f64 	%fd3518, %fd3517, %fd3515, %p694;
	selp.f64 	%fd3519, %fd3518, %fd3515, %p696;
	setp.eq.f64 	%p697, %fd452, 0d0000000000000000;
	selp.b32 	%r1131, %r87, 0, %p694;
	or.b32  	%r1132, %r1131, 2146435072;
	selp.b32 	%r1133, %r1132, %r1131, %p693;
	mov.b32 	%r1134, 0;
	mov.b64 	%fd3520, {%r1134, %r1133};
	selp.f64 	%fd7660, %fd3520, %fd3519, %p697;
	add.f64 	%fd3521, %fd452, 0d4000000000000000;
	{
	.reg .b32 %temp; 
	mov.b64 	{%temp, %r1135}, %fd3521;
	}
	and.b32  	%r1136, %r1135, 2146435072;
	setp.ne.s32 	%p698, %r1136, 2146435072;
	@%p698 bra 	$L__BB1_396;
	setp.num.f64 	%p699, %fd452, %fd452;
	@%p699 bra 	$L__BB1_394;
	mov.f64 	%fd3522, 0d4000000000000000;
	add.rn.f64 	%fd7660, %fd452, %fd3522;
	bra.uni 	$L__BB1_396;
$L__BB1_394:
	setp.neu.f64 	%p700, %fd453, 0d7FF0000000000000;
	@%p700 bra 	$L__BB1_396;
	selp.b32 	%r1137, %r29, %r28, %p1;
	selp.b32 	%r1138, %r1137, %r28, %p696;
	mov.b32 	%r1139, 0;
	mov.b64 	%fd7660, {%r1139, %r1138};
$L__BB1_396:
	setp.ne.s32 	%p702, %r74, 2146435072;
	setp.eq.f64 	%p703, %fd452, 0d3FF0000000000000;
	selp.f64 	%fd3523, 0d3FF0000000000000, %fd7660, %p703;
	div.rn.f64 	%fd3524, %fd448, %fd89;
	mul.f64 	%fd458, %fd3524, %fd3523;
	mov.f64 	%fd7661, %fd7667;
	@%p702 bra 	$L__BB1_401;
	setp.num.f64 	%p704, %fd362, %fd362;
	@%p704 bra 	$L__BB1_399;
	mov.f64 	%fd3525, 0d4000000000000000;
	add.rn.f64 	%fd7661, %fd362, %fd3525;
	bra.uni 	$L__BB1_401;
$L__BB1_399:
	setp.neu.f64 	%p705, %fd387, 0d7FF0000000000000;
	mov.f64 	%fd7661, %fd7667;
	@%p705 bra 	$L__BB1_401;
	setp.lt.s32 	%p706, %r73, 0;
	selp.b32 	%r1140, %r29, %r28, %p1;
	selp.b32 	%r1141, %r1140, %r28, %p706;
	mov.b32 	%r1142, 0;
	mov.b64 	%fd7661, {%r1142, %r1141};
$L__BB1_401:
	setp.ne.s32 	%p707, %r76, 2146435072;
	mov.f64 	%fd7662, %fd7668;
	@%p707 bra 	$L__BB1_406;
	setp.num.f64 	%p708, %fd300, %fd300;
	@%p708 bra 	$L__BB1_404;
	mov.f64 	%fd3526, 0d4000000000000000;
	add.rn.f64 	%fd7662, %fd300, %fd3526;
	bra.uni 	$L__BB1_406;
$L__BB1_404:
	setp.neu.f64 	%p709, %fd392, 0d7FF0000000000000;
	mov.f64 	%fd7662, %fd7668;
	@%p709 bra 	$L__BB1_406;
	setp.lt.s32 	%p710, %r75, 0;
	selp.b32 	%r1143, %r29, %r28, %p1;
	selp.b32 	%r1144, %r1143, %r28, %p710;
	mov.b32 	%r1145, 0;
	mov.b64 	%fd7662, {%r1145, %r1144};
$L__BB1_406:
	setp.eq.f64 	%p711, %fd300, 0d3FF0000000000000;
	setp.ne.s32 	%p712, %r70, 2146435072;
	selp.f64 	%fd3527, 0d3FF0000000000000, %fd7662, %p711;
	setp.eq.f64 	%p713, %fd362, 0d3FF0000000000000;
	selp.f64 	%fd3528, 0d3FF0000000000000, %fd7661, %p713;
	add.f64 	%fd465, %fd3528, %fd3527;
	mov.f64 	%fd7663, %fd7665;
	@%p712 bra 	$L__BB1_411;
	setp.num.f64 	%p714, %fd363, %fd363;
	@%p714 bra 	$L__BB1_409;
	mov.f64 	%fd3529, 0d4000000000000000;
	add.rn.f64 	%fd7663, %fd363, %fd3529;
	bra.uni 	$L__BB1_411;
$L__BB1_409:
	setp.neu.f64 	%p715, %fd364, 0d7FF0000000000000;
	mov.f64 	%fd7663, %fd7665;
	@%p715 bra 	$L__BB1_411;
	setp.lt.s32 	%p716, %r69, 0;
	selp.b32 	%r1146, %r29, %r28, %p1;
	selp.b32 	%r1147, %r1146, %r28, %p716;
	mov.b32 	%r1148, 0;
	mov.b64 	%fd7663, {%r1148, %r1147};
$L__BB1_411:
	setp.eq.f64 	%p717, %fd363, 0d3FF0000000000000;
	setp.lt.s32 	%p718, %r6, 0;
	setp.eq.s32 	%p719, %r30, 1062207488;
	add.f64 	%fd3530, %fd7663, 0d3FF0000000000000;
	sqrt.rn.f64 	%fd3531, %fd3530;
	selp.f64 	%fd469, 0d3FF6A09E667F3BCD, %fd3531, %p717;
	{
	.reg .b32 %temp; 
	mov.b64 	{%temp, %r88}, %fd469;
	}
	abs.f64 	%fd470, %fd469;
	{ // callseq 215, 0
	.param .b64 param0;
	st.param.f64 	[param0], %fd470;
	.param .b64 param1;
	st.param.f64 	[param1], 0d4000000000000000;
	.param .b64 retval0;
	call.uni (retval0), 
	__internal_accurate_pow, 
	(
	param0, 
	param1
	);
	ld.param.f64 	%fd3532, [retval0];
	} // callseq 215
	setp.lt.s32 	%p721, %r88, 0;
	neg.f64 	%fd3534, %fd3532;
	selp.f64 	%fd3535, %fd3534, %fd3532, %p719;
	selp.f64 	%fd3536, %fd3535, %fd3532, %p721;
	setp.eq.f64 	%p722, %fd469, 0d0000000000000000;
	selp.b32 	%r1149, %r88, 0, %p719;
	or.b32  	%r1150, %r1149, 2146435072;
	selp.b32 	%r1151, %r1150, %r1149, %p718;
	mov.b32 	%r1152, 0;
	mov.b64 	%fd3537, {%r1152, %r1151};
	selp.f64 	%fd7664, %fd3537, %fd3536, %p722;
	add.f64 	%fd3538, %fd469, 0d4000000000000000;
	{
	.reg .b32 %temp; 
	mov.b64 	{%temp, %r1153}, %fd3538;
	}
	and.b32  	%r1154, %r1153, 2146435072;
	setp.ne.s32 	%p723, %r1154, 2146435072;
	@%p723 bra 	$L__BB1_416;
	setp.num.f64 	%p724, %fd469, %fd469;
	@%p724 bra 	$L__BB1_414;
	mov.f64 	%fd3539, 0d4000000000000000;
	add.rn.f64 	%fd7664, %fd469, %fd3539;
	bra.uni 	$L__BB1_416;
$L__BB1_414:
	setp.neu.f64 	%p725, %fd470, 0d7FF0000000000000;
	@%p725 bra 	$L__BB1_416;
	selp.b32 	%r1155, %r29, %r28, %p1;
	selp.b32 	%r1156, %r1155, %r28, %p721;
	mov.b32 	%r1157, 0;
	mov.b64 	%fd7664, {%r1157, %r1156};
$L__BB1_416:
	setp.ne.s32 	%p727, %r70, 2146435072;
	setp.eq.f64 	%p728, %fd469, 0d3FF0000000000000;
	selp.f64 	%fd3540, 0d3FF0000000000000, %fd7664, %p728;
	div.rn.f64 	%fd3541, %fd465, %fd3540;
	fma.rn.f64 	%fd3542, %fd3541, 0d4000000000000000, 0dBFF0000000000000;
	mul.f64 	%fd3543, %fd458, %fd3542;
	mul.f64 	%fd475, %fd3543, 0d401F952E0F96D630;
	@%p727 bra 	$L__BB1_421;
	setp.num.f64 	%p729, %fd363, %fd363;
	@%p729 bra 	$L__BB1_419;
	mov.f64 	%fd3544, 0d4000000000000000;
	add.rn.f64 	%fd7665, %fd363, %fd3544;
	bra.uni 	$L__BB1_421;
$L__BB1_419:
	setp.neu.f64 	%p730, %fd364, 0d7FF0000000000000;
	@%p730 bra 	$L__BB1_421;
	setp.lt.s32 	%p731, %r69, 0;
	selp.b32 	%r1158, %r29, %r28, %p1;
	selp.b32 	%r1159, %r1158, %r28, %p731;
	mov.b32 	%r1160, 0;
	mov.b64 	%fd7665, {%r1160, %r1159};
$L__BB1_421:
	setp.eq.f64 	%p732, %fd363, 0d3FF0000000000000;
	setp.lt.s32 	%p733, %r6, 0;
	setp.eq.s32 	%p734, %r30, 1062207488;
	add.f64 	%fd3545, %fd7665, 0d3FF0000000000000;
	sqrt.rn.f64 	%fd3546, %fd3545;
	selp.f64 	%fd479, 0d3FF6A09E667F3BCD, %fd3546, %p732;
	rcp.rn.f64 	%fd480, %fd479;
	{
	.reg .b32 %temp; 
	mov.b64 	{%temp, %r89}, %fd480;
	}
	abs.f64 	%fd481, %fd480;
	{ // callseq 216, 0
	.param .b64 param0;
	st.param.f64 	[param0], %fd481;
	.param .b64 param1;
	st.param.f64 	[param1], 0d4000000000000000;
	.param .b64 retval0;
	call.uni (retval0), 
	__internal_accurate_pow, 
	(
	param0, 
	param1
	);
	ld.param.f64 	%fd3547, [retval0];
	} // callseq 216
	setp.lt.s32 	%p736, %r89, 0;
	neg.f64 	%fd3549, %fd3547;
	selp.f64 	%fd3550, %fd3549, %fd3547, %p734;
	selp.f64 	%fd3551, %fd3550, %fd3547, %p736;
	setp.eq.f64 	%p737, %fd480, 0d0000000000000000;
	selp.b32 	%r1161, %r89, 0, %p734;
	or.b32  	%r1162, %r1161, 2146435072;
	selp.b32 	%r1163, %r1162, %r1161, %p733;
	mov.b32 	%r1164, 0;
	mov.b64 	%fd3552, {%r1164, %r1163};
	selp.f64 	%fd7666, %fd3552, %fd3551, %p737;
	add.f64 	%fd3553, %fd480, 0d4000000000000000;
	{
	.reg .b32 %temp; 
	mov.b64 	{%temp, %r1165}, %fd3553;
	}
	and.b32  	%r1166, %r1165, 2146435072;
	setp.ne.s32 	%p738, %r1166, 2146435072;
	@%p738 bra 	$L__BB1_426;
	setp.num.f64 	%p739, %fd480, %fd480;
	@%p739 bra 	$L__BB1_424;
	mov.f64 	%fd3554, 0d4000000000000000;
	add.rn.f64 	%fd7666, %fd480, %fd3554;
	bra.uni 	$L__BB1_426;
$L__BB1_424:
	setp.neu.f64 	%p740, %fd481, 0d7FF0000000000000;
	@%p740 bra 	$L__BB1_426;
	setp.lt.s32 	%p741, %r89, 0;
	selp.b32 	%r1167, %r29, %r28, %p1;
	selp.b32 	%r1168, %r1167, %r28, %p741;
	mov.b32 	%r1169, 0;
	mov.b64 	%fd7666, {%r1169, %r1168};
$L__BB1_426:
	setp.ne.s32 	%p742, %r74, 2146435072;
	setp.eq.f64 	%p743, %fd480, 0d3FF0000000000000;
	mul.f64 	%fd3555, %fd7666, 0dC014000000000000;
	selp.f64 	%fd486, 0dC014000000000000, %fd3555, %p743;
	@%p742 bra 	$L__BB1_431;
	setp.num.f64 	%p744, %fd362, %fd362;
	@%p744 bra 	$L__BB1_429;
	mov.f64 	%fd3556, 0d4000000000000000;
	add.rn.f64 	%fd7667, %fd362, %fd3556;
	bra.uni 	$L__BB1_431;
$L__BB1_429:
	setp.neu.f64 	%p745, %fd387, 0d7FF0000000000000;
	@%p745 bra 	$L__BB1_431;
	setp.lt.s32 	%p746, %r73, 0;
	selp.b32 	%r1170, %r29, %r28, %p1;
	selp.b32 	%r1171, %r1170, %r28, %p746;
	mov.b32 	%r1172, 0;
	mov.b64 	%fd7667, {%r1172, %r1171};
$L__BB1_431:
	setp.ne.s32 	%p747, %r76, 2146435072;
	setp.eq.f64 	%p748, %fd362, 0d3FF0000000000000;
	selp.f64 	%fd490, 0d3FF0000000000000, %fd7667, %p748;
	@%p747 bra 	$L__BB1_436;
	setp.num.f64 	%p749, %fd300, %fd300;
	@%p749 bra 	$L__BB1_434;
	mov.f64 	%fd3557, 0d4000000000000000;
	add.rn.f64 	%fd7668, %fd300, %fd3557;
	bra.uni 	$L__BB1_436;
$L__BB1_434:
	setp.neu.f64 	%p750, %fd392, 0d7FF0000000000000;
	@%p750 bra 	$L__BB1_436;
	setp.lt.s32 	%p751, %r75, 0;
	selp.b32 	%r1173, %r29, %r28, %p1;
	selp.b32 	%r1174, %r1173, %r28, %p751;
	mov.b32 	%r1175, 0;
	mov.b64 	%fd7668, {%r1175, %r1174};
$L__BB1_436:
	setp.eq.f64 	%p752, %fd300, 0d3FF0000000000000;
	setp.lt.s32 	%p753, %r6, 0;
	setp.eq.s32 	%p754, %r30, 1062207488;
	selp.f64 	%fd3558, 0d3FF0000000000000, %fd7668, %p752;
	add.f64 	%fd494, %fd490, %fd3558;
	{
	.reg .b32 %temp; 
	mov.b64 	{%temp, %r90}, %fd479;
	}
	abs.f64 	%fd495, %fd479;
	{ // callseq 217, 0
	.param .b64 param0;
	st.param.f64 	[param0], %fd495;
	.param .b64 param1;
	st.param.f64 	[param1], 0d4000000000000000;
	.param .b64 retval0;
	call.uni (retval0), 
	__internal_accurate_pow, 
	(
	param0, 
	param1
	);
	ld.param.f64 	%fd3559, [retval0];
	} // callseq 217
	setp.lt.s32 	%p756, %r90, 0;
	neg.f64 	%fd3561, %fd3559;
	selp.f64 	%fd3562, %fd3561, %fd3559, %p754;
	selp.f64 	%fd3563, %fd3562, %fd3559, %p756;
	setp.eq.f64 	%p757, %fd479, 0d0000000000000000;
	selp.b32 	%r1176, %r90, 0, %p754;
	or.b32  	%r1177, %r1176, 2146435072;
	selp.b32 	%r1178, %r1177, %r1176, %p753;
	mov.b32 	%r1179, 0;
	mov.b64 	%fd3564, {%r1179, %r1178};
	selp.f64 	%fd7669, %fd3564, %fd3563, %p757;
	add.f64 	%fd3565, %fd479, 0d4000000000000000;
	{
	.reg .b32 %temp; 
	mov.b64 	{%temp, %r1180}, %fd3565;
	}
	and.b32  	%r1181, %r1180, 2146435072;
	setp.ne.s32 	%p758, %r1181, 2146435072;
	@%p758 bra 	$L__BB1_441;
	setp.num.f64 	%p759, %fd479, %fd479;
	@%p759 bra 	$L__BB1_439;
	mov.f64 	%fd3566, 0d4000000000000000;
	add.rn.f64 	%fd7669, %fd479, %fd3566;
	bra.uni 	$L__BB1_441;
$L__BB1_439:
	setp.neu.f64 	%p760, %fd495, 0d7FF0000000000000;
	@%p760 bra 	$L__BB1_441;
	setp.lt.s32 	%p761, %r90, 0;
	selp.b32 	%r1182, %r29, %r28, %p1;
	selp.b32 	%r1183, %r1182, %r28, %p761;
	mov.b32 	%r1184, 0;
	mov.b64 	%fd7669, {%r1184, %r1183};
$L__BB1_441:
	setp.eq.f64 	%p762, %fd479, 0d3FF0000000000000;
	selp.f64 	%fd3567, 0d3FF0000000000000, %fd7669, %p762;
	mul.f64 	%fd3568, %fd494, 0dC000000000000000;
	div.rn.f64 	%fd500, %fd3568, %fd3567;
	fma.rn.f64 	%fd3569, %fd500, 0d3FF71547652B82FE, 0d4338000000000000;
	{
	.reg .b32 %temp; 
	mov.b64 	{%r91, %temp}, %fd3569;
	}
	mov.f64 	%fd3570, 0dC338000000000000;
	add.rn.f64 	%fd3571, %fd3569, %fd3570;
	fma.rn.f64 	%fd3572, %fd3571, 0dBFE62E42FEFA39EF, %fd500;
	fma.rn.f64 	%fd3573, %fd3571, 0dBC7ABC9E3B39803F, %fd3572;
	fma.rn.f64 	%fd3574, %fd3573, 0d3E5ADE1569CE2BDF, 0d3E928AF3FCA213EA;
	fma.rn.f64 	%fd3575, %fd3574, %fd3573, 0d3EC71DEE62401315;
	fma.rn.f64 	%fd3576, %fd3575, %fd3573, 0d3EFA01997C89EB71;
	fma.rn.f64 	%fd3577, %fd3576, %fd3573, 0d3F2A01A014761F65;
	fma.rn.f64 	%fd3578, %fd3577, %fd3573, 0d3F56C16C1852B7AF;
	fma.rn.f64 	%fd3579, %fd3578, %fd3573, 0d3F81111111122322;
	fma.rn.f64 	%fd3580, %fd3579, %fd3573, 0d3FA55555555502A1;
	fma.rn.f64 	%fd3581, %fd3580, %fd3573, 0d3FC5555555555511;
	fma.rn.f64 	%fd3582, %fd3581, %fd3573, 0d3FE000000000000B;
	fma.rn.f64 	%fd3583, %fd3582, %fd3573, 0d3FF0000000000000;
	fma.rn.f64 	%fd3584, %fd3583, %fd3573, 0d3FF0000000000000;
	{
	.reg .b32 %temp; 
	mov.b64 	{%r92, %temp}, %fd3584;
	}
	{
	.reg .b32 %temp; 
	mov.b64 	{%temp, %r93}, %fd3584;
	}
	shl.b32 	%r1185, %r91, 20;
	add.s32 	%r1186, %r1185, %r93;
	mov.b64 	%fd7670, {%r92, %r1186};
	{
	.reg .b32 %temp; 
	mov.b64 	{%temp, %r1187}, %fd500;
	}
	mov.b32 	%f48, %r1187;
	abs.f32 	%f6, %f48;
	setp.lt.f32 	%p763, %f6, 0f4086232B;
	@%p763 bra 	$L__BB1_444;
	setp.lt.f64 	%p764, %fd500, 0d0000000000000000;
	add.f64 	%fd3585, %fd500, 0d7FF0000000000000;
	selp.f64 	%fd7670, 0d0000000000000000, %fd3585, %p764;
	setp.geu.f32 	%p765, %f6, 0f40874800;
	@%p765 bra 	$L__BB1_444;
	shr.u32 	%r1188, %r91, 31;
	add.s32 	%r1189, %r91, %r1188;
	shr.s32 	%r1190, %r1189, 1;
	shl.b32 	%r1191, %r1190, 20;
	add.s32 	%r1192, %r93, %r1191;
	mov.b64 	%fd3586, {%r92, %r1192};
	sub.s32 	%r1193, %r91, %r1190;
	shl.b32 	%r1194, %r1193, 20;
	add.s32 	%r1195, %r1194, 1072693248;
	mov.b32 	%r1196, 0;
	mov.b64 	%fd3587, {%r1196, %r1195};
	mul.f64 	%fd7670, %fd3587, %fd3586;
$L__BB1_444:
	mul.f64 	%fd3588, %fd486, %fd7670;
	mul.f64 	%fd3589, %fd475, 0d3FE0000000000000;
	mul.f64 	%fd3590, %fd3589, %fd3588;
	mul.f64 	%fd505, %fd7591, %fd299;
	mul.f64 	%fd506, %fd7591, %fd408;
	mul.f64 	%fd507, %fd7591, %fd301;
	mul.f64 	%fd508, %fd7591, %fd447;
	mul.f64 	%fd509, %fd7591, %fd303;
	mul.f64 	%fd510, %fd7591, %fd3590;
	fma.rn.f64 	%fd3591, %fd292, 0d3FB8000000000000, %fd7828;
	fma.rn.f64 	%fd511, %fd505, 0d3FD2000000000000, %fd3591;
	fma.rn.f64 	%fd3592, %fd293, 0d3FB8000000000000, %fd7827;
	fma.rn.f64 	%fd512, %fd506, 0d3FD2000000000000, %fd3592;
	fma.rn.f64 	%fd3593, %fd294, 0d3FB8000000000000, %fd7826;
	fma.rn.f64 	%fd513, %fd507, 0d3FD2000000000000, %fd3593;
	fma.rn.f64 	%fd3594, %fd295, 0d3FB8000000000000, %fd7825;
	fma.rn.f64 	%fd514, %fd508, 0d3FD2000000000000, %fd3594;
	fma.rn.f64 	%fd3595, %fd296, 0d3FB8000000000000, %fd7824;
	fma.rn.f64 	%fd515, %fd509, 0d3FD2000000000000, %fd3595;
	fma.rn.f64 	%fd3596, %fd297, 0d3FB8000000000000, %fd7823;
	fma.rn.f64 	%fd516, %fd510, 0d3FD2000000000000, %fd3596;
	fma.rn.f64 	%fd517, %fd7591, 0d3FD8000000000000, %fd101;
	setp.geu.f64 	%p766, %fd517, %fd104;
	@%p766 bra 	$L__BB1_466;
	setp.lt.s32 	%p813, %r2, 0;
	setp.eq.s32 	%p814, %r33, 1072693248;
	sub.f64 	%fd518, %fd104, %fd517;
	{
	.reg .b32 %temp; 
	mov.b64 	{%temp, %r94}, %fd518;
	}
	abs.f64 	%fd519, %fd518;
	setp.lt.s32 	%p816, %r94, 0;
	setp.eq.f64 	%p817, %fd518, 0d0000000000000000;
	{ // callseq 222, 0
	.param .b64 param0;
	st.param.f64 	[param0], %fd519;
	.param .b64 param1;
	st.param.f64 	[param1], 0d3FF0000000000000;
	.param .b64 retval0;
	call.uni (retval0), 
	__internal_accurate_pow, 
	(
	param0, 
	param1
	);
	ld.param.f64 	%fd3637, [retval0];
	} // callseq 222
	neg.f64 	%fd3639, %fd3637;
	selp.f64 	%fd3640, %fd3639, %fd3637, %p814;
	selp.f64 	%fd3641, %fd3640, %fd3637, %p816;
	selp.b32 	%r1242, %r94, 0, %p814;
	or.b32  	%r1243, %r1242, 2146435072;
	selp.b32 	%r1244, %r1243, %r1242, %p813;
	mov.b32 	%r1245, 0;
	mov.b64 	%fd3642, {%r1245, %r1244};
	selp.f64 	%fd7671, %fd3642, %fd3641, %p817;
	add.f64 	%fd3643, %fd518, 0d3FF0000000000000;
	{
	.reg .b32 %temp; 
	mov.b64 	{%temp, %r1246}, %fd3643;
	}
	and.b32  	%r1247, %r1246, 2146435072;
	setp.ne.s32 	%p818, %r1247, 2146435072;
	@%p818 bra 	$L__BB1_450;
	setp.num.f64 	%p819, %fd518, %fd518;
	@%p819 bra 	$L__BB1_448;
	mov.f64 	%fd3644, 0d3FF0000000000000;
	add.rn.f64 	%fd7671, %fd518, %fd3644;
	bra.uni 	$L__BB1_450;
$L__BB1_448:
	setp.neu.f64 	%p820, %fd519, 0d7FF0000000000000;
	@%p820 bra 	$L__BB1_450;
	setp.lt.s32 	%p821, %r94, 0;
	and.b32  	%r1248, %r2, 2146435072;
	setp.eq.s32 	%p822, %r1248, 1072693248;
	and.b32  	%r1249, %r2, 2147483647;
	setp.ne.s32 	%p823, %r1249, 1071644672;
	selp.b32 	%r1250, %r37, %r36, %p823;
	selp.b32 	%r1251, %r1250, %r36, %p822;
	selp.b32 	%r1252, %r1251, %r36, %p821;
	mov.b32 	%r1253, 0;
	mov.b64 	%fd7671, {%r1253, %r1252};
$L__BB1_450:
	setp.eq.f64 	%p824, %fd518, 0d3FF0000000000000;
	setp.eq.f64 	%p825, %fd518, 0d0000000000000000;
	setp.lt.s32 	%p826, %r94, 0;
	setp.lt.s32 	%p827, %r6, 0;
	setp.eq.s32 	%p828, %r30, 1062207488;
	selp.f64 	%fd3645, 0d3FF0000000000000, %fd7671, %p824;
	fma.rn.f64 	%fd524, %fd7641, %fd3645, 0d0000000000000000;
	{ // callseq 223, 0
	.param .b64 param0;
	st.param.f64 	[param0], %fd519;
	.param .b64 param1;
	st.param.f64 	[param1], 0d4000000000000000;
	.param .b64 retval0;
	call.uni (retval0), 
	__internal_accurate_pow, 
	(
	param0, 
	param1
	);
	ld.param.f64 	%fd3646, [retval0];
	} // callseq 223
	neg.f64 	%fd3648, %fd3646;
	selp.f64 	%fd3649, %fd3648, %fd3646, %p828;
	selp.f64 	%fd3650, %fd3649, %fd3646, %p826;
	selp.b32 	%r1254, %r94, 0, %p828;
	or.b32  	%r1255, %r1254, 2146435072;
	selp.b32 	%r1256, %r1255, %r1254, %p827;
	mov.b32 	%r1257, 0;
	mov.b64 	%fd3651, {%r1257, %r1256};
	selp.f64 	%fd7672, %fd3651, %fd3650, %p825;
	add.f64 	%fd3652, %fd518, 0d4000000000000000;
	{
	.reg .b32 %temp; 
	mov.b64 	{%temp, %r1258}, %fd3652;
	}
	and.b32  	%r1259, %r1258, 2146435072;
	setp.ne.s32 	%p830, %r1259, 2146435072;
	@%p830 bra 	$L__BB1_455;
	setp.nan.f64 	%p831, %fd518, %fd518;
	@%p831 bra 	$L__BB1_454;
	setp.neu.f64 	%p832, %fd519, 0d7FF0000000000000;
	@%p832 bra 	$L__BB1_455;
	setp.lt.s32 	%p833, %r94, 0;
	selp.b32 	%r1260, %r29, %r28, %p1;
	selp.b32 	%r1261, %r1260, %r28, %p833;
	mov.b32 	%r1262, 0;
	mov.b64 	%fd7672, {%r1262, %r1261};
	bra.uni 	$L__BB1_455;
$L__BB1_454:
	mov.f64 	%fd3653, 0d4000000000000000;
	add.rn.f64 	%fd7672, %fd518, %fd3653;
$L__BB1_455:
	setp.eq.f64 	%p834, %fd518, 0d3FF0000000000000;
	setp.eq.f64 	%p835, %fd518, 0d0000000000000000;
	setp.lt.s32 	%p836, %r94, 0;
	setp.lt.s32 	%p837, %r10, 0;
	setp.eq.s32 	%p838, %r31, 1073741824;
	selp.f64 	%fd3654, 0d3FF0000000000000, %fd7672, %p834;
	mul.f64 	%fd3655, %fd7640, 0d3FE0000000000000;
	fma.rn.f64 	%fd529, %fd3655, %fd3654, %fd524;
	{ // callseq 224, 0
	.param .b64 param0;
	st.param.f64 	[param0], %fd519;
	.param .b64 param1;
	st.param.f64 	[param1], 0d4008000000000000;
	.param .b64 retval0;
	call.uni (retval0), 
	__internal_accurate_pow, 
	(
	param0, 
	param1
	);
	ld.param.f64 	%fd3656, [retval0];
	} // callseq 224
	neg.f64 	%fd3658, %fd3656;
	selp.f64 	%fd3659, %fd3658, %fd3656, %p838;
	selp.f64 	%fd3660, %fd3659, %fd3656, %p836;
	selp.b32 	%r1263, %r94, 0, %p838;
	or.b32  	%r1264, %r1263, 2146435072;
	selp.b32 	%r1265, %r1264, %r1263, %p837;
	mov.b32 	%r1266, 0;
	mov.b64 	%fd3661, {%r1266, %r1265};
	selp.f64 	%fd7673, %fd3661, %fd3660, %p835;
	add.f64 	%fd3662, %fd518, 0d4008000000000000;
	{
	.reg .b32 %temp; 
	mov.b64 	{%temp, %r1267}, %fd3662;
	}
	and.b32  	%r1268, %r1267, 2146435072;
	setp.ne.s32 	%p840, %r1268, 2146435072;
	@%p840 bra 	$L__BB1_460;
	setp.nan.f64 	%p841, %fd518, %fd518;
	@%p841 bra 	$L__BB1_459;
	setp.neu.f64 	%p842, %fd519, 0d7FF0000000000000;
	@%p842 bra 	$L__BB1_460;
	setp.lt.s32 	%p843, %r94, 0;
	and.b32  	%r1269, %r10, 2146435072;
	setp.eq.s32 	%p844, %r1269, 1073741824;
	and.b32  	%r1270, %r10, 2147483647;
	setp.ne.s32 	%p845, %r1270, 1071644672;
	selp.b32 	%r1271, %r35, %r34, %p845;
	selp.b32 	%r1272, %r1271, %r34, %p844;
	selp.b32 	%r1273, %r1272, %r34, %p843;
	mov.b32 	%r1274, 0;
	mov.b64 	%fd7673, {%r1274, %r1273};
	bra.uni 	$L__BB1_460;
$L__BB1_459:
	mov.f64 	%fd3663, 0d4008000000000000;
	add.rn.f64 	%fd7673, %fd518, %fd3663;
$L__BB1_460:
	setp.eq.f64 	%p846, %fd518, 0d3FF0000000000000;
	setp.eq.f64 	%p847, %fd518, 0d0000000000000000;
	setp.lt.s32 	%p848, %r94, 0;
	setp.lt.s32 	%p849, %r14, 0;
	setp.eq.s32 	%p850, %r32, 1072693248;
	selp.f64 	%fd3664, 0d3FF0000000000000, %fd7673, %p846;
	div.rn.f64 	%fd3665, %fd7639, 0d4008000000000000;
	fma.rn.f64 	%fd534, %fd3665, %fd3664, %fd529;
	{ // callseq 225, 0
	.param .b64 param0;
	st.param.f64 	[param0], %fd519;
	.param .b64 param1;
	st.param.f64 	[param1], 0d4010000000000000;
	.param .b64 retval0;
	call.uni (retval0), 
	__internal_accurate_pow, 
	(
	param0, 
	param1
	);
	ld.param.f64 	%fd3666, [retval0];
	} // callseq 225
	neg.f64 	%fd3668, %fd3666;
	selp.f64 	%fd3669, %fd3668, %fd3666, %p850;
	selp.f64 	%fd3670, %fd3669, %fd3666, %p848;
	selp.b32 	%r1275, %r94, 0, %p850;
	or.b32  	%r1276, %r1275, 2146435072;
	selp.b32 	%r1277, %r1276, %r1275, %p849;
	mov.b32 	%r1278, 0;
	mov.b64 	%fd3671, {%r1278, %r1277};
	selp.f64 	%fd7674, %fd3671, %fd3670, %p847;
	add.f64 	%fd3672, %fd518, 0d4010000000000000;
	{
	.reg .b32 %temp; 
	mov.b64 	{%temp, %r1279}, %fd3672;
	}
	and.b32  	%r1280, %r1279, 2146435072;
	setp.ne.s32 	%p852, %r1280, 2146435072;
	@%p852 bra 	$L__BB1_465;
	setp.nan.f64 	%p853, %fd518, %fd518;
	@%p853 bra 	$L__BB1_464;
	setp.neu.f64 	%p854, %fd519, 0d7FF0000000000000;
	@%p854 bra 	$L__BB1_465;
	setp.lt.s32 	%p855, %r94, 0;
	and.b32  	%r1281, %r14, 2146435072;
	setp.eq.s32 	%p856, %r1281, 1072693248;
	and.b32  	%r1282, %r14, 2147483647;
	setp.ne.s32 	%p857, %r1282, 1071644672;
	selp.b32 	%r1283, %r39, %r38, %p857;
	selp.b32 	%r1284, %r1283, %r38, %p856;
	selp.b32 	%r1285, %r1284, %r38, %p855;
	mov.b32 	%r1286, 0;
	mov.b64 	%fd7674, {%r1286, %r1285};
	bra.uni 	$L__BB1_465;
$L__BB1_464:
	mov.f64 	%fd3673, 0d4010000000000000;
	add.rn.f64 	%fd7674, %fd518, %fd3673;
$L__BB1_465:
	setp.eq.f64 	%p858, %fd518, 0d3FF0000000000000;
	selp.f64 	%fd3674, 0d3FF0000000000000, %fd7674, %p858;
	mul.f64 	%fd3675, %fd7638, 0d3FD0000000000000;
	fma.rn.f64 	%fd3676, %fd3675, %fd3674, %fd534;
	sub.f64 	%fd7679, %fd102, %fd3676;
	bra.uni 	$L__BB1_487;
$L__BB1_466:
	setp.lt.s32 	%p767, %r2, 0;
	setp.eq.s32 	%p768, %r33, 1072693248;
	sub.f64 	%fd540, %fd517, %fd104;
	{
	.reg .b32 %temp; 
	mov.b64 	{%temp, %r95}, %fd540;
	}
	abs.f64 	%fd541, %fd540;
	setp.lt.s32 	%p770, %r95, 0;
	setp.eq.f64 	%p771, %fd540, 0d0000000000000000;
	{ // callseq 218, 0
	.param .b64 param0;
	st.param.f64 	[param0], %fd541;
	.param .b64 param1;
	st.param.f64 	[param1], 0d3FF0000000000000;
	.param .b64 retval0;
	call.uni (retval0), 
	__internal_accurate_pow, 
	(
	param0, 
	param1
	);
	ld.param.f64 	%fd3597, [retval0];
	} // callseq 218
	neg.f64 	%fd3599, %fd3597;
	selp.f64 	%fd3600, %fd3599, %fd3597, %p768;
	selp.f64 	%fd3601, %fd3600, %fd3597, %p770;
	selp.b32 	%r1197, %r95, 0, %p768;
	or.b32  	%r1198, %r1197, 2146435072;
	selp.b32 	%r1199, %r1198, %r1197, %p767;
	mov.b32 	%r1200, 0;
	mov.b64 	%fd3602, {%r1200, %r1199};
	selp.f64 	%fd7675, %fd3602, %fd3601, %p771;
	add.f64 	%fd3603, %fd540, 0d3FF0000000000000;
	{
	.reg .b32 %temp; 
	mov.b64 	{%temp, %r1201}, %fd3603;
	}
	and.b32  	%r1202, %r1201, 2146435072;
	setp.ne.s32 	%p772, %r1202, 2146435072;
	@%p772 bra 	$L__BB1_471;
	setp.num.f64 	%p773, %fd540, %fd540;
	@%p773 bra 	$L__BB1_469;
	mov.f64 	%fd3604, 0d3FF0000000000000;
	add.rn.f64 	%fd7675, %fd540, %fd3604;
	bra.uni 	$L__BB1_471;
$L__BB1_469:
	setp.neu.f64 	%p774, %fd541, 0d7FF0000000000000;
	@%p774 bra 	$L__BB1_471;
	setp.lt.s32 	%p775, %r95, 0;
	and.b32  	%r1203, %r2, 2146435072;
	setp.eq.s32 	%p776, %r1203, 1072693248;
	and.b32  	%r1204, %r2, 2147483647;
	setp.ne.s32 	%p777, %r1204, 1071644672;
	selp.b32 	%r1205, %r37, %r36, %p777;
	selp.b32 	%r1206, %r1205, %r36, %p776;
	selp.b32 	%r1207, %r1206, %r36, %p775;
	mov.b32 	%r1208, 0;
	mov.b64 	%fd7675, {%r1208, %r1207};
$L__BB1_471:
	setp.eq.f64 	%p778, %fd540, 0d3FF0000000000000;
	setp.eq.f64 	%p779, %fd540, 0d0000000000000000;
	setp.lt.s32 	%p780, %r95, 0;
	setp.lt.s32 	%p781, %r6, 0;
	setp.eq.s32 	%p782, %r30, 1062207488;
	selp.f64 	%fd3605, 0d3FF0000000000000, %fd7675, %p778;
	fma.rn.f64 	%fd546, %fd7641, %fd3605, 0d0000000000000000;
	{ // callseq 219, 0
	.param .b64 param0;
	st.param.f64 	[param0], %fd541;
	.param .b64 param1;
	st.param.f64 	[param1], 0d4000000000000000;
	.param .b64 retval0;
	call.uni (retval0), 
	__internal_accurate_pow, 
	(
	param0, 
	param1
	);
	ld.param.f64 	%fd3606, [retval0];
	} // callseq 219
	neg.f64 	%fd3608, %fd3606;
	selp.f64 	%fd3609, %fd3608, %fd3606, %p782;
	selp.f64 	%fd3610, %fd3609, %fd3606, %p780;
	selp.b32 	%r1209, %r95, 0, %p782;
	or.b32  	%r1210, %r1209, 2146435072;
	selp.b32 	%r1211, %r1210, %r1209, %p781;
	mov.b32 	%r1212, 0;
	mov.b64 	%fd3611, {%r1212, %r1211};
	selp.f64 	%fd7676, %fd3611, %fd3610, %p779;
	add.f64 	%fd3612, %fd540, 0d4000000000000000;
	{
	.reg .b32 %temp; 
	mov.b64 	{%temp, %r1213}, %fd3612;
	}
	and.b32  	%r1214, %r1213, 2146435072;
	setp.ne.s32 	%p784, %r1214, 2146435072;
	@%p784 bra 	$L__BB1_476;
	setp.nan.f64 	%p785, %fd540, %fd540;
	@%p785 bra 	$L__BB1_475;
	setp.neu.f64 	%p786, %fd541, 0d7FF0000000000000;
	@%p786 bra 	$L__BB1_476;
	setp.lt.s32 	%p787, %r95, 0;
	selp.b32 	%r1215, %r29, %r28, %p1;
	selp.b32 	%r1216, %r1215, %r28, %p787;
	mov.b32 	%r1217, 0;
	mov.b64 	%fd7676, {%r1217, %r1216};
	bra.uni 	$L__BB1_476;
$L__BB1_475:
	mov.f64 	%fd3613, 0d4000000000000000;
	add.rn.f64 	%fd7676, %fd540, %fd3613;
$L__BB1_476:
	setp.eq.f64 	%p788, %fd540, 0d3FF0000000000000;
	setp.eq.f64 	%p789, %fd540, 0d0000000000000000;
	setp.lt.s32 	%p790, %r95, 0;
	setp.lt.s32 	%p791, %r10, 0;
	setp.eq.s32 	%p792, %r31, 1073741824;
	selp.f64 	%fd3614, 0d3FF0000000000000, %fd7676, %p788;
	mul.f64 	%fd3615, %fd7640, 0d3FE0000000000000;
	fma.rn.f64 	%fd551, %fd3615, %fd3614, %fd546;
	{ // callseq 220, 0
	.param .b64 param0;
	st.param.f64 	[param0], %fd541;
	.param .b64 param1;
	st.param.f64 	[param1], 0d4008000000000000;
	.param .b64 retval0;
	call.uni (retval0), 
	__internal_accurate_pow, 
	(
	param0, 
	param1
	);
	ld.param.f64 	%fd3616, [retval0];
	} // callseq 220
	neg.f64 	%fd3618, %fd3616;
	selp.f64 	%fd3619, %fd3618, %fd3616, %p792;
	selp.f64 	%fd3620, %fd3619, %fd3616, %p790;
	selp.b32 	%r1218, %r95, 0, %p792;
	or.b32  	%r1219, %r1218, 2146435072;
	selp.b32 	%r1220, %r1219, %r1218, %p791;
	mov.b32 	%r1221, 0;
	mov.b64 	%fd3621, {%r1221, %r1220};
	selp.f64 	%fd7677, %fd3621, %fd3620, %p789;
	add.f64 	%fd3622, %fd540, 0d4008000000000000;
	{
	.reg .b32 %temp; 
	mov.b64 	{%temp, %r1222}, %fd3622;
	}
	and.b32  	%r1223, %r1222, 2146435072;
	setp.ne.s32 	%p794, %r1223, 2146435072;
	@%p794 bra 	$L__BB1_481;
	setp.nan.f64 	%p795, %fd540, %fd540;
	@%p795 bra 	$L__BB1_480;
	setp.neu.f64 	%p796, %fd541, 0d7FF0000000000000;
	@%p796 bra 	$L__BB1_481;
	setp.lt.s32 	%p797, %r95, 0;
	and.b32  	%r1224, %r10, 2146435072;
	setp.eq.s32 	%p798, %r1224, 1073741824;
	and.b32  	%r1225, %r10, 2147483647;
	setp.ne.s32 	%p799, %r1225, 1071644672;
	selp.b32 	%r1226, %r35, %r34, %p799;
	selp.b32 	%r1227, %r1226, %r34, %p798;
	selp.b32 	%r1228, %r1227, %r34, %p797;
	mov.b32 	%r1229, 0;
	mov.b64 	%fd7677, {%r1229, %r1228};
	bra.uni 	$L__BB1_481;
$L__BB1_480:
	mov.f64 	%fd3623, 0d4008000000000000;
	add.rn.f64 	%fd7677, %fd540, %fd3623;
$L__BB1_481:
	setp.eq.f64 	%p800, %fd540, 0d3FF0000000000000;
	setp.eq.f64 	%p801, %fd540, 0d0000000000000000;
	setp.lt.s32 	%p802, %r95, 0;
	setp.lt.s32 	%p803, %r14, 0;
	setp.eq.s32 	%p804, %r32, 1072693248;
	selp.f64 	%fd3624, 0d3FF0000000000000, %fd7677, %p800;
	div.rn.f64 	%fd3625, %fd7639, 0d4008000000000000;
	fma.rn.f64 	%fd556, %fd3625, %fd3624, %fd551;
	{ // callseq 221, 0
	.param .b64 param0;
	st.param.f64 	[param0], %fd541;
	.param .b64 param1;
	st.param.f64 	[param1], 0d4010000000000000;
	.param .b64 retval0;
	call.uni (retval0), 
	__internal_accurate_pow, 
	(
	param0, 
	param1
	);
	ld.param.f64 	%fd3626, [retval0];
	} // callseq 221
	neg.f64 	%fd3628, %fd3626;
	selp.f64 	%fd3629, %fd3628, %fd3626, %p804;
	selp.f64 	%fd3630, %fd3629, %fd3626, %p802;
	selp.b32 	%r1230, %r95, 0, %p804;
	or.b32  	%r1231, %r1230, 2146435072;
	selp.b32 	%r1232, %r1231, %r1230, %p803;
	mov.b32 	%r1233, 0;
	mov.b64 	%fd3631, {%r1233, %r1232};
	selp.f64 	%fd7678, %fd3631, %fd3630, %p801;
	add.f64 	%fd3632, %fd540, 0d4010000000000000;
	{
	.reg .b32 %temp; 
	mov.b64 	{%temp, %r1234}, %fd3632;
	}
	and.b32  	%r1235, %r1234, 2146435072;
	setp.ne.s32 	%p806, %r1235, 2146435072;
	@%p806 bra 	$L__BB1_486;
	setp.nan.f64 	%p807, %fd540, %fd540;
	@%p807 bra 	$L__BB1_485;
	setp.neu.f64 	%p808, %fd541, 0d7FF0000000000000;
	@%p808 bra 	$L__BB1_486;
	setp.lt.s32 	%p809, %r95, 0;
	and.b32  	%r1236, %r14, 2146435072;
	setp.eq.s32 	%p810, %r1236, 1072693248;
	and.b32  	%r1237, %r14, 2147483647;
	setp.ne.s32 	%p811, %r1237, 1071644672;
	selp.b32 	%r1238, %r39, %r38, %p811;
	selp.b32 	%r1239, %r1238, %r38, %p810;
	selp.b32 	%r1240, %r1239, %r38, %p809;
	mov.b32 	%r1241, 0;
	mov.b64 	%fd7678, {%r1241, %r1240};
	bra.uni 	$L__BB1_486;
$L__BB1_485:
	mov.f64 	%fd3633, 0d4010000000000000;
	add.rn.f64 	%fd7678, %fd540, %fd3633;
$L__BB1_486:
	setp.eq.f64 	%p812, %fd540, 0d3FF0000000000000;
	selp.f64 	%fd3634, 0d3FF0000000000000, %fd7678, %p812;
	mul.f64 	%fd3635, %fd7638, 0d3FD0000000000000;
	fma.rn.f64 	%fd3636, %fd3635, %fd3634, %fd556;
	add.f64 	%fd7679, %fd102, %fd3636;
$L__BB1_487:
	setp.lt.s32 	%p859, %r6, 0;
	setp.eq.s32 	%p860, %r30, 1062207488;
	sub.f64 	%fd563, %fd511, %fd7679;
	div.rn.f64 	%fd564, %fd515, 0d400DBE2DF9B01D21;
	{
	.reg .b32 %temp; 
	mov.b64 	{%temp, %r96}, %fd564;
	}
	abs.f64 	%fd565, %fd564;
	{ // callseq 226, 0
	.param .b64 param0;
	st.param.f64 	[param0], %fd565;
	.param .b64 param1;
	st.param.f64 	[param1], 0d4000000000000000;
	.param .b64 retval0;
	call.uni (retval0), 
	__internal_accurate_pow, 
	(
	param0, 
	param1
	);
	ld.param.f64 	%fd3677, [retval0];
	} // callseq 226
	setp.lt.s32 	%p862, %r96, 0;
	neg.f64 	%fd3679, %fd3677;
	selp.f64 	%fd3680, %fd3679, %fd3677, %p860;
	selp.f64 	%fd3681, %fd3680, %fd3677, %p862;
	setp.eq.f64 	%p863, %fd564, 0d0000000000000000;
	selp.b32 	%r1287, %r96, 0, %p860;
	or.b32  	%r1288, %r1287, 2146435072;
	selp.b32 	%r1289, %r1288, %r1287, %p859;
	mov.b32 	%r1290, 0;
	mov.b64 	%fd3682, {%r1290, %r1289};
	selp.f64 	%fd7702, %fd3682, %fd3681, %p863;
	add.f64 	%fd3683, %fd564, 0d4000000000000000;
	{
	.reg .b32 %temp; 
	mov.b64 	{%temp, %r1291}, %fd3683;
	}
	and.b32  	%r97, %r1291, 2146435072;
	setp.ne.s32 	%p864, %r97, 2146435072;
	mov.f64 	%fd7680, %fd7702;
	@%p864 bra 	$L__BB1_492;
	setp.num.f64 	%p865, %fd564, %fd564;
	@%p865 bra 	$L__BB1_490;
	mov.f64 	%fd3684, 0d4000000000000000;
	add.rn.f64 	%fd7680, %fd564, %fd3684;
	bra.uni 	$L__BB1_492;
$L__BB1_490:
	setp.neu.f64 	%p866, %fd565, 0d7FF0000000000000;
	mov.f64 	%fd7680, %fd7702;
	@%p866 bra 	$L__BB1_492;
	setp.lt.s32 	%p867, %r96, 0;
	selp.b32 	%r1292, %r29, %r28, %p1;
	selp.b32 	%r1293, %r1292, %r28, %p867;
	mov.b32 	%r1294, 0;
	mov.b64 	%fd7680, {%r1294, %r1293};
$L__BB1_492:
	setp.lt.s32 	%p868, %r6, 0;
	setp.eq.s32 	%p869, %r30, 1062207488;
	setp.eq.f64 	%p871, %fd564, 0d3FF0000000000000;
	add.f64 	%fd3685, %fd7680, 0d3FF0000000000000;
	sqrt.rn.f64 	%fd3686, %fd3685;
	selp.f64 	%fd570, 0d3FF6A09E667F3BCD, %fd3686, %p871;
	{
	.reg .b32 %temp; 
	mov.b64 	{%temp, %r98}, %fd570;
	}
	abs.f64 	%fd571, %fd570;
	{ // callseq 227, 0
	.param .b64 param0;
	st.param.f64 	[param0], %fd571;
	.param .b64 param1;
	st.param.f64 	[param1], 0d4000000000000000;
	.param .b64 retval0;
	call.uni (retval0), 
	__internal_accurate_pow, 
	(
	param0, 
	param1
	);
	ld.param.f64 	%fd3687, [retval0];
	} // callseq 227
	setp.lt.s32 	%p872, %r98, 0;
	neg.f64 	%fd3689, %fd3687;
	selp.f64 	%fd3690, %fd3689, %fd3687, %p869;
	selp.f64 	%fd3691, %fd3690, %fd3687, %p872;
	setp.eq.f64 	%p873, %fd570, 0d0000000000000000;
	selp.b32 	%r1295, %r98, 0, %p869;
	or.b32  	%r1296, %r1295, 2146435072;
	selp.b32 	%r1297, %r1296, %r1295, %p868;
	mov.b32 	%r1298, 0;
	mov.b64 	%fd3692, {%r1298, %r1297};
	selp.f64 	%fd7681, %fd3692, %fd3691, %p873;
	add.f64 	%fd3693, %fd570, 0d4000000000000000;
	{
	.reg .b32 %temp; 
	mov.b64 	{%temp, %r1299}, %fd3693;
	}
	and.b32  	%r1300, %r1299, 2146435072;
	setp.ne.s32 	%p874, %r1300, 2146435072;
	@%p874 bra 	$L__BB1_497;
	setp.num.f64 	%p875, %fd570, %fd570;
	@%p875 bra 	$L__BB1_495;
	mov.f64 	%fd3694, 0d4000000000000000;
	add.rn.f64 	%fd7681, %fd570, %fd3694;
	bra.uni 	$L__BB1_497;
$L__BB1_495:
	setp.neu.f64 	%p876, %fd571, 0d7FF0000000000000;
	@%p876 bra 	$L__BB1_497;
	setp.lt.s32 	%p877, %r98, 0;
	selp.b32 	%r1301, %r29, %r28, %p1;
	selp.b32 	%r1302, %r1301, %r28, %p877;
	mov.b32 	%r1303, 0;
	mov.b64 	%fd7681, {%r1303, %r1302};
$L__BB1_497:
	setp.ne.s32 	%p878, %r97, 2146435072;
	setp.eq.f64 	%p879, %fd570, 0d3FF0000000000000;
	selp.f64 	%fd3695, 0d3FF0000000000000, %fd7681, %p879;
	div.rn.f64 	%fd3696, %fd563, %fd3695;
	mul.f64 	%fd3697, %fd3696, 0d4010000000000000;
	mul.f64 	%fd576, %fd3697, 0d401F952E0F96D630;
	mov.f64 	%fd7682, %fd7702;
	@%p878 bra 	$L__BB1_502;
	setp.num.f64 	%p880, %fd564, %fd564;
	@%p880 bra 	$L__BB1_500;
	mov.f64 	%fd3698, 0d4000000000000000;
	add.rn.f64 	%fd7682, %fd564, %fd3698;
	bra.uni 	$L__BB1_502;
$L__BB1_500:
	setp.neu.f64 	%p881, %fd565, 0d7FF0000000000000;
	mov.f64 	%fd7682, %fd7702;
	@%p881 bra 	$L__BB1_502;
	setp.lt.s32 	%p882, %r96, 0;
	selp.b32 	%r1304, %r29, %r28, %p1;
	selp.b32 	%r1305, %r1304, %r28, %p882;
	mov.b32 	%r1306, 0;
	mov.b64 	%fd7682, {%r1306, %r1305};
$L__BB1_502:
	setp.eq.f64 	%p883, %fd564, 0d3FF0000000000000;
	setp.lt.s32 	%p884, %r6, 0;
	setp.eq.s32 	%p885, %r30, 1062207488;
	add.f64 	%fd3699, %fd7682, 0d3FF0000000000000;
	sqrt.rn.f64 	%fd3700, %fd3699;
	selp.f64 	%fd580, 0d3FF6A09E667F3BCD, %fd3700, %p883;
	rcp.rn.f64 	%fd581, %fd580;
	{
	.reg .b32 %temp; 
	mov.b64 	{%temp, %r99}, %fd581;
	}
	abs.f64 	%fd582, %fd581;
	{ // callseq 228, 0
	.param .b64 param0;
	st.param.f64 	[param0], %fd582;
	.param .b64 param1;
	st.param.f64 	[param1], 0d4000000000000000;
	.param .b64 retval0;
	call.uni (retval0), 
	__internal_accurate_pow, 
	(
	param0, 
	param1
	);
	ld.param.f64 	%fd3701, [retval0];
	} // callseq 228
	setp.lt.s32 	%p887, %r99, 0;
	neg.f64 	%fd3703, %fd3701;
	selp.f64 	%fd3704, %fd3703, %fd3701, %p885;
	selp.f64 	%fd3705, %fd3704, %fd3701, %p887;
	setp.eq.f64 	%p888, %fd581, 0d0000000000000000;
	selp.b32 	%r1307, %r99, 0, %p885;
	or.b32  	%r1308, %r1307, 2146435072;
	selp.b32 	%r1309, %r1308, %r1307, %p884;
	mov.b32 	%r1310, 0;
	mov.b64 	%fd3706, {%r1310, %r1309};
	selp.f64 	%fd7683, %fd3706, %fd3705, %p888;
	add.f64 	%fd3707, %fd581, 0d4000000000000000;
	{
	.reg .b32 %temp; 
	mov.b64 	{%temp, %r1311}, %fd3707;
	}
	and.b32  	%r1312, %r1311, 2146435072;
	setp.ne.s32 	%p889, %r1312, 2146435072;
	@%p889 bra 	$L__BB1_507;
	setp.num.f64 	%p890, %fd581, %fd581;
	@%p890 bra 	$L__BB1_505;
	mov.f64 	%fd3708, 0d4000000000000000;
	add.rn.f64 	%fd7683, %fd581, %fd3708;
	bra.uni 	$L__BB1_507;
$L__BB1_505:
	setp.neu.f64 	%p891, %fd582, 0d7FF0000000000000;
	@%p891 bra 	$L__BB1_507;
	setp.lt.s32 	%p892, %r99, 0;
	selp.b32 	%r1313, %r29, %r28, %p1;
	selp.b32 	%r1314, %r1313, %r28, %p892;
	mov.b32 	%r1315, 0;
	mov.b64 	%fd7683, {%r1315, %r1314};
$L__BB1_507:
	setp.lt.s32 	%p893, %r6, 0;
	setp.eq.s32 	%p894, %r30, 1062207488;
	setp.eq.f64 	%p896, %fd581, 0d3FF0000000000000;
	mul.f64 	%fd3709, %fd7683, 0dC014000000000000;
	selp.f64 	%fd587, 0dC014000000000000, %fd3709, %p896;
	{
	.reg .b32 %temp; 
	mov.b64 	{%temp, %r100}, %fd563;
	}
	abs.f64 	%fd588, %fd563;
	{ // callseq 229, 0
	.param .b64 param0;
	st.param.f64 	[param0], %fd588;
	.param .b64 param1;
	st.param.f64 	[param1], 0d4000000000000000;
	.param .b64 retval0;
	call.uni (retval0), 
	__internal_accurate_pow, 
	(
	param0, 
	param1
	);
	ld.param.f64 	%fd3710, [retval0];
	} // callseq 229
	setp.lt.s32 	%p897, %r100, 0;
	neg.f64 	%fd3712, %fd3710;
	selp.f64 	%fd3713, %fd3712, %fd3710, %p894;
	selp.f64 	%fd3714, %fd3713, %fd3710, %p897;
	setp.eq.f64 	%p898, %fd563, 0d0000000000000000;
	selp.b32 	%r1316, %r100, 0, %p894;
	or.b32  	%r1317, %r1316, 2146435072;
	selp.b32 	%r1318, %r1317, %r1316, %p893;
	mov.b32 	%r1319, 0;
	mov.b64 	%fd3715, {%r1319, %r1318};
	selp.f64 	%fd7704, %fd3715, %fd3714, %p898;
	add.f64 	%fd3716, %fd563, 0d4000000000000000;
	{
	.reg .b32 %temp; 
	mov.b64 	{%temp, %r1320}, %fd3716;
	}
	and.b32  	%r101, %r1320, 2146435072;
	setp.ne.s32 	%p899, %r101, 2146435072;
	mov.f64 	%fd7684, %fd7704;
	@%p899 bra 	$L__BB1_512;
	setp.num.f64 	%p900, %fd563, %fd563;
	@%p900 bra 	$L__BB1_510;
	mov.f64 	%fd3717, 0d4000000000000000;
	add.rn.f64 	%fd7684, %fd563, %fd3717;
	bra.uni 	$L__BB1_512;
$L__BB1_510:
	setp.neu.f64 	%p901, %fd588, 0d7FF0000000000000;
	mov.f64 	%fd7684, %fd7704;
	@%p901 bra 	$L__BB1_512;
	setp.lt.s32 	%p902, %r100, 0;
	selp.b32 	%r1321, %r29, %r28, %p1;
	selp.b32 	%r1322, %r1321, %r28, %p902;
	mov.b32 	%r1323, 0;
	mov.b64 	%fd7684, {%r1323, %r1322};
$L__BB1_512:
	setp.lt.s32 	%p903, %r6, 0;
	setp.eq.s32 	%p904, %r30, 1062207488;
	{
	.reg .b32 %temp; 
	mov.b64 	{%temp, %r102}, %fd513;
	}
	abs.f64 	%fd593, %fd513;
	{ // callseq 230, 0
	.param .b64 param0;
	st.param.f64 	[param0], %fd593;
	.param .b64 param1;
	st.param.f64 	[param1], 0d4000000000000000;
	.param .b64 retval0;
	call.uni (retval0), 
	__internal_accurate_pow, 
	(
	param0, 
	param1
	);
	ld.param.f64 	%fd3718, [retval0];
	} // callseq 230
	setp.lt.s32 	%p906, %r102, 0;
	neg.f64 	%fd3720, %fd3718;
	selp.f64 	%fd3721, %fd3720, %fd3718, %p904;
	selp.f64 	%fd3722, %fd3721, %fd3718, %p906;
	setp.eq.f64 	%p907, %fd513, 0d0000000000000000;
	selp.b32 	%r1324, %r102, 0, %p904;
	or.b32  	%r1325, %r1324, 2146435072;
	selp.b32 	%r1326, %r1325, %r1324, %p903;
	mov.b32 	%r1327, 0;
	mov.b64 	%fd3723, {%r1327, %r1326};
	selp.f64 	%fd7705, %fd3723, %fd3722, %p907;
	add.f64 	%fd3724, %fd513, 0d4000000000000000;
	{
	.reg .b32 %temp; 
	mov.b64 	{%temp, %r1328}, %fd3724;
	}
	and.b32  	%r103, %r1328, 2146435072;
	setp.ne.s32 	%p908, %r103, 2146435072;
	mov.f64 	%fd7685, %fd7705;
	@%p908 bra 	$L__BB1_517;
	setp.num.f64 	%p909, %fd513, %fd513;
	@%p909 bra 	$L__BB1_515;
	mov.f64 	%fd3725, 0d4000000000000000;
	add.rn.f64 	%fd7685, %fd513, %fd3725;
	bra.uni 	$L__BB1_517;
$L__BB1_515:
	setp.neu.f64 	%p910, %fd593, 0d7FF0000000000000;
	mov.f64 	%fd7685, %fd7705;
	@%p910 bra 	$L__BB1_517;
	selp.b32 	%r1329, %r29, %r28, %p1;
	selp.b32 	%r1330, %r1329, %r28, %p906;
	mov.b32 	%r1331, 0;
	mov.b64 	%fd7685, {%r1331, %r1330};
$L__BB1_517:
	setp.eq.f64 	%p915, %fd513, 0d3FF0000000000000;
	selp.f64 	%fd3726, 0d3FF0000000000000, %fd7685, %p915;
	setp.eq.f64 	%p916, %fd563, 0d3FF0000000000000;
	selp.f64 	%fd3727, 0d3FF0000000000000, %fd7684, %p916;
	add.f64 	%fd598, %fd3727, %fd3726;
	{
	.reg .b32 %temp; 
	mov.b64 	{%temp, %r104}, %fd580;
	}
	abs.f64 	%fd599, %fd580;
	{ // callseq 231, 0
	.param .b64 param0;
	st.param.f64 	[param0], %fd599;
	.param .b64 param1;
	st.param.f64 	[param1], 0d4000000000000000;
	.param .b64 retval0;
	call.uni (retval0), 
	__internal_accurate_pow, 
	(
	param0, 
	param1
	);
	ld.param.f64 	%fd3728, [retval0];
	} // callseq 231
	setp.lt.s32 	%p917, %r104, 0;
	neg.f64 	%fd3730, %fd3728;
	selp.f64 	%fd3731, %fd3730, %fd3728, %p904;
	selp.f64 	%fd3732, %fd3731, %fd3728, %p917;
	setp.eq.f64 	%p918, %fd580, 0d0000000000000000;
	selp.b32 	%r1332, %r104, 0, %p904;
	or.b32  	%r1333, %r1332, 2146435072;
	selp.b32 	%r1334, %r1333, %r1332, %p903;
	mov.b32 	%r1335, 0;
	mov.b64 	%fd3733, {%r1335, %r1334};
	selp.f64 	%fd7686, %fd3733, %fd3732, %p918;
	add.f64 	%fd3734, %fd580, 0d4000000000000000;
	{
	.reg .b32 %temp; 
	mov.b64 	{%temp, %r1336}, %fd3734;
	}
	and.b32  	%r1337, %r1336, 2146435072;
	setp.ne.s32 	%p919, %r1337, 2146435072;
	@%p919 bra 	$L__BB1_522;
	setp.num.f64 	%p920, %fd580, %fd580;
	@%p920 bra 	$L__BB1_520;
	mov.f64 	%fd3735, 0d4000000000000000;
	add.rn.f64 	%fd7686, %fd580, %fd3735;
	bra.uni 	$L__BB1_522;
$L__BB1_520:
	setp.neu.f64 	%p921, %fd599, 0d7FF0000000000000;
	@%p921 bra 	$L__BB1_522;
	selp.b32 	%r1338, %r29, %r28, %p1;
	selp.b32 	%r1339, %r1338, %r28, %p917;
	mov.b32 	%r1340, 0;
	mov.b64 	%fd7686, {%r1340, %r1339};
$L__BB1_522:
	setp.eq.f64 	%p923, %fd580, 0d3FF0000000000000;
	selp.f64 	%fd3736, 0d3FF0000000000000, %fd7686, %p923;
	mul.f64 	%fd3737, %fd598, 0dC000000000000000;
	div.rn.f64 	%fd604, %fd3737, %fd3736;
	fma.rn.f64 	%fd3738, %fd604, 0d3FF71547652B82FE, 0d4338000000000000;
	{
	.reg .b32 %temp; 
	mov.b64 	{%r105, %temp}, %fd3738;
	}
	mov.f64 	%fd3739, 0dC338000000000000;
	add.rn.f64 	%fd3740, %fd3738, %fd3739;
	fma.rn.f64 	%fd3741, %fd3740, 0dBFE62E42FEFA39EF, %fd604;
	fma.rn.f64 	%fd3742, %fd3740, 0dBC7ABC9E3B39803F, %fd3741;
	fma.rn.f64 	%fd3743, %fd3742, 0d3E5ADE1569CE2BDF, 0d3E928AF3FCA213EA;
	fma.rn.f64 	%fd3744, %fd3743, %fd3742, 0d3EC71DEE62401315;
	fma.rn.f64 	%fd3745, %fd3744, %fd3742, 0d3EFA01997C89EB71;
	fma.rn.f64 	%fd3746, %fd3745, %fd3742, 0d3F2A01A014761F65;
	fma.rn.f64 	%fd3747, %fd3746, %fd3742, 0d3F56C16C1852B7AF;
	fma.rn.f64 	%fd3748, %fd3747, %fd3742, 0d3F81111111122322;
	fma.rn.f64 	%fd3749, %fd3748, %fd3742, 0d3FA55555555502A1;
	fma.rn.f64 	%fd3750, %fd3749, %fd3742, 0d3FC5555555555511;
	fma.rn.f64 	%fd3751, %fd3750, %fd3742, 0d3FE000000000000B;
	fma.rn.f64 	%fd3752, %fd3751, %fd3742, 0d3FF0000000000000;
	fma.rn.f64 	%fd3753, %fd3752, %fd3742, 0d3FF0000000000000;
	{
	.reg .b32 %temp; 
	mov.b64 	{%r106, %temp}, %fd3753;
	}
	{
	.reg .b32 %temp; 
	mov.b64 	{%temp, %r107}, %fd3753;
	}
	shl.b32 	%r1341, %r105, 20;
	add.s32 	%r1342, %r1341, %r107;
	mov.b64 	%fd7687, {%r106, %r1342};
	{
	.reg .b32 %temp; 
	mov.b64 	{%temp, %r1343}, %fd604;
	}
	mov.b32 	%f49, %r1343;
	abs.f32 	%f7, %f49;
	setp.lt.f32 	%p924, %f7, 0f4086232B;
	@%p924 bra 	$L__BB1_525;
	setp.lt.f64 	%p925, %fd604, 0d0000000000000000;
	add.f64 	%fd3754, %fd604, 0d7FF0000000000000;
	selp.f64 	%fd7687, 0d0000000000000000, %fd3754, %p925;
	setp.geu.f32 	%p926, %f7, 0f40874800;
	@%p926 bra 	$L__BB1_525;
	shr.u32 	%r1344, %r105, 31;
	add.s32 	%r1345, %r105, %r1344;
	shr.s32 	%r1346, %r1345, 1;
	shl.b32 	%r1347, %r1346, 20;
	add.s32 	%r1348, %r107, %r1347;
	mov.b64 	%fd3755, {%r106, %r1348};
	sub.s32 	%r1349, %r105, %r1346;
	shl.b32 	%r1350, %r1349, 20;
	add.s32 	%r1351, %r1350, 1072693248;
	mov.b32 	%r1352, 0;
	mov.b64 	%fd3756, {%r1352, %r1351};
	mul.f64 	%fd7687, %fd3756, %fd3755;
$L__BB1_525:
	setp.ne.s32 	%p927, %r97, 2146435072;
	mul.f64 	%fd3757, %fd587, %fd7687;
	mul.f64 	%fd3758, %fd576, 0d3FE0000000000000;
	mul.f64 	%fd609, %fd3758, %fd3757;
	mov.f64 	%fd7688, %fd7702;
	@%p927 bra 	$L__BB1_530;
	setp.num.f64 	%p928, %fd564, %fd564;
	@%p928 bra 	$L__BB1_528;
	mov.f64 	%fd3759, 0d4000000000000000;
	add.rn.f64 	%fd7688, %fd564, %fd3759;
	bra.uni 	$L__BB1_530;
$L__BB1_528:
	setp.neu.f64 	%p929, %fd565, 0d7FF0000000000000;
	mov.f64 	%fd7688, %fd7702;
	@%p929 bra 	$L__BB1_530;
	setp.lt.s32 	%p930, %r96, 0;
	selp.b32 	%r1353, %r29, %r28, %p1;
	selp.b32 	%r1354, %r1353, %r28, %p930;
	mov.b32 	%r1355, 0;
	mov.b64 	%fd7688, {%r1355, %r1354};
$L__BB1_530:
	setp.eq.f64 	%p931, %fd564, 0d3FF0000000000000;
	setp.lt.s32 	%p932, %r6, 0;
	setp.eq.s32 	%p933, %r30, 1062207488;
	add.f64 	%fd3760, %fd7688, 0d3FF0000000000000;
	sqrt.rn.f64 	%fd3761, %fd3760;
	selp.f64 	%fd613, 0d3FF6A09E667F3BCD, %fd3761, %p931;
	{
	.reg .b32 %temp; 
	mov.b64 	{%temp, %r108}, %fd613;
	}
	abs.f64 	%fd614, %fd613;
	{ // callseq 232, 0
	.param .b64 param0;
	st.param.f64 	[param0], %fd614;
	.param .b64 param1;
	st.param.f64 	[param1], 0d4000000000000000;
	.param .b64 retval0;
	call.uni (retval0), 
	__internal_accurate_pow, 
	(
	param0, 
	param1
	);
	ld.param.f64 	%fd3762, [retval0];
	} // callseq 232
	setp.lt.s32 	%p935, %r108, 0;
	neg.f64 	%fd3764, %fd3762;
	selp.f64 	%fd3765, %fd3764, %fd3762, %p933;
	selp.f64 	%fd3766, %fd3765, %fd3762, %p935;
	setp.eq.f64 	%p936, %fd613, 0d0000000000000000;
	selp.b32 	%r1356, %r108, 0, %p933;
	or.b32  	%r1357, %r1356, 2146435072;
	selp.b32 	%r1358, %r1357, %r1356, %p932;
	mov.b32 	%r1359, 0;
	mov.b64 	%fd3767, {%r1359, %r1358};
	selp.f64 	%fd7689, %fd3767, %fd3766, %p936;
	add.f64 	%fd3768, %fd613, 0d4000000000000000;
	{
	.reg .b32 %temp; 
	mov.b64 	{%temp, %r1360}, %fd3768;
	}
	and.b32  	%r1361, %r1360, 2146435072;
	setp.ne.s32 	%p937, %r1361, 2146435072;
	@%p937 bra 	$L__BB1_535;
	setp.num.f64 	%p938, %fd613, %fd613;
	@%p938 bra 	$L__BB1_533;
	mov.f64 	%fd3769, 0d4000000000000000;
	add.rn.f64 	%fd7689, %fd613, %fd3769;
	bra.uni 	$L__BB1_535;
$L__BB1_533:
	setp.neu.f64 	%p939, %fd614, 0d7FF0000000000000;
	@%p939 bra 	$L__BB1_535;
	selp.b32 	%r1362, %r29, %r28, %p1;
	selp.b32 	%r1363, %r1362, %r28, %p935;
	mov.b32 	%r1364, 0;
	mov.b64 	%fd7689, {%r1364, %r1363};
$L__BB1_535:
	setp.ne.s32 	%p941, %r97, 2146435072;
	setp.eq.f64 	%p942, %fd613, 0d3FF0000000000000;
	selp.f64 	%fd3770, 0d3FF0000000000000, %fd7689, %p942;
	div.rn.f64 	%fd3771, %fd513, %fd3770;
	mul.f64 	%fd3772, %fd3771, 0d4010000000000000;
	mul.f64 	%fd619, %fd3772, 0d401F952E0F96D630;
	mov.f64 	%fd7690, %fd7702;
	@%p941 bra 	$L__BB1_540;
	setp.num.f64 	%p943, %fd564, %fd564;
	@%p943 bra 	$L__BB1_538;
	mov.f64 	%fd3773, 0d4000000000000000;
	add.rn.f64 	%fd7690, %fd564, %fd3773;
	bra.uni 	$L__BB1_540;
$L__BB1_538:
	setp.neu.f64 	%p944, %fd565, 0d7FF0000000000000;
	mov.f64 	%fd7690, %fd7702;
	@%p944 bra 	$L__BB1_540;
	setp.lt.s32 	%p945, %r96, 0;
	selp.b32 	%r1365, %r29, %r28, %p1;
	selp.b32 	%r1366, %r1365, %r28, %p945;
	mov.b32 	%r1367, 0;
	mov.b64 	%fd7690, {%r1367, %r1366};
$L__BB1_540:
	add.f64 	%fd3774, %fd7690, 0d3FF0000000000000;
	sqrt.rn.f64 	%fd3775, %fd3774;
	selp.f64 	%fd623, 0d3FF6A09E667F3BCD, %fd3775, %p931;
	rcp.rn.f64 	%fd624, %fd623;
	{
	.reg .b32 %temp; 
	mov.b64 	{%temp, %r109}, %fd624;
	}
	abs.f64 	%fd625, %fd624;
	{ // callseq 233, 0
	.param .b64 param0;
	st.param.f64 	[param0], %fd625;
	.param .b64 param1;
	st.param.f64 	[param1], 0d4000000000000000;
	.param .b64 retval0;
	call.uni (retval0), 
	__internal_accurate_pow, 
	(
	param0, 
	param1
	);
	ld.param.f64 	%fd3776, [retval0];
	} // callseq 233
	setp.lt.s32 	%p950, %r109, 0;
	neg.f64 	%fd3778, %fd3776;
	selp.f64 	%fd3779, %fd3778, %fd3776, %p933;
	selp.f64 	%fd3780, %fd3779, %fd3776, %p950;
	setp.eq.f64 	%p951, %fd624, 0d0000000000000000;
	selp.b32 	%r1368, %r109, 0, %p933;
	or.b32  	%r1369, %r1368, 2146435072;
	selp.b32 	%r1370, %r1369, %r1368, %p932;
	mov.b32 	%r1371, 0;
	mov.b64 	%fd3781, {%r1371, %r1370};
	selp.f64 	%fd7691, %fd3781, %fd3780, %p951;
	add.f64 	%fd3782, %fd624, 0d4000000000000000;
	{
	.reg .b32 %temp; 
	mov.b64 	{%temp, %r1372}, %fd3782;
	}
	and.b32  	%r1373, %r1372, 2146435072;
	setp.ne.s32 	%p952, %r1373, 2146435072;
	@%p952 bra 	$L__BB1_545;
	setp.num.f64 	%p953, %fd624, %fd624;
	@%p953 bra 	$L__BB1_543;
	mov.f64 	%fd3783, 0d4000000000000000;
	add.rn.f64 	%fd7691, %fd624, %fd3783;
	bra.uni 	$L__BB1_545;
$L__BB1_543:
	setp.neu.f64 	%p954, %fd625, 0d7FF0000000000000;
	@%p954 bra 	$L__BB1_545;
	selp.b32 	%r1374, %r29, %r28, %p1;
	selp.b32 	%r1375, %r1374, %r28, %p950;
	mov.b32 	%r1376, 0;
	mov.b64 	%fd7691, {%r1376, %r1375};
$L__BB1_545:
	setp.ne.s32 	%p956, %r101, 2146435072;
	setp.eq.f64 	%p957, %fd624, 0d3FF0000000000000;
	mul.f64 	%fd3784, %fd7691, 0dC014000000000000;
	selp.f64 	%fd630, 0dC014000000000000, %fd3784, %p957;
	mov.f64 	%fd7692, %fd7704;
	@%p956 bra 	$L__BB1_550;
	setp.num.f64 	%p958, %fd563, %fd563;
	@%p958 bra 	$L__BB1_548;
	mov.f64 	%fd3785, 0d4000000000000000;
	add.rn.f64 	%fd7692, %fd563, %fd3785;
	bra.uni 	$L__BB1_550;
$L__BB1_548:
	setp.neu.f64 	%p959, %fd588, 0d7FF0000000000000;
	mov.f64 	%fd7692, %fd7704;
	@%p959 bra 	$L__BB1_550;
	setp.lt.s32 	%p960, %r100, 0;
	selp.b32 	%r1377, %r29, %r28, %p1;
	selp.b32 	%r1378, %r1377, %r28, %p960;
	mov.b32 	%r1379, 0;
	mov.b64 	%fd7692, {%r1379, %r1378};
$L__BB1_550:
	setp.ne.s32 	%p961, %r103, 2146435072;
	mov.f64 	%fd7693, %fd7705;
	@%p961 bra 	$L__BB1_555;
	setp.num.f64 	%p962, %fd513, %fd513;
	@%p962 bra 	$L__BB1_553;
	mov.f64 	%fd3786, 0d4000000000000000;
	add.rn.f64 	%fd7693, %fd513, %fd3786;
	bra.uni 	$L__BB1_555;
$L__BB1_553:
	setp.neu.f64 	%p963, %fd593, 0d7FF0000000000000;
	mov.f64 	%fd7693, %fd7705;
	@%p963 bra 	$L__BB1_555;
	setp.lt.s32 	%p964, %r102, 0;
	selp.b32 	%r1380, %r29, %r28, %p1;
	selp.b32 	%r1381, %r1380, %r28, %p964;
	mov.b32 	%r1382, 0;
	mov.b64 	%fd7693, {%r1382, %r1381};
$L__BB1_555:
	setp.eq.f64 	%p965, %fd513, 0d3FF0000000000000;
	setp.lt.s32 	%p966, %r6, 0;
	setp.eq.s32 	%p967, %r30, 1062207488;
	selp.f64 	%fd3787, 0d3FF0000000000000, %fd7693, %p965;
	setp.eq.f64 	%p969, %fd563, 0d3FF0000000000000;
	selp.f64 	%fd3788, 0d3FF0000000000000, %fd7692, %p969;
	add.f64 	%fd637, %fd3788, %fd3787;
	{
	.reg .b32 %temp; 
	mov.b64 	{%temp, %r110}, %fd623;
	}
	abs.f64 	%fd638, %fd623;
	{ // callseq 234, 0
	.param .b64 param0;
	st.param.f64 	[param0], %fd638;
	.param .b64 param1;
	st.param.f64 	[param1], 0d4000000000000000;
	.param .b64 retval0;
	call.uni (retval0), 
	__internal_accurate_pow, 
	(
	param0, 
	param1
	);
	ld.param.f64 	%fd3789, [retval0];
	} // callseq 234
	setp.lt.s32 	%p970, %r110, 0;
	neg.f64 	%fd3791, %fd3789;
	selp.f64 	%fd3792, %fd3791, %fd3789, %p967;
	selp.f64 	%fd3793, %fd3792, %fd3789, %p970;
	setp.eq.f64 	%p971, %fd623, 0d0000000000000000;
	selp.b32 	%r1383, %r110, 0, %p967;
	or.b32  	%r1384, %r1383, 2146435072;
	selp.b32 	%r1385, %r1384, %r1383, %p966;
	mov.b32 	%r1386, 0;
	mov.b64 	%fd3794, {%r1386, %r1385};
	selp.f64 	%fd7694, %fd3794, %fd3793, %p971;
	add.f64 	%fd3795, %fd623, 0d4000000000000000;
	{
	.reg .b32 %temp; 
	mov.b64 	{%temp, %r1387}, %fd3795;
	}
	and.b32  	%r1388, %r1387, 2146435072;
	setp.ne.s32 	%p972, %r1388, 2146435072;
	@%p972 bra 	$L__BB1_560;
	setp.num.f64 	%p973, %fd623, %fd623;
	@%p973 bra 	$L__BB1_558;
	mov.f64 	%fd3796, 0d4000000000000000;
	add.rn.f64 	%fd7694, %fd623, %fd3796;
	bra.uni 	$L__BB1_560;
$L__BB1_558:
	setp.neu.f64 	%p974, %fd638, 0d7FF0000000000000;
	@%p974 bra 	$L__BB1_560;
	selp.b32 	%r1389, %r29, %r28, %p1;
	selp.b32 	%r1390, %r1389, %r28, %p970;
	mov.b32 	%r1391, 0;
	mov.b64 	%fd7694, {%r1391, %r1390};
$L__BB1_560:
	setp.eq.f64 	%p976, %fd623, 0d3FF0000000000000;
	selp.f64 	%fd3797, 0d3FF0000000000000, %fd7694, %p976;
	mul.f64 	%fd3798, %fd637, 0dC000000000000000;
	div.rn.f64 	%fd643, %fd3798, %fd3797;
	fma.rn.f64 	%fd3799, %fd643, 0d3FF71547652B82FE, 0d4338000000000000;
	{
	.reg .b32 %temp; 
	mov.b64 	{%r111, %temp}, %fd3799;
	}
	mov.f64 	%fd3800, 0dC338000000000000;
	add.rn.f64 	%fd3801, %fd3799, %fd3800;
	fma.rn.f64 	%fd3802, %fd3801, 0dBFE62E42FEFA39EF, %fd643;
	fma.rn.f64 	%fd3803, %fd3801, 0dBC7ABC9E3B39803F, %fd3802;
	fma.rn.f64 	%fd3804, %fd3803, 0d3E5ADE1569CE2BDF, 0d3E928AF3FCA213EA;
	fma.rn.f64 	%fd3805, %fd3804, %fd3803, 0d3EC71DEE62401315;
	fma.rn.f64 	%fd3806, %fd3805, %fd3803, 0d3EFA01997C89EB71;
	fma.rn.f64 	%fd3807, %fd3806, %fd3803, 0d3F2A01A014761F65;
	fma.rn.f64 	%fd3808, %fd3807, %fd3803, 0d3F56C16C1852B7AF;
	fma.rn.f64 	%fd3809, %fd3808, %fd3803, 0d3F81111111122322;
	fma.rn.f64 	%fd3810, %fd3809, %fd3803, 0d3FA55555555502A1;
	fma.rn.f64 	%fd3811, %fd3810, %fd3803, 0d3FC5555555555511;
	fma.rn.f64 	%fd3812, %fd3811, %fd3803, 0d3FE000000000000B;
	fma.rn.f64 	%fd3813, %fd3812, %fd3803, 0d3FF0000000000000;
	fma.rn.f64 	%fd3814, %fd3813, %fd3803, 0d3FF0000000000000;
	{
	.reg .b32 %temp; 
	mov.b64 	{%r112, %temp}, %fd3814;
	}
	{
	.reg .b32 %temp; 
	mov.b64 	{%temp, %r113}, %fd3814;
	}
	shl.b32 	%r1392, %r111, 20;
	add.s32 	%r1393, %r1392, %r113;
	mov.b64 	%fd7695, {%r112, %r1393};
	{
	.reg .b32 %temp; 
	mov.b64 	{%temp, %r1394}, %fd643;
	}
	mov.b32 	%f50, %r1394;
	abs.f32 	%f8, %f50;
	setp.lt.f32 	%p977, %f8, 0f4086232B;
	@%p977 bra 	$L__BB1_563;
	setp.lt.f64 	%p978, %fd643, 0d0000000000000000;
	add.f64 	%fd3815, %fd643, 0d7FF0000000000000;
	selp.f64 	%fd7695, 0d0000000000000000, %fd3815, %p978;
	setp.geu.f32 	%p979, %f8, 0f40874800;
	@%p979 bra 	$L__BB1_563;
	shr.u32 	%r1395, %r111, 31;
	add.s32 	%r1396, %r111, %r1395;
	shr.s32 	%r1397, %r1396, 1;
	shl.b32 	%r1398, %r1397, 20;
	add.s32 	%r1399, %r113, %r1398;
	mov.b64 	%fd3816, {%r112, %r1399};
	sub.s32 	%r1400, %r111, %r1397;
	shl.b32 	%r1401, %r1400, 20;
	add.s32 	%r1402, %r1401, 1072693248;
	mov.b32 	%r1403, 0;
	mov.b64 	%fd3817, {%r1403, %r1402};
	mul.f64 	%fd7695, %fd3817, %fd3816;
$L__BB1_563:
	setp.ne.s32 	%p980, %r97, 2146435072;
	mul.f64 	%fd3818, %fd630, %fd7695;
	mul.f64 	%fd3819, %fd619, 0d3FE0000000000000;
	mul.f64 	%fd648, %fd3819, %fd3818;
	mul.f64 	%fd649, %fd515, 0dC000000000000000;
	mov.f64 	%fd7696, %fd7702;
	@%p980 bra 	$L__BB1_568;
	setp.num.f64 	%p981, %fd564, %fd564;
	@%p981 bra 	$L__BB1_566;
	mov.f64 	%fd3820, 0d4000000000000000;
	add.rn.f64 	%fd7696, %fd564, %fd3820;
	bra.uni 	$L__BB1_568;
$L__BB1_566:
	setp.neu.f64 	%p982, %fd565, 0d7FF0000000000000;
	mov.f64 	%fd7696, %fd7702;
	@%p982 bra 	$L__BB1_568;
	setp.lt.s32 	%p983, %r96, 0;
	selp.b32 	%r1404, %r29, %r28, %p1;
	selp.b32 	%r1405, %r1404, %r28, %p983;
	mov.b32 	%r1406, 0;
	mov.b64 	%fd7696, {%r1406, %r1405};
$L__BB1_568:
	setp.eq.f64 	%p984, %fd564, 0d3FF0000000000000;
	add.f64 	%fd3821, %fd7696, 0d3FF0000000000000;
	sqrt.rn.f64 	%fd3822, %fd3821;
	rcp.rn.f64 	%fd3823, %fd3822;
	selp.f64 	%fd653, 0d3FE6A09E667F3BCC, %fd3823, %p984;
	{
	.reg .b32 %temp; 
	mov.b64 	{%temp, %r114}, %fd653;
	}
	abs.f64 	%fd654, %fd653;
	{ // callseq 235, 0
	.param .b64 param0;
	st.param.f64 	[param0], %fd654;
	.param .b64 param1;
	st.param.f64 	[param1], 0d4000000000000000;
	.param .b64 retval0;
	call.uni (retval0), 
	__internal_accurate_pow, 
	(
	param0, 
	param1
	);
	ld.param.f64 	%fd3824, [retval0];
	} // callseq 235
	setp.lt.s32 	%p988, %r114, 0;
	neg.f64 	%fd3826, %fd3824;
	selp.f64 	%fd3827, %fd3826, %fd3824, %p967;
	selp.f64 	%fd3828, %fd3827, %fd3824, %p988;
	setp.eq.f64 	%p989, %fd653, 0d0000000000000000;
	selp.b32 	%r1407, %r114, 0, %p967;
	or.b32  	%r1408, %r1407, 2146435072;
	selp.b32 	%r1409, %r1408, %r1407, %p966;
	mov.b32 	%r1410, 0;
	mov.b64 	%fd3829, {%r1410, %r1409};
	selp.f64 	%fd7697, %fd3829, %fd3828, %p989;
	add.f64 	%fd3830, %fd653, 0d4000000000000000;
	{
	.reg .b32 %temp; 
	mov.b64 	{%temp, %r1411}, %fd3830;
	}
	and.b32  	%r1412, %r1411, 2146435072;
	setp.ne.s32 	%p990, %r1412, 2146435072;
	@%p990 bra 	$L__BB1_573;
	setp.num.f64 	%p991, %fd653, %fd653;
	@%p991 bra 	$L__BB1_571;
	mov.f64 	%fd3831, 0d4000000000000000;
	add.rn.f64 	%fd7697, %fd653, %fd3831;
	bra.uni 	$L__BB1_573;
$L__BB1_571:
	setp.neu.f64 	%p992, %fd654, 0d7FF0000000000000;
	@%p992 bra 	$L__BB1_573;
	selp.b32 	%r1413, %r29, %r28, %p1;
	selp.b32 	%r1414, %r1413, %r28, %p988;
	mov.b32 	%r1415, 0;
	mov.b64 	%fd7697, {%r1415, %r1414};
$L__BB1_573:
	setp.eq.f64 	%p995, %fd653, 0d3FF0000000000000;
	selp.f64 	%fd3832, 0d3FF0000000000000, %fd7697, %p995;
	div.rn.f64 	%fd3833, %fd649, %fd89;
	mul.f64 	%fd659, %fd3833, %fd3832;
	mov.f64 	%fd7698, %fd7704;
	@%p956 bra 	$L__BB1_578;
	setp.num.f64 	%p996, %fd563, %fd563;
	@%p996 bra 	$L__BB1_576;
	mov.f64 	%fd3834, 0d4000000000000000;
	add.rn.f64 	%fd7698, %fd563, %fd3834;
	bra.uni 	$L__BB1_578;
$L__BB1_576:
	setp.neu.f64 	%p997, %fd588, 0d7FF0000000000000;
	mov.f64 	%fd7698, %fd7704;
	@%p997 bra 	$L__BB1_578;
	setp.lt.s32 	%p998, %r100, 0;
	selp.b32 	%r1416, %r29, %r28, %p1;
	selp.b32 	%r1417, %r1416, %r28, %p998;
	mov.b32 	%r1418, 0;
	mov.b64 	%fd7698, {%r1418, %r1417};
$L__BB1_578:
	setp.ne.s32 	%p999, %r103, 2146435072;
	mov.f64 	%fd7699, %fd7705;
	@%p999 bra 	$L__BB1_583;
	setp.num.f64 	%p1000, %fd513, %fd513;
	@%p1000 bra 	$L__BB1_581;
	mov.f64 	%fd3835, 0d4000000000000000;
	add.rn.f64 	%fd7699, %fd513, %fd3835;
	bra.uni 	$L__BB1_583;
$L__BB1_581:
	setp.neu.f64 	%p1001, %fd593, 0d7FF0000000000000;
	mov.f64 	%fd7699, %fd7705;
	@%p1001 bra 	$L__BB1_583;
	setp.lt.s32 	%p1002, %r102, 0;
	selp.b32 	%r1419, %r29, %r28, %p1;
	selp.b32 	%r1420, %r1419, %r28, %p1002;
	mov.b32 	%r1421, 0;
	mov.b64 	%fd7699, {%r1421, %r1420};
$L__BB1_583:
	setp.eq.f64 	%p1003, %fd513, 0d3FF0000000000000;
	setp.ne.s32 	%p1004, %r97, 2146435072;
	selp.f64 	%fd3836, 0d3FF0000000000000, %fd7699, %p1003;
	setp.eq.f64 	%p1005, %fd563, 0d3FF0000000000000;
	selp.f64 	%fd3837, 0d3FF0000000000000, %fd7698, %p1005;
	add.f64 	%fd666, %fd3837, %fd3836;
	mov.f64 	%fd7700, %fd7702;
	@%p1004 bra 	$L__BB1_588;
	setp.num.f64 	%p1006, %fd564, %fd564;
	@%p1006 bra 	$L__BB1_586;
	mov.f64 	%fd3838, 0d4000000000000000;
	add.rn.f64 	%fd7700, %fd564, %fd3838;
	bra.uni 	$L__BB1_588;
$L__BB1_586:
	setp.neu.f64 	%p1007, %fd565, 0d7FF0000000000000;
	mov.f64 	%fd7700, %fd7702;
	@%p1007 bra 	$L__BB1_588;
	setp.lt.s32 	%p1008, %r96, 0;
	selp.b32 	%r1422, %r29, %r28, %p1;
	selp.b32 	%r1423, %r1422, %r28, %p1008;
	mov.b32 	%r1424, 0;
	mov.b64 	%fd7700, {%r1424, %r1423};
$L__BB1_588:
	setp.lt.s32 	%p1010, %r6, 0;
	setp.eq.s32 	%p1011, %r30, 1062207488;
	add.f64 	%fd3839, %fd7700, 0d3FF0000000000000;
	sqrt.rn.f64 	%fd3840, %fd3839;
	selp.f64 	%fd670, 0d3FF6A09E667F3BCD, %fd3840, %p984;
	{
	.reg .b32 %temp; 
	mov.b64 	{%temp, %r115}, %fd670;
	}
	abs.f64 	%fd671, %fd670;
	{ // callseq 236, 0
	.param .b64 param0;
	st.param.f64 	[param0], %fd671;
	.param .b64 param1;
	st.param.f64 	[param1], 0d4000000000000000;
	.param .b64 retval0;
	call.uni (retval0), 
	__internal_accurate_pow, 
	(
	param0, 
	param1
	);
	ld.param.f64 	%fd3841, [retval0];
	} // callseq 236
	setp.lt.s32 	%p1013, %r115, 0;
	neg.f64 	%fd3843, %fd3841;
	selp.f64 	%fd3844, %fd3843, %fd3841, %p1011;
	selp.f64 	%fd3845, %fd3844, %fd3841, %p1013;
	setp.eq.f64 	%p1014, %fd670, 0d0000000000000000;
	selp.b32 	%r1425, %r115, 0, %p1011;
	or.b32  	%r1426, %r1425, 2146435072;
	selp.b32 	%r1427, %r1426, %r1425, %p1010;
	mov.b32 	%r1428, 0;
	mov.b64 	%fd3846, {%r1428, %r1427};
	selp.f64 	%fd7701, %fd3846, %fd3845, %p1014;
	add.f64 	%fd3847, %fd670, 0d4000000000000000;
	{
	.reg .b32 %temp; 
	mov.b64 	{%temp, %r1429}, %fd3847;
	}
	and.b32  	%r1430, %r1429, 2146435072;
	setp.ne.s32 	%p1015, %r1430, 2146435072;
	@%p1015 bra 	$L__BB1_593;
	setp.num.f64 	%p1016, %fd670, %fd670;
	@%p1016 bra 	$L__BB1_591;
	mov.f64 	%fd3848, 0d4000000000000000;
	add.rn.f64 	%fd7701, %fd670, %fd3848;
	bra.uni 	$L__BB1_593;
$L__BB1_591:
	setp.neu.f64 	%p1017, %fd671, 0d7FF0000000000000;
	@%p1017 bra 	$L__BB1_593;
	selp.b32 	%r1431, %r29, %r28, %p1;
	selp.b32 	%r1432, %r1431, %r28, %p1013;
	mov.b32 	%r1433, 0;
	mov.b64 	%fd7701, {%r1433, %r1432};
$L__BB1_593:
	setp.eq.f64 	%p1020, %fd670, 0d3FF0000000000000;
	selp.f64 	%fd3849, 0d3FF0000000000000, %fd7701, %p1020;
	div.rn.f64 	%fd3850, %fd666, %fd3849;
	fma.rn.f64 	%fd3851, %fd3850, 0d4000000000000000, 0dBFF0000000000000;
	mul.f64 	%fd3852, %fd659, %fd3851;
	mul.f64 	%fd676, %fd3852, 0d401F952E0F96D630;
	@%p1004 bra 	$L__BB1_598;
	setp.num.f64 	%p1021, %fd564, %fd564;
	@%p1021 bra 	$L__BB1_596;
	mov.f64 	%fd3853, 0d4000000000000000;
	add.rn.f64 	%fd7702, %fd564, %fd3853;
	bra.uni 	$L__BB1_598;
$L__BB1_596:
	setp.neu.f64 	%p1022, %fd565, 0d7FF0000000000000;
	@%p1022 bra 	$L__BB1_598;
	setp.lt.s32 	%p1023, %r96, 0;
	selp.b32 	%r1434, %r29, %r28, %p1;
	selp.b32 	%r1435, %r1434, %r28, %p1023;
	mov.b32 	%r1436, 0;
	mov.b64 	%fd7702, {%r1436, %r1435};
$L__BB1_598:
	setp.eq.f64 	%p1024, %fd564, 0d3FF0000000000000;
	setp.lt.s32 	%p1025, %r6, 0;
	setp.eq.s32 	%p1026, %r30, 1062207488;
	add.f64 	%fd3854, %fd7702, 0d3FF0000000000000;
	sqrt.rn.f64 	%fd3855, %fd3854;
	selp.f64 	%fd680, 0d3FF6A09E667F3BCD, %fd3855, %p1024;
	rcp.rn.f64 	%fd681, %fd680;
	{
	.reg .b32 %temp; 
	mov.b64 	{%temp, %r116}, %fd681;
	}
	abs.f64 	%fd682, %fd681;
	{ // callseq 237, 0
	.param .b64 param0;
	st.param.f64 	[param0], %fd682;
	.param .b64 param1;
	st.param.f64 	[param1], 0d4000000000000000;
	.param .b64 retval0;
	call.uni (retval0), 
	__internal_accurate_pow, 
	(
	param0, 
	param1
	);
	ld.param.f64 	%fd3856, [retval0];
	} // callseq 237
	setp.lt.s32 	%p1028, %r116, 0;
	neg.f64 	%fd3858, %fd3856;
	selp.f64 	%fd3859, %fd3858, %fd3856, %p1026;
	selp.f64 	%fd3860, %fd3859, %fd3856, %p1028;
	setp.eq.f64 	%p1029, %fd681, 0d0000000000000000;
	selp.b32 	%r1437, %r116, 0, %p1026;
	or.b32  	%r1438, %r1437, 2146435072;
	selp.b32 	%r1439, %r1438, %r1437, %p1025;
	mov.b32 	%r1440, 0;
	mov.b64 	%fd3861, {%r1440, %r1439};
	selp.f64 	%fd7703, %fd3861, %fd3860, %p1029;
	add.f64 	%fd3862, %fd681, 0d4000000000000000;
	{
	.reg .b32 %temp; 
	mov.b64 	{%temp, %r1441}, %fd3862;
	}
	and.b32  	%r1442, %r1441, 2146435072;
	setp.ne.s32 	%p1030, %r1442, 2146435072;
	@%p1030 bra 	$L__BB1_603;
	setp.num.f64 	%p1031, %fd681, %fd681;
	@%p1031 bra 	$L__BB1_601;
	mov.f64 	%fd3863, 0d4000000000000000;
	add.rn.f64 	%fd7703, %fd681, %fd3863;
	bra.uni 	$L__BB1_603;
$L__BB1_601:
	setp.neu.f64 	%p1032, %fd682, 0d7FF0000000000000;
	@%p1032 bra 	$L__BB1_603;
	selp.b32 	%r1443, %r29, %r28, %p1;
	selp.b32 	%r1444, %r1443, %r28, %p1028;
	mov.b32 	%r1445, 0;
	mov.b64 	%fd7703, {%r1445, %r1444};
$L__BB1_603:
	setp.ne.s32 	%p1034, %r101, 2146435072;
	setp.eq.f64 	%p1035, %fd681, 0d3FF0000000000000;
	mul.f64 	%fd3864, %fd7703, 0dC014000000000000;
	selp.f64 	%fd687, 0dC014000000000000, %fd3864, %p1035;
	@%p1034 bra 	$L__BB1_608;
	setp.num.f64 	%p1036, %fd563, %fd563;
	@%p1036 bra 	$L__BB1_606;
	mov.f64 	%fd3865, 0d4000000000000000;
	add.rn.f64 	%fd7704, %fd563, %fd3865;
	bra.uni 	$L__BB1_608;
$L__BB1_606:
	setp.neu.f64 	%p1037, %fd588, 0d7FF0000000000000;
	@%p1037 bra 	$L__BB1_608;
	setp.lt.s32 	%p1038, %r100, 0;
	selp.b32 	%r1446, %r29, %r28, %p1;
	selp.b32 	%r1447, %r1446, %r28, %p1038;
	mov.b32 	%r1448, 0;
	mov.b64 	%fd7704, {%r1448, %r1447};
$L__BB1_608:
	setp.ne.s32 	%p1039, %r103, 2146435072;
	setp.eq.f64 	%p1040, %fd563, 0d3FF0000000000000;
	selp.f64 	%fd691, 0d3FF0000000000000, %fd7704, %p1040;
	@%p1039 bra 	$L__BB1_613;
	setp.num.f64 	%p1041, %fd513, %fd513;
	@%p1041 bra 	$L__BB1_611;
	mov.f64 	%fd3866, 0d4000000000000000;
	add.rn.f64 	%fd7705, %fd513, %fd3866;
	bra.uni 	$L__BB1_613;
$L__BB1_611:
	setp.neu.f64 	%p1042, %fd593, 0d7FF0000000000000;
	@%p1042 bra 	$L__BB1_613;
	setp.lt.s32 	%p1043, %r102, 0;
	selp.b32 	%r1449, %r29, %r28, %p1;
	selp.b32 	%r1450, %r1449, %r28, %p1043;
	mov.b32 	%r1451, 0;
	mov.b64 	%fd7705, {%r1451, %r1450};
$L__BB1_613:
	setp.eq.f64 	%p1044, %fd513, 0d3FF0000000000000;
	setp.lt.s32 	%p1045, %r6, 0;
	setp.eq.s32 	%p1046, %r30, 1062207488;
	selp.f64 	%fd3867, 0d3FF0000000000000, %fd7705, %p1044;
	add.f64 	%fd695, %fd691, %fd3867;
	{
	.reg .b32 %temp; 
	mov.b64 	{%temp, %r117}, %fd680;
	}
	abs.f64 	%fd696, %fd680;
	{ // callseq 238, 0
	.param .b64 param0;
	st.param.f64 	[param0], %fd696;
	.param .b64 param1;
	st.param.f64 	[param1], 0d4000000000000000;
	.param .b64 retval0;
	call.uni (retval0), 
	__internal_accurate_pow, 
	(
	param0, 
	param1
	);
	ld.param.f64 	%fd3868, [retval0];
	} // callseq 238
	setp.lt.s32 	%p1048, %r117, 0;
	neg.f64 	%fd3870, %fd3868;
	selp.f64 	%fd3871, %fd3870, %fd3868, %p1046;
	selp.f64 	%fd3872, %fd3871, %fd3868, %p1048;
	setp.eq.f64 	%p1049, %fd680, 0d0000000000000000;
	selp.b32 	%r1452, %r117, 0, %p1046;
	or.b32  	%r1453, %r1452, 2146435072;
	selp.b32 	%r1454, %r1453, %r1452, %p1045;
	mov.b32 	%r1455, 0;
	mov.b64 	%fd3873, {%r1455, %r1454};
	selp.f64 	%fd7706, %fd3873, %fd3872, %p1049;
	add.f64 	%fd3874, %fd680, 0d4000000000000000;
	{
	.reg .b32 %temp; 
	mov.b64 	{%temp, %r1456}, %fd3874;
	}
	and.b32  	%r1457, %r1456, 2146435072;
	setp.ne.s32 	%p1050, %r1457, 2146435072;
	@%p1050 bra 	$L__BB1_618;
	setp.num.f64 	%p1051, %fd680, %fd680;
	@%p1051 bra 	$L__BB1_616;
	mov.f64 	%fd3875, 0d4000000000000000;
	add.rn.f64 	%fd7706, %fd680, %fd3875;
	bra.uni 	$L__BB1_618;
$L__BB1_616:
	setp.neu.f64 	%p1052, %fd696, 0d7FF0000000000000;
	@%p1052 bra 	$L__BB1_618;
	setp.lt.s32 	%p1053, %r117, 0;
	selp.b32 	%r1458, %r29, %r28, %p1;
	selp.b32 	%r1459, %r1458, %r28, %p1053;
	mov.b32 	%r1460, 0;
	mov.b64 	%fd7706, {%r1460, %r1459};
$L__BB1_618:
	setp.eq.f64 	%p1054, %fd680, 0d3FF0000000000000;
	selp.f64 	%fd3876, 0d3FF0000000000000, %fd7706, %p1054;
	mul.f64 	%fd3877, %fd695, 0dC000000000000000;
	div.rn.f64 	%fd701, %fd3877, %fd3876;
	fma.rn.f64 	%fd3878, %fd701, 0d3FF71547652B82FE, 0d4338000000000000;
	{
	.reg .b32 %temp; 
	mov.b64 	{%r118, %temp}, %fd3878;
	}
	mov.f64 	%fd3879, 0dC338000000000000;
	add.rn.f64 	%fd3880, %fd3878, %fd3879;
	fma.rn.f64 	%fd3881, %fd3880, 0dBFE62E42FEFA39EF, %fd701;
	fma.rn.f64 	%fd3882, %fd3880, 0dBC7ABC9E3B39803F, %fd3881;
	fma.rn.f64 	%fd3883, %fd3882, 0d3E5ADE1569CE2BDF, 0d3E928AF3FCA213EA;
	fma.rn.f64 	%fd3884, %fd3883, %fd3882, 0d3EC71DEE62401315;
	fma.rn.f64 	%fd3885, %fd3884, %fd3882, 0d3EFA01997C89EB71;
	fma.rn.f64 	%fd3886, %fd3885, %fd3882, 0d3F2A01A014761F65;
	fma.rn.f64 	%fd3887, %fd3886, %fd3882, 0d3F56C16C1852B7AF;
	fma.rn.f64 	%fd3888, %fd3887, %fd3882, 0d3F81111111122322;
	fma.rn.f64 	%fd3889, %fd3888, %fd3882, 0d3FA55555555502A1;
	fma.rn.f64 	%fd3890, %fd3889, %fd3882, 0d3FC5555555555511;
	fma.rn.f64 	%fd3891, %fd3890, %fd3882, 0d3FE000000000000B;
	fma.rn.f64 	%fd3892, %fd3891, %fd3882, 0d3FF0000000000000;
	fma.rn.f64 	%fd3893, %fd3892, %fd3882, 0d3FF0000000000000;
	{
	.reg .b32 %temp; 
	mov.b64 	{%r119, %temp}, %fd3893;
	}
	{
	.reg .b32 %temp; 
	mov.b64 	{%temp, %r120}, %fd3893;
	}
	shl.b32 	%r1461, %r118, 20;
	add.s32 	%r1462, %r1461, %r120;
	mov.b64 	%fd7707, {%r119, %r1462};
	{
	.reg .b32 %temp; 
	mov.b64 	{%temp, %r1463}, %fd701;
	}
	mov.b32 	%f51, %r1463;
	abs.f32 	%f9, %f51;
	setp.lt.f32 	%p1055, %f9, 0f4086232B;
	@%p1055 bra 	$L__BB1_621;
	setp.lt.f64 	%p1056, %fd701, 0d0000000000000000;
	add.f64 	%fd3894, %fd701, 0d7FF0000000000000;
	selp.f64 	%fd7707, 0d0000000000000000, %fd3894, %p1056;
	setp.geu.f32 	%p1057, %f9, 0f40874800;
	@%p1057 bra 	$L__BB1_621;
	shr.u32 	%r1464, %r118, 31;
	add.s32 	%r1465, %r118, %r1464;
	shr.s32 	%r1466, %r1465, 1;
	shl.b32 	%r1467, %r1466, 20;
	add.s32 	%r1468, %r120, %r1467;
	mov.b64 	%fd3895, {%r119, %r1468};
	sub.s32 	%r1469, %r118, %r1466;
	shl.b32 	%r1470, %r1469, 20;
	add.s32 	%r1471, %r1470, 1072693248;
	mov.b32 	%r1472, 0;
	mov.b64 	%fd3896, {%r1472, %r1471};
	mul.f64 	%fd7707, %fd3896, %fd3895;
$L__BB1_621:
	and.b32  	%r121, %r10, 2146435072;
	and.b32  	%r122, %r14, 2146435072;
	and.b32  	%r123, %r2, 2146435072;
	setp.lt.s32 	%p1058, %r10, 0;
	selp.b32 	%r124, 0, 2146435072, %p1058;
	or.b32  	%r125, %r124, -2147483648;
	setp.lt.s32 	%p1059, %r2, 0;
	selp.b32 	%r126, 0, 2146435072, %p1059;
	or.b32  	%r127, %r126, -2147483648;
	setp.lt.s32 	%p1060, %r14, 0;
	selp.b32 	%r128, 0, 2146435072, %p1060;
	or.b32  	%r129, %r128, -2147483648;
	mul.f64 	%fd3897, %fd687, %fd7707;
	mul.f64 	%fd3898, %fd676, 0d3FE0000000000000;
	mul.f64 	%fd3899, %fd3898, %fd3897;
	mul.f64 	%fd706, %fd7591, %fd512;
	mul.f64 	%fd707, %fd7591, %fd609;
	mul.f64 	%fd708, %fd7591, %fd514;
	mul.f64 	%fd709, %fd7591, %fd648;
	mul.f64 	%fd710, %fd7591, %fd516;
	mul.f64 	%fd711, %fd7591, %fd3899;
	fma.rn.f64 	%fd3900, %fd292, 0d3FEC23E39189614C, %fd7828;
	mul.f64 	%fd3901, %fd505, 0d400A37B2A108BD3C;
	sub.f64 	%fd3902, %fd3900, %fd3901;
	fma.rn.f64 	%fd712, %fd706, 0d400A912FE408DB10, %fd3902;
	fma.rn.f64 	%fd3903, %fd293, 0d3FEC23E39189614C, %fd7827;
	mul.f64 	%fd3904, %fd506, 0d400A37B2A108BD3C;
	sub.f64 	%fd3905, %fd3903, %fd3904;
	fma.rn.f64 	%fd713, %fd707, 0d400A912FE408DB10, %fd3905;
	fma.rn.f64 	%fd3906, %fd294, 0d3FEC23E39189614C, %fd7826;
	mul.f64 	%fd3907, %fd507, 0d400A37B2A108BD3C;
	sub.f64 	%fd3908, %fd3906, %fd3907;
	fma.rn.f64 	%fd714, %fd708, 0d400A912FE408DB10, %fd3908;
	fma.rn.f64 	%fd3909, %fd295, 0d3FEC23E39189614C, %fd7825;
	mul.f64 	%fd3910, %fd508, 0d400A37B2A108BD3C;
	sub.f64 	%fd3911, %fd3909, %fd3910;
	fma.rn.f64 	%fd715, %fd709, 0d400A912FE408DB10, %fd3911;
	fma.rn.f64 	%fd3913, %fd296, 0d3FEC23E39189614C, %fd7824;
	mul.f64 	%fd3914, %fd509, 0d400A37B2A108BD3C;
	sub.f64 	%fd3915, %fd3913, %fd3914;
	fma.rn.f64 	%fd716, %fd710, 0d400A912FE408DB10, %fd3915;
	fma.rn.f64 	%fd3916, %fd297, 0d3FEC23E39189614C, %fd7823;
	mul.f64 	%fd3917, %fd510, 0d400A37B2A108BD3C;
	sub.f64 	%fd3918, %fd3916, %fd3917;
	fma.rn.f64 	%fd717, %fd711, 0d400A912FE408DB10, %fd3918;
	fma.rn.f64 	%fd718, %fd7591, 0d3FED89D89D89D89E, %fd101;
	setp.geu.f64 	%p1061, %fd718, %fd104;
	@%p1061 bra 	$L__BB1_643;
	setp.eq.s32 	%p1109, %r123, 1072693248;
	sub.f64 	%fd719, %fd104, %fd718;
	{
	.reg .b32 %temp; 
	mov.b64 	{%temp, %r130}, %fd719;
	}
	abs.f64 	%fd720, %fd719;
	setp.lt.s32 	%p1111, %r130, 0;
	setp.eq.f64 	%p1112, %fd719, 0d0000000000000000;
	{ // callseq 243, 0
	.param .b64 param0;
	st.param.f64 	[param0], %fd720;
	.param .b64 param1;
	st.param.f64 	[param1], 0d3FF0000000000000;
	.param .b64 retval0;
	call.uni (retval0), 
	__internal_accurate_pow, 
	(
	param0, 
	param1
	);
	ld.param.f64 	%fd3959, [retval0];
	} // callseq 243
	neg.f64 	%fd3961, %fd3959;
	selp.f64 	%fd3962, %fd3961, %fd3959, %p1109;
	selp.f64 	%fd3963, %fd3962, %fd3959, %p1111;
	selp.b32 	%r1518, %r130, 0, %p1109;
	or.b32  	%r1519, %r1518, 2146435072;
	selp.b32 	%r1520, %r1519, %r1518, %p1059;
	mov.b32 	%r1521, 0;
	mov.b64 	%fd3964, {%r1521, %r1520};
	selp.f64 	%fd7708, %fd3964, %fd3963, %p1112;
	add.f64 	%fd3965, %fd719, 0d3FF0000000000000;
	{
	.reg .b32 %temp; 
	mov.b64 	{%temp, %r1522}, %fd3965;
	}
	and.b32  	%r1523, %r1522, 2146435072;
	setp.ne.s32 	%p1113, %r1523, 2146435072;
	@%p1113 bra 	$L__BB1_627;
	setp.num.f64 	%p1114, %fd719, %fd719;
	@%p1114 bra 	$L__BB1_625;
	mov.f64 	%fd3966, 0d3FF0000000000000;
	add.rn.f64 	%fd7708, %fd719, %fd3966;
	bra.uni 	$L__BB1_627;
$L__BB1_625:
	setp.neu.f64 	%p1115, %fd720, 0d7FF0000000000000;
	@%p1115 bra 	$L__BB1_627;
	and.b32  	%r1525, %r2, 2147483647;
	setp.ne.s32 	%p1118, %r1525, 1071644672;
	selp.b32 	%r1526, %r127, %r126, %p1118;
	selp.b32 	%r1527, %r1526, %r126, %p1109;
	selp.b32 	%r1528, %r1527, %r126, %p1111;
	mov.b32 	%r1529, 0;
	mov.b64 	%fd7708, {%r1529, %r1528};
$L__BB1_627:
	setp.eq.f64 	%p1119, %fd719, 0d3FF0000000000000;
	setp.lt.s32 	%p1122, %r6, 0;
	setp.eq.s32 	%p1123, %r30, 1062207488;
	selp.f64 	%fd3967, 0d3FF0000000000000, %fd7708, %p1119;
	fma.rn.f64 	%fd725, %fd7641, %fd3967, 0d0000000000000000;
	{ // callseq 244, 0
	.param .b64 param0;
	st.param.f64 	[param0], %fd720;
	.param .b64 param1;
	st.param.f64 	[param1], 0d4000000000000000;
	.param .b64 retval0;
	call.uni (retval0), 
	__internal_accurate_pow, 
	(
	param0, 
	param1
	);
	ld.param.f64 	%fd3968, [retval0];
	} // callseq 244
	neg.f64 	%fd3970, %fd3968;
	selp.f64 	%fd3971, %fd3970, %fd3968, %p1123;
	selp.f64 	%fd3972, %fd3971, %fd3968, %p1111;
	selp.b32 	%r1530, %r130, 0, %p1123;
	or.b32  	%r1531, %r1530, 2146435072;
	selp.b32 	%r1532, %r1531, %r1530, %p1122;
	mov.b32 	%r1533, 0;
	mov.b64 	%fd3973, {%r1533, %r1532};
	selp.f64 	%fd7709, %fd3973, %fd3972, %p1112;
	add.f64 	%fd3974, %fd719, 0d4000000000000000;
	{
	.reg .b32 %temp; 
	mov.b64 	{%temp, %r1534}, %fd3974;
	}
	and.b32  	%r1535, %r1534, 2146435072;
	setp.ne.s32 	%p1125, %r1535, 2146435072;
	@%p1125 bra 	$L__BB1_632;
	setp.nan.f64 	%p1126, %fd719, %fd719;
	@%p1126 bra 	$L__BB1_631;
	setp.neu.f64 	%p1127, %fd720, 0d7FF0000000000000;
	@%p1127 bra 	$L__BB1_632;
	setp.lt.s32 	%p1128, %r130, 0;
	selp.b32 	%r1536, %r29, %r28, %p1;
	selp.b32 	%r1537, %r1536, %r28, %p1128;
	mov.b32 	%r1538, 0;
	mov.b64 	%fd7709, {%r1538, %r1537};
	bra.uni 	$L__BB1_632;
$L__BB1_631:
	mov.f64 	%fd3975, 0d4000000000000000;
	add.rn.f64 	%fd7709, %fd719, %fd3975;
$L__BB1_632:
	setp.eq.f64 	%p1129, %fd719, 0d3FF0000000000000;
	setp.eq.f64 	%p1130, %fd719, 0d0000000000000000;
	setp.lt.s32 	%p1131, %r130, 0;
	setp.lt.s32 	%p1132, %r10, 0;
	setp.eq.s32 	%p1133, %r121, 1073741824;
	selp.f64 	%fd3976, 0d3FF0000000000000, %fd7709, %p1129;
	mul.f64 	%fd3977, %fd7640, 0d3FE0000000000000;
	fma.rn.f64 	%fd730, %fd3977, %fd3976, %fd725;
	{ // callseq 245, 0
	.param .b64 param0;
	st.param.f64 	[param0], %fd720;
	.param .b64 param1;
	st.param.f64 	[param1], 0d4008000000000000;
	.param .b64 retval0;
	call.uni (retval0), 
	__internal_accurate_pow, 
	(
	param0, 
	param1
	);
	ld.param.f64 	%fd3978, [retval0];
	} // callseq 245
	neg.f64 	%fd3980, %fd3978;
	selp.f64 	%fd3981, %fd3980, %fd3978, %p1133;
	selp.f64 	%fd3982, %fd3981, %fd3978, %p1131;
	selp.b32 	%r1539, %r130, 0, %p1133;
	or.b32  	%r1540, %r1539, 2146435072;
	selp.b32 	%r1541, %r1540, %r1539, %p1132;
	mov.b32 	%r1542, 0;
	mov.b64 	%fd3983, {%r1542, %r1541};
	selp.f64 	%fd7710, %fd3983, %fd3982, %p1130;
	add.f64 	%fd3984, %fd719, 0d4008000000000000;
	{
	.reg .b32 %temp; 
	mov.b64 	{%temp, %r1543}, %fd3984;
	}
	and.b32  	%r1544, %r1543, 2146435072;
	setp.ne.s32 	%p1135, %r1544, 2146435072;
	@%p1135 bra 	$L__BB1_637;
	setp.nan.f64 	%p1136, %fd719, %fd719;
	@%p1136 bra 	$L__BB1_636;
	setp.neu.f64 	%p1137, %fd720, 0d7FF0000000000000;
	@%p1137 bra 	$L__BB1_637;
	setp.lt.s32 	%p1138, %r130, 0;
	and.b32  	%r1545, %r10, 2146435072;
	setp.eq.s32 	%p1139, %r1545, 1073741824;
	and.b32  	%r1546, %r10, 2147483647;
	setp.ne.s32 	%p1140, %r1546, 1071644672;
	selp.b32 	%r1547, %r125, %r124, %p1140;
	selp.b32 	%r1548, %r1547, %r124, %p1139;
	selp.b32 	%r1549, %r1548, %r124, %p1138;
	mov.b32 	%r1550, 0;
	mov.b64 	%fd7710, {%r1550, %r1549};
	bra.uni 	$L__BB1_637;
$L__BB1_636:
	mov.f64 	%fd3985, 0d4008000000000000;
	add.rn.f64 	%fd7710, %fd719, %fd3985;
$L__BB1_637:
	setp.eq.f64 	%p1141, %fd719, 0d3FF0000000000000;
	setp.eq.f64 	%p1142, %fd719, 0d0000000000000000;
	setp.lt.s32 	%p1143, %r130, 0;
	setp.lt.s32 	%p1144, %r14, 0;
	setp.eq.s32 	%p1145, %r122, 1072693248;
	selp.f64 	%fd3986, 0d3FF0000000000000, %fd7710, %p1141;
	div.rn.f64 	%fd3987, %fd7639, 0d4008000000000000;
	fma.rn.f64 	%fd735, %fd3987, %fd3986, %fd730;
	{ // callseq 246, 0
	.param .b64 param0;
	st.param.f64 	[param0], %fd720;
	.param .b64 param1;
	st.param.f64 	[param1], 0d4010000000000000;
	.param .b64 retval0;
	call.uni (retval0), 
	__internal_accurate_pow, 
	(
	param0, 
	param1
	);
	ld.param.f64 	%fd3988, [retval0];
	} // callseq 246
	neg.f64 	%fd3990, %fd3988;
	selp.f64 	%fd3991, %fd3990, %fd3988, %p1145;
	selp.f64 	%fd3992, %fd3991, %fd3988, %p1143;
	selp.b32 	%r1551, %r130, 0, %p1145;
	or.b32  	%r1552, %r1551, 2146435072;
	selp.b32 	%r1553, %r1552, %r1551, %p1144;
	mov.b32 	%r1554, 0;
	mov.b64 	%fd3993, {%r1554, %r1553};
	selp.f64 	%fd7711, %fd3993, %fd3992, %p1142;
	add.f64 	%fd3994, %fd719, 0d4010000000000000;
	{
	.reg .b32 %temp; 
	mov.b64 	{%temp, %r1555}, %fd3994;
	}
	and.b32  	%r1556, %r1555, 2146435072;
	setp.ne.s32 	%p1147, %r1556, 2146435072;
	@%p1147 bra 	$L__BB1_642;
	setp.nan.f64 	%p1148, %fd719, %fd719;
	@%p1148 bra 	$L__BB1_641;
	setp.neu.f64 	%p1149, %fd720, 0d7FF0000000000000;
	@%p1149 bra 	$L__BB1_642;
	setp.lt.s32 	%p1150, %r130, 0;
	and.b32  	%r1557, %r14, 2146435072;
	setp.eq.s32 	%p1151, %r1557, 1072693248;
	and.b32  	%r1558, %r14, 2147483647;
	setp.ne.s32 	%p1152, %r1558, 1071644672;
	selp.b32 	%r1559, %r129, %r128, %p1152;
	selp.b32 	%r1560, %r1559, %r128, %p1151;
	selp.b32 	%r1561, %r1560, %r128, %p1150;
	mov.b32 	%r1562, 0;
	mov.b64 	%fd7711, {%r1562, %r1561};
	bra.uni 	$L__BB1_642;
$L__BB1_641:
	mov.f64 	%fd3995, 0d4010000000000000;
	add.rn.f64 	%fd7711, %fd719, %fd3995;
$L__BB1_642:
	setp.eq.f64 	%p1153, %fd719, 0d3FF0000000000000;
	selp.f64 	%fd3996, 0d3FF0000000000000, %fd7711, %p1153;
	mul.f64 	%fd3997, %fd7638, 0d3FD0000000000000;
	fma.rn.f64 	%fd3998, %fd3997, %fd3996, %fd735;
	sub.f64 	%fd7716, %fd102, %fd3998;
	bra.uni 	$L__BB1_664;
$L__BB1_643:
	setp.eq.s32 	%p1063, %r123, 1072693248;
	sub.f64 	%fd741, %fd718, %fd104;
	{
	.reg .b32 %temp; 
	mov.b64 	{%temp, %r131}, %fd741;
	}
	abs.f64 	%fd742, %fd741;
	setp.lt.s32 	%p1065, %r131, 0;
	setp.eq.f64 	%p1066, %fd741, 0d0000000000000000;
	{ // callseq 239, 0
	.param .b64 param0;
	st.param.f64 	[param0], %fd742;
	.param .b64 param1;
	st.param.f64 	[param1], 0d3FF0000000000000;
	.param .b64 retval0;
	call.uni (retval0), 
	__internal_accurate_pow, 
	(
	param0, 
	param1
	);
	ld.param.f64 	%fd3919, [retval0];
	} // callseq 239
	neg.f64 	%fd3921, %fd3919;
	selp.f64 	%fd3922, %fd3921, %fd3919, %p1063;
	selp.f64 	%fd3923, %fd3922, %fd3919, %p1065;
	selp.b32 	%r1473, %r131, 0, %p1063;
	or.b32  	%r1474, %r1473, 2146435072;
	selp.b32 	%r1475, %r1474, %r1473, %p1059;
	mov.b32 	%r1476, 0;
	mov.b64 	%fd3924, {%r1476, %r1475};
	selp.f64 	%fd7712, %fd3924, %fd3923, %p1066;
	add.f64 	%fd3925, %fd741, 0d3FF0000000000000;
	{
	.reg .b32 %temp; 
	mov.b64 	{%temp, %r1477}, %fd3925;
	}
	and.b32  	%r1478, %r1477, 2146435072;
	setp.ne.s32 	%p1067, %r1478, 2146435072;
	@%p1067 bra 	$L__BB1_648;
	setp.num.f64 	%p1068, %fd741, %fd741;
	@%p1068 bra 	$L__BB1_646;
	mov.f64 	%fd3926, 0d3FF0000000000000;
	add.rn.f64 	%fd7712, %fd741, %fd3926;
	bra.uni 	$L__BB1_648;
$L__BB1_646:
	setp.neu.f64 	%p1069, %fd742, 0d7FF0000000000000;
	@%p1069 bra 	$L__BB1_648;
	and.b32  	%r1480, %r2, 2147483647;
	setp.ne.s32 	%p1072, %r1480, 1071644672;
	selp.b32 	%r1481, %r127, %r126, %p1072;
	selp.b32 	%r1482, %r1481, %r126, %p1063;
	selp.b32 	%r1483, %r1482, %r126, %p1065;
	mov.b32 	%r1484, 0;
	mov.b64 	%fd7712, {%r1484, %r1483};
$L__BB1_648:
	setp.eq.f64 	%p1073, %fd741, 0d3FF0000000000000;
	setp.lt.s32 	%p1076, %r6, 0;
	setp.eq.s32 	%p1077, %r30, 1062207488;
	selp.f64 	%fd3927, 0d3FF0000000000000, %fd7712, %p1073;
	fma.rn.f64 	%fd747, %fd7641, %fd3927, 0d0000000000000000;
	{ // callseq 240, 0
	.param .b64 param0;
	st.param.f64 	[param0], %fd742;
	.param .b64 param1;
	st.param.f64 	[param1], 0d4000000000000000;
	.param .b64 retval0;
	call.uni (retval0), 
	__internal_accurate_pow, 
	(
	param0, 
	param1
	);
	ld.param.f64 	%fd3928, [retval0];
	} // callseq 240
	neg.f64 	%fd3930, %fd3928;
	selp.f64 	%fd3931, %fd3930, %fd3928, %p1077;
	selp.f64 	%fd3932, %fd3931, %fd3928, %p1065;
	selp.b32 	%r1485, %r131, 0, %p1077;
	or.b32  	%r1486, %r1485, 2146435072;
	selp.b32 	%r1487, %r1486, %r1485, %p1076;
	mov.b32 	%r1488, 0;
	mov.b64 	%fd3933, {%r1488, %r1487};
	selp.f64 	%fd7713, %fd3933, %fd3932, %p1066;
	add.f64 	%fd3934, %fd741, 0d4000000000000000;
	{
	.reg .b32 %temp; 
	mov.b64 	{%temp, %r1489}, %fd3934;
	}
	and.b32  	%r1490, %r1489, 2146435072;
	setp.ne.s32 	%p1079, %r1490, 2146435072;
	@%p1079 bra 	$L__BB1_653;
	setp.nan.f64 	%p1080, %fd741, %fd741;
	@%p1080 bra 	$L__BB1_652;
	setp.neu.f64 	%p1081, %fd742, 0d7FF0000000000000;
	@%p1081 bra 	$L__BB1_653;
	setp.lt.s32 	%p1082, %r131, 0;
	selp.b32 	%r1491, %r29, %r28, %p1;
	selp.b32 	%r1492, %r1491, %r28, %p1082;
	mov.b32 	%r1493, 0;
	mov.b64 	%fd7713, {%r1493, %r1492};
	bra.uni 	$L__BB1_653;
$L__BB1_652:
	mov.f64 	%fd3935, 0d4000000000000000;
	add.rn.f64 	%fd7713, %fd741, %fd3935;
$L__BB1_653:
	setp.eq.f64 	%p1083, %fd741, 0d3FF0000000000000;
	setp.eq.f64 	%p1084, %fd741, 0d0000000000000000;
	setp.lt.s32 	%p1085, %r131, 0;
	setp.lt.s32 	%p1086, %r10, 0;
	setp.eq.s32 	%p1087, %r121, 1073741824;
	selp.f64 	%fd3936, 0d3FF0000000000000, %fd7713, %p1083;
	mul.f64 	%fd3937, %fd7640, 0d3FE0000000000000;
	fma.rn.f64 	%fd752, %fd3937, %fd3936, %fd747;
	{ // callseq 241, 0
	.param .b64 param0;
	st.param.f64 	[param0], %fd742;
	.param .b64 param1;
	st.param.f64 	[param1], 0d4008000000000000;
	.param .b64 retval0;
	call.uni (retval0), 
	__internal_accurate_pow, 
	(
	param0, 
	param1
	);
	ld.param.f64 	%fd3938, [retval0];
	} // callseq 241
	neg.f64 	%fd3940, %fd3938;
	selp.f64 	%fd3941, %fd3940, %fd3938, %p1087;
	selp.f64 	%fd3942, %fd3941, %fd3938, %p1085;
	selp.b32 	%r1494, %r131, 0, %p1087;
	or.b32  	%r1495, %r1494, 2146435072;
	selp.b32 	%r1496, %r1495, %r1494, %p1086;
	mov.b32 	%r1497, 0;
	mov.b64 	%fd3943, {%r1497, %r1496};
	selp.f64 	%fd7714, %fd3943, %fd3942, %p1084;
	add.f64 	%fd3944, %fd741, 0d4008000000000000;
	{
	.reg .b32 %temp; 
	mov.b64 	{%temp, %r1498}, %fd3944;
	}
	and.b32  	%r1499, %r1498, 2146435072;
	setp.ne.s32 	%p1089, %r1499, 2146435072;
	@%p1089 bra 	$L__BB1_658;
	setp.nan.f64 	%p1090, %fd741, %fd741;
	@%p1090 bra 	$L__BB1_657;
	setp.neu.f64 	%p1091, %fd742, 0d7FF0000000000000;
	@%p1091 bra 	$L__BB1_658;
	setp.lt.s32 	%p1092, %r131, 0;
	and.b32  	%r1500, %r10, 2146435072;
	setp.eq.s32 	%p1093, %r1500, 1073741824;
	and.b32  	%r1501, %r10, 2147483647;
	setp.ne.s32 	%p1094, %r1501, 1071644672;
	selp.b32 	%r1502, %r125, %r124, %p1094;
	selp.b32 	%r1503, %r1502, %r124, %p1093;
	selp.b32 	%r1504, %r1503, %r124, %p1092;
	mov.b32 	%r1505, 0;
	mov.b64 	%fd7714, {%r1505, %r1504};
	bra.uni 	$L__BB1_658;
$L__BB1_657:
	mov.f64 	%fd3945, 0d4008000000000000;
	add.rn.f64 	%fd7714, %fd741, %fd3945;
$L__BB1_658:
	setp.eq.f64 	%p1095, %fd741, 0d3FF0000000000000;
	setp.eq.f64 	%p1096, %fd741, 0d0000000000000000;
	setp.lt.s32 	%p1097, %r131, 0;
	setp.lt.s32 	%p1098, %r14, 0;
	setp.eq.s32 	%p1099, %r122, 1072693248;
	selp.f64 	%fd3946, 0d3FF0000000000000, %fd7714, %p1095;
	div.rn.f64 	%fd3947, %fd7639, 0d4008000000000000;
	fma.rn.f64 	%fd757, %fd3947, %fd3946, %fd752;
	{ // callseq 242, 0
	.param .b64 param0;
	st.param.f64 	[param0], %fd742;
	.param .b64 param1;
	st.param.f64 	[param1], 0d4010000000000000;
	.param .b64 retval0;
	call.uni (retval0), 
	__internal_accurate_pow, 
	(
	param0, 
	param1
	);
	ld.param.f64 	%fd3948, [retval0];
	} // callseq 242
	neg.f64 	%fd3950, %fd3948;
	selp.f64 	%fd3951, %fd3950, %fd3948, %p1099;
	selp.f64 	%fd3952, %fd3951, %fd3948, %p1097;
	selp.b32 	%r1506, %r131, 0, %p1099;
	or.b32  	%r1507, %r1506, 2146435072;
	selp.b32 	%r1508, %r1507, %r1506, %p1098;
	mov.b32 	%r1509, 0;
	mov.b64 	%fd3953, {%r1509, %r1508};
	selp.f64 	%fd7715, %fd3953, %fd3952, %p1096;
	add.f64 	%fd3954, %fd741, 0d4010000000000000;
	{
	.reg .b32 %temp; 
	mov.b64 	{%temp, %r1510}, %fd3954;
	}
	and.b32  	%r1511, %r1510, 2146435072;
	setp.ne.s32 	%p1101, %r1511, 2146435072;
	@%p1101 bra 	$L__BB1_663;
	setp.nan.f64 	%p1102, %fd741, %fd741;
	@%p1102 bra 	$L__BB1_662;
	setp.neu.f64 	%p1103, %fd742, 0d7FF0000000000000;
	@%p1103 bra 	$L__BB1_663;
	setp.lt.s32 	%p1104, %r131, 0;
	and.b32  	%r1512, %r14, 2146435072;
	setp.eq.s32 	%p1105, %r1512, 1072693248;
	and.b32  	%r1513, %r14, 2147483647;
	setp.ne.s32 	%p1106, %r1513, 1071644672;
	selp.b32 	%r1514, %r129, %r128, %p1106;
	selp.b32 	%r1515, %r1514, %r128, %p1105;
	selp.b32 	%r1516, %r1515, %r128, %p1104;
	mov.b32 	%r1517, 0;
	mov.b64 	%fd7715, {%r1517, %r1516};
	bra.uni 	$L__BB1_663;
$L__BB1_662:
	mov.f64 	%fd3955, 0d4010000000000000;
	add.rn.f64 	%fd7715, %fd741, %fd3955;
$L__BB1_663:
	setp.eq.f64 	%p1107, %fd741, 0d3FF0000000000000;
	selp.f64 	%fd3956, 0d3FF0000000000000, %fd7715, %p1107;
	mul.f64 	%fd3957, %fd7638, 0d3FD0000000000000;
	fma.rn.f64 	%fd3958, %fd3957, %fd3956, %fd757;
	add.f64 	%fd7716, %fd102, %fd3958;
$L__BB1_664:
	setp.lt.s32 	%p1154, %r6, 0;
	setp.eq.s32 	%p1155, %r30, 1062207488;
	sub.f64 	%fd764, %fd712, %fd7716;
	div.rn.f64 	%fd765, %fd716, 0d400DBE2DF9B01D21;
	{
	.reg .b32 %temp; 
	mov.b64 	{%temp, %r132}, %fd765;
	}
	abs.f64 	%fd766, %fd765;
	{ // callseq 247, 0
	.param .b64 param0;
	st.param.f64 	[param0], %fd766;
	.param .b64 param1;
	st.param.f64 	[param1], 0d4000000000000000;
	.param .b64 retval0;
	call.uni (retval0), 
	__internal_accurate_pow, 
	(
	param0, 
	param1
	);
	ld.param.f64 	%fd3999, [retval0];
	} // callseq 247
	setp.lt.s32 	%p1157, %r132, 0;
	neg.f64 	%fd4001, %fd3999;
	selp.f64 	%fd4002, %fd4001, %fd3999, %p1155;
	selp.f64 	%fd4003, %fd4002, %fd3999, %p1157;
	setp.eq.f64 	%p1158, %fd765, 0d0000000000000000;
	selp.b32 	%r1563, %r132, 0, %p1155;
	or.b32  	%r1564, %r1563, 2146435072;
	selp.b32 	%r1565, %r1564, %r1563, %p1154;
	mov.b32 	%r1566, 0;
	mov.b64 	%fd4004, {%r1566, %r1565};
	selp.f64 	%fd7739, %fd4004, %fd4003, %p1158;
	add.f64 	%fd4005, %fd765, 0d4000000000000000;
	{
	.reg .b32 %temp; 
	mov.b64 	{%temp, %r1567}, %fd4005;
	}
	and.b32  	%r133, %r1567, 2146435072;
	setp.ne.s32 	%p1159, %r133, 2146435072;
	mov.f64 	%fd7717, %fd7739;
	@%p1159 bra 	$L__BB1_669;
	setp.num.f64 	%p1160, %fd765, %fd765;
	@%p1160 bra 	$L__BB1_667;
	mov.f64 	%fd4006, 0d4000000000000000;
	add.rn.f64 	%fd7717, %fd765, %fd4006;
	bra.uni 	$L__BB1_669;
$L__BB1_667:
	setp.neu.f64 	%p1161, %fd766, 0d7FF0000000000000;
	mov.f64 	%fd7717, %fd7739;
	@%p1161 bra 	$L__BB1_669;
	setp.lt.s32 	%p1162, %r132, 0;
	selp.b32 	%r1568, %r29, %r28, %p1;
	selp.b32 	%r1569, %r1568, %r28, %p1162;
	mov.b32 	%r1570, 0;
	mov.b64 	%fd7717, {%r1570, %r1569};
$L__BB1_669:
	setp.lt.s32 	%p1163, %r6, 0;
	setp.eq.s32 	%p1164, %r30, 1062207488;
	setp.eq.f64 	%p1166, %fd765, 0d3FF0000000000000;
	add.f64 	%fd4007, %fd7717, 0d3FF0000000000000;
	sqrt.rn.f64 	%fd4008, %fd4007;
	selp.f64 	%fd771, 0d3FF6A09E667F3BCD, %fd4008, %p1166;
	{
	.reg .b32 %temp; 
	mov.b64 	{%temp, %r134}, %fd771;
	}
	abs.f64 	%fd772, %fd771;
	{ // callseq 248, 0
	.param .b64 param0;
	st.param.f64 	[param0], %fd772;
	.param .b64 param1;
	st.param.f64 	[param1], 0d4000000000000000;
	.param .b64 retval0;
	call.uni (retval0), 
	__internal_accurate_pow, 
	(
	param0, 
	param1
	);
	ld.param.f64 	%fd4009, [retval0];
	} // callseq 248
	setp.lt.s32 	%p1167, %r134, 0;
	neg.f64 	%fd4011, %fd4009;
	selp.f64 	%fd4012, %fd4011, %fd4009, %p1164;
	selp.f64 	%fd4013, %fd4012, %fd4009, %p1167;
	setp.eq.f64 	%p1168, %fd771, 0d0000000000000000;
	selp.b32 	%r1571, %r134, 0, %p1164;
	or.b32  	%r1572, %r1571, 2146435072;
	selp.b32 	%r1573, %r1572, %r1571, %p1163;
	mov.b32 	%r1574, 0;
	mov.b64 	%fd4014, {%r1574, %r1573};
	selp.f64 	%fd7718, %fd4014, %fd4013, %p1168;
	add.f64 	%fd4015, %fd771, 0d4000000000000000;
	{
	.reg .b32 %temp; 
	mov.b64 	{%temp, %r1575}, %fd4015;
	}
	and.b32  	%r1576, %r1575, 2146435072;
	setp.ne.s32 	%p1169, %r1576, 2146435072;
	@%p1169 bra 	$L__BB1_674;
	setp.num.f64 	%p1170, %fd771, %fd771;
	@%p1170 bra 	$L__BB1_672;
	mov.f64 	%fd4016, 0d4000000000000000;
	add.rn.f64 	%fd7718, %fd771, %fd4016;
	bra.uni 	$L__BB1_674;
$L__BB1_672:
	setp.neu.f64 	%p1171, %fd772, 0d7FF0000000000000;
	@%p1171 bra 	$L__BB1_674;
	setp.lt.s32 	%p1172, %r134, 0;
	selp.b32 	%r1577, %r29, %r28, %p1;
	selp.b32 	%r1578, %r1577, %r28, %p1172;
	mov.b32 	%r1579, 0;
	mov.b64 	%fd7718, {%r1579, %r1578};
$L__BB1_674:
	setp.ne.s32 	%p1173, %r133, 2146435072;
	setp.eq.f64 	%p1174, %fd771, 0d3FF0000000000000;
	selp.f64 	%fd4017, 0d3FF0000000000000, %fd7718, %p1174;
	div.rn.f64 	%fd4018, %fd764, %fd4017;
	mul.f64 	%fd4019, %fd4018, 0d4010000000000000;
	mul.f64 	%fd777, %fd4019, 0d401F952E0F96D630;
	mov.f64 	%fd7719, %fd7739;
	@%p1173 bra 	$L__BB1_679;
	setp.num.f64 	%p1175, %fd765, %fd765;
	@%p1175 bra 	$L__BB1_677;
	mov.f64 	%fd4020, 0d4000000000000000;
	add.rn.f64 	%fd7719, %fd765, %fd4020;
	bra.uni 	$L__BB1_679;
$L__BB1_677:
	setp.neu.f64 	%p1176, %fd766, 0d7FF0000000000000;
	mov.f64 	%fd7719, %fd7739;
	@%p1176 bra 	$L__BB1_679;
	setp.lt.s32 	%p1177, %r132, 0;
	selp.b32 	%r1580, %r29, %r28, %p1;
	selp.b32 	%r1581, %r1580, %r28, %p1177;
	mov.b32 	%r1582, 0;
	mov.b64 	%fd7719, {%r1582, %r1581};
$L__BB1_679:
	setp.eq.f64 	%p1178, %fd765, 0d3FF0000000000000;
	setp.lt.s32 	%p1179, %r6, 0;
	setp.eq.s32 	%p1180, %r30, 1062207488;
	add.f64 	%fd4021, %fd7719, 0d3FF0000000000000;
	sqrt.rn.f64 	%fd4022, %fd4021;
	selp.f64 	%fd781, 0d3FF6A09E667F3BCD, %fd4022, %p1178;
	rcp.rn.f64 	%fd782, %fd781;
	{
	.reg .b32 %temp; 
	mov.b64 	{%temp, %r135}, %fd782;
	}
	abs.f64 	%fd783, %fd782;
	{ // callseq 249, 0
	.param .b64 param0;
	st.param.f64 	[param0], %fd783;
	.param .b64 param1;
	st.param.f64 	[param1], 0d4000000000000000;
	.param .b64 retval0;
	call.uni (retval0), 
	__internal_accurate_pow, 
	(
	param0, 
	param1
	);
	ld.param.f64 	%fd4023, [retval0];
	} // callseq 249
	setp.lt.s32 	%p1182, %r135, 0;
	neg.f64 	%fd4025, %fd4023;
	selp.f64 	%fd4026, %fd4025, %fd4023, %p1180;
	selp.f64 	%fd4027, %fd4026, %fd4023, %p1182;
	setp.eq.f64 	%p1183, %fd782, 0d0000000000000000;
	selp.b32 	%r1583, %r135, 0, %p1180;
	or.b32  	%r1584, %r1583, 2146435072;
	selp.b32 	%r1585, %r1584, %r1583, %p1179;
	mov.b32 	%r1586, 0;
	mov.b64 	%fd4028, {%r1586, %r1585};
	selp.f64 	%fd7720, %fd4028, %fd4027, %p1183;
	add.f64 	%fd4029, %fd782, 0d4000000000000000;
	{
	.reg .b32 %temp; 
	mov.b64 	{%temp, %r1587}, %fd4029;
	}
	and.b32  	%r1588, %r1587, 2146435072;
	setp.ne.s32 	%p1184, %r1588, 2146435072;
	@%p1184 bra 	$L__BB1_684;
	setp.num.f64 	%p1185, %fd782, %fd782;
	@%p1185 bra 	$L__BB1_682;
	mov.f64 	%fd4030, 0d4000000000000000;
	add.rn.f64 	%fd7720, %fd782, %fd4030;
	bra.uni 	$L__BB1_684;
$L__BB1_682:
	setp.neu.f64 	%p1186, %fd783, 0d7FF0000000000000;
	@%p1186 bra 	$L__BB1_684;
	setp.lt.s32 	%p1187, %r135, 0;
	selp.b32 	%r1589, %r29, %r28, %p1;
	selp.b32 	%r1590, %r1589, %r28, %p1187;
	mov.b32 	%r1591, 0;
	mov.b64 	%fd7720, {%r1591, %r1590};
$L__BB1_684:
	setp.lt.s32 	%p1188, %r6, 0;
	setp.eq.s32 	%p1189, %r30, 1062207488;
	setp.eq.f64 	%p1191, %fd782, 0d3FF0000000000000;
	mul.f64 	%fd4031, %fd7720, 0dC014000000000000;
	selp.f64 	%fd788, 0dC014000000000000, %fd4031, %p1191;
	{
	.reg .b32 %temp; 
	mov.b64 	{%temp, %r136}, %fd764;
	}
	abs.f64 	%fd789, %fd764;
	{ // callseq 250, 0
	.param .b64 param0;
	st.param.f64 	[param0], %fd789;
	.param .b64 param1;
	st.param.f64 	[param1], 0d4000000000000000;
	.param .b64 retval0;
	call.uni (retval0), 
	__internal_accurate_pow, 
	(
	param0, 
	param1
	);
	ld.param.f64 	%fd4032, [retval0];
	} // callseq 250
	setp.lt.s32 	%p1192, %r136, 0;
	neg.f64 	%fd4034, %fd4032;
	selp.f64 	%fd4035, %fd4034, %fd4032, %p1189;
	selp.f64 	%fd4036, %fd4035, %fd4032, %p1192;
	setp.eq.f64 	%p1193, %fd764, 0d0000000000000000;
	selp.b32 	%r1592, %r136, 0, %p1189;
	or.b32  	%r1593, %r1592, 2146435072;
	selp.b32 	%r1594, %r1593, %r1592, %p1188;
	mov.b32 	%r1595, 0;
	mov.b64 	%fd4037, {%r1595, %r1594};
	selp.f64 	%fd7741, %fd4037, %fd4036, %p1193;
	add.f64 	%fd4038, %fd764, 0d4000000000000000;
	{
	.reg .b32 %temp; 
	mov.b64 	{%temp, %r1596}, %fd4038;
	}
	and.b32  	%r137, %r1596, 2146435072;
	setp.ne.s32 	%p1194, %r137, 2146435072;
	mov.f64 	%fd7721, %fd7741;
	@%p1194 bra 	$L__BB1_689;
	setp.num.f64 	%p1195, %fd764, %fd764;
	@%p1195 bra 	$L__BB1_687;
	mov.f64 	%fd4039, 0d4000000000000000;
	add.rn.f64 	%fd7721, %fd764, %fd4039;
	bra.uni 	$L__BB1_689;
$L__BB1_687:
	setp.neu.f64 	%p1196, %fd789, 0d7FF0000000000000;
	mov.f64 	%fd7721, %fd7741;
	@%p1196 bra 	$L__BB1_689;
	setp.lt.s32 	%p1197, %r136, 0;
	selp.b32 	%r1597, %r29, %r28, %p1;
	selp.b32 	%r1598, %r1597, %r28, %p1197;
	mov.b32 	%r1599, 0;
	mov.b64 	%fd7721, {%r1599, %r1598};
$L__BB1_689:
	setp.lt.s32 	%p1198, %r6, 0;
	setp.eq.s32 	%p1199, %r30, 1062207488;
	{
	.reg .b32 %temp; 
	mov.b64 	{%temp, %r138}, %fd714;
	}
	abs.f64 	%fd794, %fd714;
	{ // callseq 251, 0
	.param .b64 param0;
	st.param.f64 	[param0], %fd794;
	.param .b64 param1;
	st.param.f64 	[param1], 0d4000000000000000;
	.param .b64 retval0;
	call.uni (retval0), 
	__internal_accurate_pow, 
	(
	param0, 
	param1
	);
	ld.param.f64 	%fd4040, [retval0];
	} // callseq 251
	setp.lt.s32 	%p1201, %r138, 0;
	neg.f64 	%fd4042, %fd4040;
	selp.f64 	%fd4043, %fd4042, %fd4040, %p1199;
	selp.f64 	%fd4044, %fd4043, %fd4040, %p1201;
	setp.eq.f64 	%p1202, %fd714, 0d0000000000000000;
	selp.b32 	%r1600, %r138, 0, %p1199;
	or.b32  	%r1601, %r1600, 2146435072;
	selp.b32 	%r1602, %r1601, %r1600, %p1198;
	mov.b32 	%r1603, 0;
	mov.b64 	%fd4045, {%r1603, %r1602};
	selp.f64 	%fd7742, %fd4045, %fd4044, %p1202;
	add.f64 	%fd4046, %fd714, 0d4000000000000000;
	{
	.reg .b32 %temp; 
	mov.b64 	{%temp, %r1604}, %fd4046;
	}
	and.b32  	%r139, %r1604, 2146435072;
	setp.ne.s32 	%p1203, %r139, 2146435072;
	mov.f64 	%fd7722, %fd7742;
	@%p1203 bra 	$L__BB1_694;
	setp.num.f64 	%p1204, %fd714, %fd714;
	@%p1204 bra 	$L__BB1_692;
	mov.f64 	%fd4047, 0d4000000000000000;
	add.rn.f64 	%fd7722, %fd714, %fd4047;
	bra.uni 	$L__BB1_694;
$L__BB1_692:
	setp.neu.f64 	%p1205, %fd794, 0d7FF0000000000000;
	mov.f64 	%fd7722, %fd7742;
	@%p1205 bra 	$L__BB1_694;
	selp.b32 	%r1605, %r29, %r28, %p1;
	selp.b32 	%r1606, %r1605, %r28, %p1201;
	mov.b32 	%r1607, 0;
	mov.b64 	%fd7722, {%r1607, %r1606};
$L__BB1_694:
	setp.eq.f64 	%p1210, %fd714, 0d3FF0000000000000;
	selp.f64 	%fd4048, 0d3FF0000000000000, %fd7722, %p1210;
	setp.eq.f64 	%p1211, %fd764, 0d3FF0000000000000;
	selp.f64 	%fd4049, 0d3FF0000000000000, %fd7721, %p1211;
	add.f64 	%fd799, %fd4049, %fd4048;
	{
	.reg .b32 %temp; 
	mov.b64 	{%temp, %r140}, %fd781;
	}
	abs.f64 	%fd800, %fd781;
	{ // callseq 252, 0
	.param .b64 param0;
	st.param.f64 	[param0], %fd800;
	.param .b64 param1;
	st.param.f64 	[param1], 0d4000000000000000;
	.param .b64 retval0;
	call.uni (retval0), 
	__internal_accurate_pow, 
	(
	param0, 
	param1
	);
	ld.param.f64 	%fd4050, [retval0];
	} // callseq 252
	setp.lt.s32 	%p1212, %r140, 0;
	neg.f64 	%fd4052, %fd4050;
	selp.f64 	%fd4053, %fd4052, %fd4050, %p1199;
	selp.f64 	%fd4054, %fd4053, %fd4050, %p1212;
	setp.eq.f64 	%p1213, %fd781, 0d0000000000000000;
	selp.b32 	%r1608, %r140, 0, %p1199;
	or.b32  	%r1609, %r1608, 2146435072;
	selp.b32 	%r1610, %r1609, %r1608, %p1198;
	mov.b32 	%r1611, 0;
	mov.b64 	%fd4055, {%r1611, %r1610};
	selp.f64 	%fd7723, %fd4055, %fd4054, %p1213;
	add.f64 	%fd4056, %fd781, 0d4000000000000000;
	{
	.reg .b32 %temp; 
	mov.b64 	{%temp, %r1612}, %fd4056;
	}
	and.b32  	%r1613, %r1612, 2146435072;
	setp.ne.s32 	%p1214, %r1613, 2146435072;
	@%p1214 bra 	$L__BB1_699;
	setp.num.f64 	%p1215, %fd781, %fd781;
	@%p1215 bra 	$L__BB1_697;
	mov.f64 	%fd4057, 0d4000000000000000;
	add.rn.f64 	%fd7723, %fd781, %fd4057;
	bra.uni 	$L__BB1_699;
$L__BB1_697:
	setp.neu.f64 	%p1216, %fd800, 0d7FF0000000000000;
	@%p1216 bra 	$L__BB1_699;
	selp.b32 	%r1614, %r29, %r28, %p1;
	selp.b32 	%r1615, %r1614, %r28, %p1212;
	mov.b32 	%r1616, 0;
	mov.b64 	%fd7723, {%r1616, %r1615};
$L__BB1_699:
	setp.eq.f64 	%p1218, %fd781, 0d3FF0000000000000;
	selp.f64 	%fd4058, 0d3FF0000000000000, %fd7723, %p1218;
	mul.f64 	%fd4059, %fd799, 0dC000000000000000;
	div.rn.f64 	%fd805, %fd4059, %fd4058;
	fma.rn.f64 	%fd4060, %fd805, 0d3FF71547652B82FE, 0d4338000000000000;
	{
	.reg .b32 %temp; 
	mov.b64 	{%r141, %temp}, %fd4060;
	}
	mov.f64 	%fd4061, 0dC338000000000000;
	add.rn.f64 	%fd4062, %fd4060, %fd4061;
	fma.rn.f64 	%fd4063, %fd4062, 0dBFE62E42FEFA39EF, %fd805;
	fma.rn.f64 	%fd4064, %fd4062, 0dBC7ABC9E3B39803F, %fd4063;
	fma.rn.f64 	%fd4065, %fd4064, 0d3E5ADE1569CE2BDF, 0d3E928AF3FCA213EA;
	fma.rn.f64 	%fd4066, %fd4065, %fd4064, 0d3EC71DEE62401315;
	fma.rn.f64 	%fd4067, %fd4066, %fd4064, 0d3EFA01997C89EB71;
	fma.rn.f64 	%fd4068, %fd4067, %fd4064, 0d3F2A01A014761F65;
	fma.rn.f64 	%fd4069, %fd4068, %fd4064, 0d3F56C16C1852B7AF;
	fma.rn.f64 	%fd4070, %fd4069, %fd4064, 0d3F81111111122322;
	fma.rn.f64 	%fd4071, %fd4070, %fd4064, 0d3FA55555555502A1;
	fma.rn.f64 	%fd4072, %fd4071, %fd4064, 0d3FC5555555555511;
	fma.rn.f64 	%fd4073, %fd4072, %fd4064, 0d3FE000000000000B;
	fma.rn.f64 	%fd4074, %fd4073, %fd4064, 0d3FF0000000000000;
	fma.rn.f64 	%fd4075, %fd4074, %fd4064, 0d3FF0000000000000;
	{
	.reg .b32 %temp; 
	mov.b64 	{%r142, %temp}, %fd4075;
	}
	{
	.reg .b32 %temp; 
	mov.b64 	{%temp, %r143}, %fd4075;
	}
	shl.b32 	%r1617, %r141, 20;
	add.s32 	%r1618, %r1617, %r143;
	mov.b64 	%fd7724, {%r142, %r1618};
	{
	.reg .b32 %temp; 
	mov.b64 	{%temp, %r1619}, %fd805;
	}
	mov.b32 	%f52, %r1619;
	abs.f32 	%f10, %f52;
	setp.lt.f32 	%p1219, %f10, 0f4086232B;
	@%p1219 bra 	$L__BB1_702;
	setp.lt.f64 	%p1220, %fd805, 0d0000000000000000;
	add.f64 	%fd4076, %fd805, 0d7FF0000000000000;
	selp.f64 	%fd7724, 0d0000000000000000, %fd4076, %p1220;
	setp.geu.f32 	%p1221, %f10, 0f40874800;
	@%p1221 bra 	$L__BB1_702;
	shr.u32 	%r1620, %r141, 31;
	add.s32 	%r1621, %r141, %r1620;
	shr.s32 	%r1622, %r1621, 1;
	shl.b32 	%r1623, %r1622, 20;
	add.s32 	%r1624, %r143, %r1623;
	mov.b64 	%fd4077, {%r142, %r1624};
	sub.s32 	%r1625, %r141, %r1622;
	shl.b32 	%r1626, %r1625, 20;
	add.s32 	%r1627, %r1626, 1072693248;
	mov.b32 	%r1628, 0;
	mov.b64 	%fd4078, {%r1628, %r1627};
	mul.f64 	%fd7724, %fd4078, %fd4077;
$L__BB1_702:
	setp.ne.s32 	%p1222, %r133, 2146435072;
	mul.f64 	%fd4079, %fd788, %fd7724;
	mul.f64 	%fd4080, %fd777, 0d3FE0000000000000;
	mul.f64 	%fd810, %fd4080, %fd4079;
	mov.f64 	%fd7725, %fd7739;
	@%p1222 bra 	$L__BB1_707;
	setp.num.f64 	%p1223, %fd765, %fd765;
	@%p1223 bra 	$L__BB1_705;
	mov.f64 	%fd4081, 0d4000000000000000;
	add.rn.f64 	%fd7725, %fd765, %fd4081;
	bra.uni 	$L__BB1_707;
$L__BB1_705:
	setp.neu.f64 	%p1224, %fd766, 0d7FF0000000000000;
	mov.f64 	%fd7725, %fd7739;
	@%p1224 bra 	$L__BB1_707;
	setp.lt.s32 	%p1225, %r132, 0;
	selp.b32 	%r1629, %r29, %r28, %p1;
	selp.b32 	%r1630, %r1629, %r28, %p1225;
	mov.b32 	%r1631, 0;
	mov.b64 	%fd7725, {%r1631, %r1630};
$L__BB1_707:
	setp.eq.f64 	%p1226, %fd765, 0d3FF0000000000000;
	setp.lt.s32 	%p1227, %r6, 0;
	setp.eq.s32 	%p1228, %r30, 1062207488;
	add.f64 	%fd4082, %fd7725, 0d3FF0000000000000;
	sqrt.rn.f64 	%fd4083, %fd4082;
	selp.f64 	%fd814, 0d3FF6A09E667F3BCD, %fd4083, %p1226;
	{
	.reg .b32 %temp; 
	mov.b64 	{%temp, %r144}, %fd814;
	}
	abs.f64 	%fd815, %fd814;
	{ // callseq 253, 0
	.param .b64 param0;
	st.param.f64 	[param0], %fd815;
	.param .b64 param1;
	st.param.f64 	[param1], 0d4000000000000000;
	.param .b64 retval0;
	call.uni (retval0), 
	__internal_accurate_pow, 
	(
	param0, 
	param1
	);
	ld.param.f64 	%fd4084, [retval0];
	} // callseq 253
	setp.lt.s32 	%p1230, %r144, 0;
	neg.f64 	%fd4086, %fd4084;
	selp.f64 	%fd4087, %fd4086, %fd4084, %p1228;
	selp.f64 	%fd4088, %fd4087, %fd4084, %p1230;
	setp.eq.f64 	%p1231, %fd814, 0d0000000000000000;
	selp.b32 	%r1632, %r144, 0, %p1228;
	or.b32  	%r1633, %r1632, 2146435072;
	selp.b32 	%r1634, %r1633, %r1632, %p1227;
	mov.b32 	%r1635, 0;
	mov.b64 	%fd4089, {%r1635, %r1634};
	selp.f64 	%fd7726, %fd4089, %fd4088, %p1231;
	add.f64 	%fd4090, %fd814, 0d4000000000000000;
	{
	.reg .b32 %temp; 
	mov.b64 	{%temp, %r1636}, %fd4090;
	}
	and.b32  	%r1637, %r1636, 2146435072;
	setp.ne.s32 	%p1232, %r1637, 2146435072;
	@%p1232 bra 	$L__BB1_712;
	setp.num.f64 	%p1233, %fd814, %fd814;
	@%p1233 bra 	$L__BB1_710;
	mov.f64 	%fd4091, 0d4000000000000000;
	add.rn.f64 	%fd7726, %fd814, %fd4091;
	bra.uni 	$L__BB1_712;
$L__BB1_710:
	setp.neu.f64 	%p1234, %fd815, 0d7FF0000000000000;
	@%p1234 bra 	$L__BB1_712;
	selp.b32 	%r1638, %r29, %r28, %p1;
	selp.b32 	%r1639, %r1638, %r28, %p1230;
	mov.b32 	%r1640, 0;
	mov.b64 	%fd7726, {%r1640, %r1639};
$L__BB1_712:
	setp.ne.s32 	%p1236, %r133, 2146435072;
	setp.eq.f64 	%p1237, %fd814, 0d3FF0000000000000;
	selp.f64 	%fd4092, 0d3FF0000000000000, %fd7726, %p1237;
	div.rn.f64 	%fd4093, %fd714, %fd4092;
	mul.f64 	%fd4094, %fd4093, 0d4010000000000000;
	mul.f64 	%fd820, %fd4094, 0d401F952E0F96D630;
	mov.f64 	%fd7727, %fd7739;
	@%p1236 bra 	$L__BB1_717;
	setp.num.f64 	%p1238, %fd765, %fd765;
	@%p1238 bra 	$L__BB1_715;
	mov.f64 	%fd4095, 0d4000000000000000;
	add.rn.f64 	%fd7727, %fd765, %fd4095;
	bra.uni 	$L__BB1_717;
$L__BB1_715:
	setp.neu.f64 	%p1239, %fd766, 0d7FF0000000000000;
	mov.f64 	%fd7727, %fd7739;
	@%p1239 bra 	$L__BB1_717;
	setp.lt.s32 	%p1240, %r132, 0;
	selp.b32 	%r1641, %r29, %r28, %p1;
	selp.b32 	%r1642, %r1641, %r28, %p1240;
	mov.b32 	%r1643, 0;
	mov.b64 	%fd7727, {%r1643, %r1642};
$L__BB1_717:
	add.f64 	%fd4096, %fd7727, 0d3FF0000000000000;
	sqrt.rn.f64 	%fd4097, %fd4096;
	selp.f64 	%fd824, 0d3FF6A09E667F3BCD, %fd4097, %p1226;
	rcp.rn.f64 	%fd825, %fd824;
	{
	.reg .b32 %temp; 
	mov.b64 	{%temp, %r145}, %fd825;
	}
	abs.f64 	%fd826, %fd825;
	{ // callseq 254, 0
	.param .b64 param0;
	st.param.f64 	[param0], %fd826;
	.param .b64 param1;
	st.param.f64 	[param1], 0d4000000000000000;
	.param .b64 retval0;
	call.uni (retval0), 
	__internal_accurate_pow, 
	(
	param0, 
	param1
	);
	ld.param.f64 	%fd4098, [retval0];
	} // callseq 254
	setp.lt.s32 	%p1245, %r145, 0;
	neg.f64 	%fd4100, %fd4098;
	selp.f64 	%fd4101, %fd4100, %fd4098, %p1228;
	selp.f64 	%fd4102, %fd4101, %fd4098, %p1245;
	setp.eq.f64 	%p1246, %fd825, 0d0000000000000000;
	selp.b32 	%r1644, %r145, 0, %p1228;
	or.b32  	%r1645, %r1644, 2146435072;
	selp.b32 	%r1646, %r1645, %r1644, %p1227;
	mov.b32 	%r1647, 0;
	mov.b64 	%fd4103, {%r1647, %r1646};
	selp.f64 	%fd7728, %fd4103, %fd4102, %p1246;
	add.f64 	%fd4104, %fd825, 0d4000000000000000;
	{
	.reg .b32 %temp; 
	mov.b64 	{%temp, %r1648}, %fd4104;
	}
	and.b32  	%r1649, %r1648, 2146435072;
	setp.ne.s32 	%p1247, %r1649, 2146435072;
	@%p1247 bra 	$L__BB1_722;
	setp.num.f64 	%p1248, %fd825, %fd825;
	@%p1248 bra 	$L__BB1_720;
	mov.f64 	%fd4105, 0d4000000000000000;
	add.rn.f64 	%fd7728, %fd825, %fd4105;
	bra.uni 	$L__BB1_722;
$L__BB1_720:
	setp.neu.f64 	%p1249, %fd826, 0d7FF0000000000000;
	@%p1249 bra 	$L__BB1_722;
	selp.b32 	%r1650, %r29, %r28, %p1;
	selp.b32 	%r1651, %r1650, %r28, %p1245;
	mov.b32 	%r1652, 0;
	mov.b64 	%fd7728, {%r1652, %r1651};
$L__BB1_722:
	setp.ne.s32 	%p1251, %r137, 2146435072;
	setp.eq.f64 	%p1252, %fd825, 0d3FF0000000000000;
	mul.f64 	%fd4106, %fd7728, 0dC014000000000000;
	selp.f64 	%fd831, 0dC014000000000000, %fd4106, %p1252;
	mov.f64 	%fd7729, %fd7741;
	@%p1251 bra 	$L__BB1_727;
	setp.num.f64 	%p1253, %fd764, %fd764;
	@%p1253 bra 	$L__BB1_725;
	mov.f64 	%fd4107, 0d4000000000000000;
	add.rn.f64 	%fd7729, %fd764, %fd4107;
	bra.uni 	$L__BB1_727;
$L__BB1_725:
	setp.neu.f64 	%p1254, %fd789, 0d7FF0000000000000;
	mov.f64 	%fd7729, %fd7741;
	@%p1254 bra 	$L__BB1_727;
	setp.lt.s32 	%p1255, %r136, 0;
	selp.b32 	%r1653, %r29, %r28, %p1;
	selp.b32 	%r1654, %r1653, %r28, %p1255;
	mov.b32 	%r1655, 0;
	mov.b64 	%fd7729, {%r1655, %r1654};
$L__BB1_727:
	setp.ne.s32 	%p1256, %r139, 2146435072;
	mov.f64 	%fd7730, %fd7742;
	@%p1256 bra 	$L__BB1_732;
	setp.num.f64 	%p1257, %fd714, %fd714;
	@%p1257 bra 	$L__BB1_730;
	mov.f64 	%fd4108, 0d4000000000000000;
	add.rn.f64 	%fd7730, %fd714, %fd4108;
	bra.uni 	$L__BB1_732;
$L__BB1_730:
	setp.neu.f64 	%p1258, %fd794, 0d7FF0000000000000;
	mov.f64 	%fd7730, %fd7742;
	@%p1258 bra 	$L__BB1_732;
	setp.lt.s32 	%p1259, %r138, 0;
	selp.b32 	%r1656, %r29, %r28, %p1;
	selp.b32 	%r1657, %r1656, %r28, %p1259;
	mov.b32 	%r1658, 0;
	mov.b64 	%fd7730, {%r1658, %r1657};
$L__BB1_732:
	setp.eq.f64 	%p1260, %fd714, 0d3FF0000000000000;
	setp.lt.s32 	%p1261, %r6, 0;
	setp.eq.s32 	%p1262, %r30, 1062207488;
	selp.f64 	%fd4109, 0d3FF0000000000000, %fd7730, %p1260;
	setp.eq.f64 	%p1264, %fd764, 0d3FF0000000000000;
	selp.f64 	%fd4110, 0d3FF0000000000000, %fd7729, %p1264;
	add.f64 	%fd838, %fd4110, %fd4109;
	{
	.reg .b32 %temp; 
	mov.b64 	{%temp, %r146}, %fd824;
	}
	abs.f64 	%fd839, %fd824;
	{ // callseq 255, 0
	.param .b64 param0;
	st.param.f64 	[param0], %fd839;
	.param .b64 param1;
	st.param.f64 	[param1], 0d4000000000000000;
	.param .b64 retval0;
	call.uni (retval0), 
	__internal_accurate_pow, 
	(
	param0, 
	param1
	);
	ld.param.f64 	%fd4111, [retval0];
	} // callseq 255
	setp.lt.s32 	%p1265, %r146, 0;
	neg.f64 	%fd4113, %fd4111;
	selp.f64 	%fd4114, %fd4113, %fd4111, %p1262;
	selp.f64 	%fd4115, %fd4114, %fd4111, %p1265;
	setp.eq.f64 	%p1266, %fd824, 0d0000000000000000;
	selp.b32 	%r1659, %r146, 0, %p1262;
	or.b32  	%r1660, %r1659, 2146435072;
	selp.b32 	%r1661, %r1660, %r1659, %p1261;
	mov.b32 	%r1662, 0;
	mov.b64 	%fd4116, {%r1662, %r1661};
	selp.f64 	%fd7731, %fd4116, %fd4115, %p1266;
	add.f64 	%fd4117, %fd824, 0d4000000000000000;
	{
	.reg .b32 %temp; 
	mov.b64 	{%temp, %r1663}, %fd4117;
	}
	and.b32  	%r1664, %r1663, 2146435072;
	setp.ne.s32 	%p1267, %r1664, 2146435072;
	@%p1267 bra 	$L__BB1_737;
	setp.num.f64 	%p1268, %fd824, %fd824;
	@%p1268 bra 	$L__BB1_735;
	mov.f64 	%fd4118, 0d4000000000000000;
	add.rn.f64 	%fd7731, %fd824, %fd4118;
	bra.uni 	$L__BB1_737;
$L__BB1_735:
	setp.neu.f64 	%p1269, %fd839, 0d7FF0000000000000;
	@%p1269 bra 	$L__BB1_737;
	selp.b32 	%r1665, %r29, %r28, %p1;
	selp.b32 	%r1666, %r1665, %r28, %p1265;
	mov.b32 	%r1667, 0;
	mov.b64 	%fd7731, {%r1667, %r1666};
$L__BB1_737:
	setp.eq.f64 	%p1271, %fd824, 0d3FF0000000000000;
	selp.f64 	%fd4119, 0d3FF0000000000000, %fd7731, %p1271;
	mul.f64 	%fd4120, %fd838, 0dC000000000000000;
	div.rn.f64 	%fd844, %fd4120, %fd4119;
	fma.rn.f64 	%fd4121, %fd844, 0d3FF71547652B82FE, 0d4338000000000000;
	{
	.reg .b32 %temp; 
	mov.b64 	{%r147, %temp}, %fd4121;
	}
	mov.f64 	%fd4122, 0dC338000000000000;
	add.rn.f64 	%fd4123, %fd4121, %fd4122;
	fma.rn.f64 	%fd4124, %fd4123, 0dBFE62E42FEFA39EF, %fd844;
	fma.rn.f64 	%fd4125, %fd4123, 0dBC7ABC9E3B39803F, %fd4124;
	fma.rn.f64 	%fd4126, %fd4125, 0d3E5ADE1569CE2BDF, 0d3E928AF3FCA213EA;
	fma.rn.f64 	%fd4127, %fd4126, %fd4125, 0d3EC71DEE62401315;
	fma.rn.f64 	%fd4128, %fd4127, %fd4125, 0d3EFA01997C89EB71;
	fma.rn.f64 	%fd4129, %fd4128, %fd4125, 0d3F2A01A014761F65;
	fma.rn.f64 	%fd4130, %fd4129, %fd4125, 0d3F56C16C1852B7AF;
	fma.rn.f64 	%fd4131, %fd4130, %fd4125, 0d3F81111111122322;
	fma.rn.f64 	%fd4132, %fd4131, %fd4125, 0d3FA55555555502A1;
	fma.rn.f64 	%fd4133, %fd4132, %fd4125, 0d3FC5555555555511;
	fma.rn.f64 	%fd4134, %fd4133, %fd4125, 0d3FE000000000000B;
	fma.rn.f64 	%fd4135, %fd4134, %fd4125, 0d3FF0000000000000;
	fma.rn.f64 	%fd4136, %fd4135, %fd4125, 0d3FF0000000000000;
	{
	.reg .b32 %temp; 
	mov.b64 	{%r148, %temp}, %fd4136;
	}
	{
	.reg .b32 %temp; 
	mov.b64 	{%temp, %r149}, %fd4136;
	}
	shl.b32 	%r1668, %r147, 20;
	add.s32 	%r1669, %r1668, %r149;
	mov.b64 	%fd7732, {%r148, %r1669};
	{
	.reg .b32 %temp; 
	mov.b64 	{%temp, %r1670}, %fd844;
	}
	mov.b32 	%f53, %r1670;
	abs.f32 	%f11, %f53;
	setp.lt.f32 	%p1272, %f11, 0f4086232B;
	@%p1272 bra 	$L__BB1_740;
	setp.lt.f64 	%p1273, %fd844, 0d0000000000000000;
	add.f64 	%fd4137, %fd844, 0d7FF0000000000000;
	selp.f64 	%fd7732, 0d0000000000000000, %fd4137, %p1273;
	setp.geu.f32 	%p1274, %f11, 0f40874800;
	@%p1274 bra 	$L__BB1_740;
	shr.u32 	%r1671, %r147, 31;
	add.s32 	%r1672, %r147, %r1671;
	shr.s32 	%r1673, %r1672, 1;
	shl.b32 	%r1674, %r1673, 20;
	add.s32 	%r1675, %r149, %r1674;
	mov.b64 	%fd4138, {%r148, %r1675};
	sub.s32 	%r1676, %r147, %r1673;
	shl.b32 	%r1677, %r1676, 20;
	add.s32 	%r1678, %r1677, 1072693248;
	mov.b32 	%r1679, 0;
	mov.b64 	%fd4139, {%r1679, %r1678};
	mul.f64 	%fd7732, %fd4139, %fd4138;
$L__BB1_740:
	setp.ne.s32 	%p1275, %r133, 2146435072;
	mul.f64 	%fd4140, %fd831, %fd7732;
	mul.f64 	%fd4141, %fd820, 0d3FE0000000000000;
	mul.f64 	%fd849, %fd4141, %fd4140;
	mul.f64 	%fd850, %fd716, 0dC000000000000000;
	mov.f64 	%fd7733, %fd7739;
	@%p1275 bra 	$L__BB1_745;
	setp.num.f64 	%p1276, %fd765, %fd765;
	@%p1276 bra 	$L__BB1_743;
	mov.f64 	%fd4142, 0d4000000000000000;
	add.rn.f64 	%fd7733, %fd765, %fd4142;
	bra.uni 	$L__BB1_745;
$L__BB1_743:
	setp.neu.f64 	%p1277, %fd766, 0d7FF0000000000000;
	mov.f64 	%fd7733, %fd7739;
	@%p1277 bra 	$L__BB1_745;
	setp.lt.s32 	%p1278, %r132, 0;
	selp.b32 	%r1680, %r29, %r28, %p1;
	selp.b32 	%r1681, %r1680, %r28, %p1278;
	mov.b32 	%r1682, 0;
	mov.b64 	%fd7733, {%r1682, %r1681};
$L__BB1_745:
	setp.eq.f64 	%p1279, %fd765, 0d3FF0000000000000;
	add.f64 	%fd4143, %fd7733, 0d3FF0000000000000;
	sqrt.rn.f64 	%fd4144, %fd4143;
	rcp.rn.f64 	%fd4145, %fd4144;
	selp.f64 	%fd854, 0d3FE6A09E667F3BCC, %fd4145, %p1279;
	{
	.reg .b32 %temp; 
	mov.b64 	{%temp, %r150}, %fd854;
	}
	abs.f64 	%fd855, %fd854;
	{ // callseq 256, 0
	.param .b64 param0;
	st.param.f64 	[param0], %fd855;
	.param .b64 param1;
	st.param.f64 	[param1], 0d4000000000000000;
	.param .b64 retval0;
	call.uni (retval0), 
	__internal_accurate_pow, 
	(
	param0, 
	param1
	);
	ld.param.f64 	%fd4146, [retval0];
	} // callseq 256
	setp.lt.s32 	%p1283, %r150, 0;
	neg.f64 	%fd4148, %fd4146;
	selp.f64 	%fd4149, %fd4148, %fd4146, %p1262;
	selp.f64 	%fd4150, %fd4149, %fd4146, %p1283;
	setp.eq.f64 	%p1284, %fd854, 0d0000000000000000;
	selp.b32 	%r1683, %r150, 0, %p1262;
	or.b32  	%r1684, %r1683, 2146435072;
	selp.b32 	%r1685, %r1684, %r1683, %p1261;
	mov.b32 	%r1686, 0;
	mov.b64 	%fd4151, {%r1686, %r1685};
	selp.f64 	%fd7734, %fd4151, %fd4150, %p1284;
	add.f64 	%fd4152, %fd854, 0d4000000000000000;
	{
	.reg .b32 %temp; 
	mov.b64 	{%temp, %r1687}, %fd4152;
	}
	and.b32  	%r1688, %r1687, 2146435072;
	setp.ne.s32 	%p1285, %r1688, 2146435072;
	@%p1285 bra 	$L__BB1_750;
	setp.num.f64 	%p1286, %fd854, %fd854;
	@%p1286 bra 	$L__BB1_748;
	mov.f64 	%fd4153, 0d4000000000000000;
	add.rn.f64 	%fd7734, %fd854, %fd4153;
	bra.uni 	$L__BB1_750;
$L__BB1_748:
	setp.neu.f64 	%p1287, %fd855, 0d7FF0000000000000;
	@%p1287 bra 	$L__BB1_750;
	selp.b32 	%r1689, %r29, %r28, %p1;
	selp.b32 	%r1690, %r1689, %r28, %p1283;
	mov.b32 	%r1691, 0;
	mov.b64 	%fd7734, {%r1691, %r1690};
$L__BB1_750:
	setp.eq.f64 	%p1290, %fd854, 0d3FF0000000000000;
	selp.f64 	%fd4154, 0d3FF0000000000000, %fd7734, %p1290;
	div.rn.f64 	%fd4155, %fd850, %fd89;
	mul.f64 	%fd860, %fd4155, %fd4154;
	mov.f64 	%fd7735, %fd7741;
	@%p1251 bra 	$L__BB1_755;
	setp.num.f64 	%p1291, %fd764, %fd764;
	@%p1291 bra 	$L__BB1_753;
	mov.f64 	%fd4156, 0d4000000000000000;
	add.rn.f64 	%fd7735, %fd764, %fd4156;
	bra.uni 	$L__BB1_755;
$L__BB1_753:
	setp.neu.f64 	%p1292, %fd789, 0d7FF0000000000000;
	mov.f64 	%fd7735, %fd7741;
	@%p1292 bra 	$L__BB1_755;
	setp.lt.s32 	%p1293, %r136, 0;
	selp.b32 	%r1692, %r29, %r28, %p1;
	selp.b32 	%r1693, %r1692, %r28, %p1293;
	mov.b32 	%r1694, 0;
	mov.b64 	%fd7735, {%r1694, %r1693};
$L__BB1_755:
	setp.ne.s32 	%p1294, %r139, 2146435072;
	mov.f64 	%fd7736, %fd7742;
	@%p1294 bra 	$L__BB1_760;
	setp.num.f64 	%p1295, %fd714, %fd714;
	@%p1295 bra 	$L__BB1_758;
	mov.f64 	%fd4157, 0d4000000000000000;
	add.rn.f64 	%fd7736, %fd714, %fd4157;
	bra.uni 	$L__BB1_760;
$L__BB1_758:
	setp.neu.f64 	%p1296, %fd794, 0d7FF0000000000000;
	mov.f64 	%fd7736, %fd7742;
	@%p1296 bra 	$L__BB1_760;
	setp.lt.s32 	%p1297, %r138, 0;
	selp.b32 	%r1695, %r29, %r28, %p1;
	selp.b32 	%r1696, %r1695, %r28, %p1297;
	mov.b32 	%r1697, 0;
	mov.b64 	%fd7736, {%r1697, %r1696};
$L__BB1_760:
	setp.eq.f64 	%p1298, %fd714, 0d3FF0000000000000;
	setp.ne.s32 	%p1299, %r133, 2146435072;
	selp.f64 	%fd4158, 0d3FF0000000000000, %fd7736, %p1298;
	setp.eq.f64 	%p1300, %fd764, 0d3FF0000000000000;
	selp.f64 	%fd4159, 0d3FF0000000000000, %fd7735, %p1300;
	add.f64 	%fd867, %fd4159, %fd4158;
	mov.f64 	%fd7737, %fd7739;
	@%p1299 bra 	$L__BB1_765;
	setp.num.f64 	%p1301, %fd765, %fd765;
	@%p1301 bra 	$L__BB1_763;
	mov.f64 	%fd4160, 0d4000000000000000;
	add.rn.f64 	%fd7737, %fd765, %fd4160;
	bra.uni 	$L__BB1_765;
$L__BB1_763:
	setp.neu.f64 	%p1302, %fd766, 0d7FF0000000000000;
	mov.f64 	%fd7737, %fd7739;
	@%p1302 bra 	$L__BB1_765;
	setp.lt.s32 	%p1303, %r132, 0;
	selp.b32 	%r1698, %r29, %r28, %p1;
	selp.b32 	%r1699, %r1698, %r28, %p1303;
	mov.b32 	%r1700, 0;
	mov.b64 	%fd7737, {%r1700, %r1699};
$L__BB1_765:
	setp.lt.s32 	%p1305, %r6, 0;
	setp.eq.s32 	%p1306, %r30, 1062207488;
	add.f64 	%fd4161, %fd7737, 0d3FF0000000000000;
	sqrt.rn.f64 	%fd4162, %fd4161;
	selp.f64 	%fd871, 0d3FF6A09E667F3BCD, %fd4162, %p1279;
	{
	.reg .b32 %temp; 
	mov.b64 	{%temp, %r151}, %fd871;
	}
	abs.f64 	%fd872, %fd871;
	{ // callseq 257, 0
	.param .b64 param0;
	st.param.f64 	[param0], %fd872;
	.param .b64 param1;
	st.param.f64 	[param1], 0d4000000000000000;
	.param .b64 retval0;
	call.uni (retval0), 
	__internal_accurate_pow, 
	(
	param0, 
	param1
	);
	ld.param.f64 	%fd4163, [retval0];
	} // callseq 257
	setp.lt.s32 	%p1308, %r151, 0;
	neg.f64 	%fd4165, %fd4163;
	selp.f64 	%fd4166, %fd4165, %fd4163, %p1306;
	selp.f64 	%fd4167, %fd4166, %fd4163, %p1308;
	setp.eq.f64 	%p1309, %fd871, 0d0000000000000000;
	selp.b32 	%r1701, %r151, 0, %p1306;
	or.b32  	%r1702, %r1701, 2146435072;
	selp.b32 	%r1703, %r1702, %r1701, %p1305;
	mov.b32 	%r1704, 0;
	mov.b64 	%fd4168, {%r1704, %r1703};
	selp.f64 	%fd7738, %fd4168, %fd4167, %p1309;
	add.f64 	%fd4169, %fd871, 0d4000000000000000;
	{
	.reg .b32 %temp; 
	mov.b64 	{%temp, %r1705}, %fd4169;
	}
	and.b32  	%r1706, %r1705, 2146435072;
	setp.ne.s32 	%p1310, %r1706, 2146435072;
	@%p1310 bra 	$L__BB1_770;
	setp.num.f64 	%p1311, %fd871, %fd871;
	@%p1311 bra 	$L__BB1_768;
	mov.f64 	%fd4170, 0d4000000000000000;
	add.rn.f64 	%fd7738, %fd871, %fd4170;
	bra.uni 	$L__BB1_770;
$L__BB1_768:
	setp.neu.f64 	%p1312, %fd872, 0d7FF0000000000000;
	@%p1312 bra 	$L__BB1_770;
	selp.b32 	%r1707, %r29, %r28, %p1;
	selp.b32 	%r1708, %r1707, %r28, %p1308;
	mov.b32 	%r1709, 0;
	mov.b64 	%fd7738, {%r1709, %r1708};
$L__BB1_770:
	setp.eq.f64 	%p1315, %fd871, 0d3FF0000000000000;
	selp.f64 	%fd4171, 0d3FF0000000000000, %fd7738, %p1315;
	div.rn.f64 	%fd4172, %fd867, %fd4171;
	fma.rn.f64 	%fd4173, %fd4172, 0d4000000000000000, 0dBFF0000000000000;
	mul.f64 	%fd4174, %fd860, %fd4173;
	mul.f64 	%fd877, %fd4174, 0d401F952E0F96D630;
	@%p1299 bra 	$L__BB1_775;
	setp.num.f64 	%p1316, %fd765, %fd765;
	@%p1316 bra 	$L__BB1_773;
	mov.f64 	%fd4175, 0d4000000000000000;
	add.rn.f64 	%fd7739, %fd765, %fd4175;
	bra.uni 	$L__BB1_775;
$L__BB1_773:
	setp.neu.f64 	%p1317, %fd766, 0d7FF0000000000000;
	@%p1317 bra 	$L__BB1_775;
	setp.lt.s32 	%p1318, %r132, 0;
	selp.b32 	%r1710, %r29, %r28, %p1;
	selp.b32 	%r1711, %r1710, %r28, %p1318;
	mov.b32 	%r1712, 0;
	mov.b64 	%fd7739, {%r1712, %r1711};
$L__BB1_775:
	setp.eq.f64 	%p1319, %fd765, 0d3FF0000000000000;
	setp.lt.s32 	%p1320, %r6, 0;
	setp.eq.s32 	%p1321, %r30, 1062207488;
	add.f64 	%fd4176, %fd7739, 0d3FF0000000000000;
	sqrt.rn.f64 	%fd4177, %fd4176;
	selp.f64 	%fd881, 0d3FF6A09E667F3BCD, %fd4177, %p1319;
	rcp.rn.f64 	%fd882, %fd881;
	{
	.reg .b32 %temp; 
	mov.b64 	{%temp, %r152}, %fd882;
	}
	abs.f64 	%fd883, %fd882;
	{ // callseq 258, 0
	.param .b64 param0;
	st.param.f64 	[param0], %fd883;
	.param .b64 param1;
	st.param.f64 	[param1], 0d4000000000000000;
	.param .b64 retval0;
	call.uni (retval0), 
	__internal_accurate_pow, 
	(
	param0, 
	param1
	);
	ld.param.f64 	%fd4178, [retval0];
	} // callseq 258
	setp.lt.s32 	%p1323, %r152, 0;
	neg.f64 	%fd4180, %fd4178;
	selp.f64 	%fd4181, %fd4180, %fd4178, %p1321;
	selp.f64 	%fd4182, %fd4181, %fd4178, %p1323;
	setp.eq.f64 	%p1324, %fd882, 0d0000000000000000;
	selp.b32 	%r1713, %r152, 0, %p1321;
	or.b32  	%r1714, %r1713, 2146435072;
	selp.b32 	%r1715, %r1714, %r1713, %p1320;
	mov.b32 	%r1716, 0;
	mov.b64 	%fd4183, {%r1716, %r1715};
	selp.f64 	%fd7740, %fd4183, %fd4182, %p1324;
	add.f64 	%fd4184, %fd882, 0d4000000000000000;
	{
	.reg .b32 %temp; 
	mov.b64 	{%temp, %r1717}, %fd4184;
	}
	and.b32  	%r1718, %r1717, 2146435072;
	setp.ne.s32 	%p1325, %r1718, 2146435072;
	@%p1325 bra 	$L__BB1_780;
	setp.num.f64 	%p1326, %fd882, %fd882;
	@%p1326 bra 	$L__BB1_778;
	mov.f64 	%fd4185, 0d4000000000000000;
	add.rn.f64 	%fd7740, %fd882, %fd4185;
	bra.uni 	$L__BB1_780;
$L__BB1_778:
	setp.neu.f64 	%p1327, %fd883, 0d7FF0000000000000;
	@%p1327 bra 	$L__BB1_780;
	selp.b32 	%r1719, %r29, %r28, %p1;
	selp.b32 	%r1720, %r1719, %r28, %p1323;
	mov.b32 	%r1721, 0;
	mov.b64 	%fd7740, {%r1721, %r1720};
$L__BB1_780:
	setp.ne.s32 	%p1329, %r137, 2146435072;
	setp.eq.f64 	%p1330, %fd882, 0d3FF0000000000000;
	mul.f64 	%fd4186, %fd7740, 0dC014000000000000;
	selp.f64 	%fd888, 0dC014000000000000, %fd4186, %p1330;
	@%p1329 bra 	$L__BB1_785;
	setp.num.f64 	%p1331, %fd764, %fd764;
	@%p1331 bra 	$L__BB1_783;
	mov.f64 	%fd4187, 0d4000000000000000;
	add.rn.f64 	%fd7741, %fd764, %fd4187;
	bra.uni 	$L__BB1_785;
$L__BB1_783:
	setp.neu.f64 	%p1332, %fd789, 0d7FF0000000000000;
	@%p1332 bra 	$L__BB1_785;
	setp.lt.s32 	%p1333, %r136, 0;
	selp.b32 	%r1722, %r29, %r28, %p1;
	selp.b32 	%r1723, %r1722, %r28, %p1333;
	mov.b32 	%r1724, 0;
	mov.b64 	%fd7741, {%r1724, %r1723};
$L__BB1_785:
	setp.ne.s32 	%p1334, %r139, 2146435072;
	setp.eq.f64 	%p1335, %fd764, 0d3FF0000000000000;
	selp.f64 	%fd892, 0d3FF0000000000000, %fd7741, %p1335;
	@%p1334 bra 	$L__BB1_790;
	setp.num.f64 	%p1336, %fd714, %fd714;
	@%p1336 bra 	$L__BB1_788;
	mov.f64 	%fd4188, 0d4000000000000000;
	add.rn.f64 	%fd7742, %fd714, %fd4188;
	bra.uni 	$L__BB1_790;
$L__BB1_788:
	setp.neu.f64 	%p1337, %fd794, 0d7FF0000000000000;
	@%p1337 bra 	$L__BB1_790;
	setp.lt.s32 	%p1338, %r138, 0;
	selp.b32 	%r1725, %r29, %r28, %p1;
	selp.b32 	%r1726, %r1725, %r28, %p1338;
	mov.b32 	%r1727, 0;
	mov.b64 	%fd7742, {%r1727, %r1726};
$L__BB1_790:
	setp.eq.f64 	%p1339, %fd714, 0d3FF0000000000000;
	setp.lt.s32 	%p1340, %r6, 0;
	setp.eq.s32 	%p1341, %r30, 1062207488;
	selp.f64 	%fd4189, 0d3FF0000000000000, %fd7742, %p1339;
	add.f64 	%fd896, %fd892, %fd4189;
	{
	.reg .b32 %temp; 
	mov.b64 	{%temp, %r153}, %fd881;
	}
	abs.f64 	%fd897, %fd881;
	{ // callseq 259, 0
	.param .b64 param0;
	st.param.f64 	[param0], %fd897;
	.param .b64 param1;
	st.param.f64 	[param1], 0d4000000000000000;
	.param .b64 retval0;
	call.uni (retval0), 
	__internal_accurate_pow, 
	(
	param0, 
	param1
	);
	ld.param.f64 	%fd4190, [retval0];
	} // callseq 259
	setp.lt.s32 	%p1343, %r153, 0;
	neg.f64 	%fd4192, %fd4190;
	selp.f64 	%fd4193, %fd4192, %fd4190, %p1341;
	selp.f64 	%fd4194, %fd4193, %fd4190, %p1343;
	setp.eq.f64 	%p1344, %fd881, 0d0000000000000000;
	selp.b32 	%r1728, %r153, 0, %p1341;
	or.b32  	%r1729, %r1728, 2146435072;
	selp.b32 	%r1730, %r1729, %r1728, %p1340;
	mov.b32 	%r1731, 0;
	mov.b64 	%fd4195, {%r1731, %r1730};
	selp.f64 	%fd7743, %fd4195, %fd4194, %p1344;
	add.f64 	%fd4196, %fd881, 0d4000000000000000;
	{
	.reg .b32 %temp; 
	mov.b64 	{%temp, %r1732}, %fd4196;
	}
	and.b32  	%r1733, %r1732, 2146435072;
	setp.ne.s32 	%p1345, %r1733, 2146435072;
	@%p1345 bra 	$L__BB1_795;
	setp.num.f64 	%p1346, %fd881, %fd881;
	@%p1346 bra 	$L__BB1_793;
	mov.f64 	%fd4197, 0d4000000000000000;
	add.rn.f64 	%fd7743, %fd881, %fd4197;
	bra.uni 	$L__BB1_795;
$L__BB1_793:
	setp.neu.f64 	%p1347, %fd897, 0d7FF0000000000000;
	@%p1347 bra 	$L__BB1_795;
	setp.lt.s32 	%p1348, %r153, 0;
	selp.b32 	%r1734, %r29, %r28, %p1;
	selp.b32 	%r1735, %r1734, %r28, %p1348;
	mov.b32 	%r1736, 0;
	mov.b64 	%fd7743, {%r1736, %r1735};
$L__BB1_795:
	setp.eq.f64 	%p1349, %fd881, 0d3FF0000000000000;
	selp.f64 	%fd4198, 0d3FF0000000000000, %fd7743, %p1349;
	mul.f64 	%fd4199, %fd896, 0dC000000000000000;
	div.rn.f64 	%fd902, %fd4199, %fd4198;
	fma.rn.f64 	%fd4200, %fd902, 0d3FF71547652B82FE, 0d4338000000000000;
	{
	.reg .b32 %temp; 
	mov.b64 	{%r154, %temp}, %fd4200;
	}
	mov.f64 	%fd4201, 0dC338000000000000;
	add.rn.f64 	%fd4202, %fd4200, %fd4201;
	fma.rn.f64 	%fd4203, %fd4202, 0dBFE62E42FEFA39EF, %fd902;
	fma.rn.f64 	%fd4204, %fd4202, 0dBC7ABC9E3B39803F, %fd4203;
	fma.rn.f64 	%fd4205, %fd4204, 0d3E5ADE1569CE2BDF, 0d3E928AF3FCA213EA;
	fma.rn.f64 	%fd4206, %fd4205, %fd4204, 0d3EC71DEE62401315;
	fma.rn.f64 	%fd4207, %fd4206, %fd4204, 0d3EFA01997C89EB71;
	fma.rn.f64 	%fd4208, %fd4207, %fd4204, 0d3F2A01A014761F65;
	fma.rn.f64 	%fd4209, %fd4208, %fd4204, 0d3F56C16C1852B7AF;
	fma.rn.f64 	%fd4210, %fd4209, %fd4204, 0d3F81111111122322;
	fma.rn.f64 	%fd4211, %fd4210, %fd4204, 0d3FA55555555502A1;
	fma.rn.f64 	%fd4212, %fd4211, %fd4204, 0d3FC5555555555511;
	fma.rn.f64 	%fd4213, %fd4212, %fd4204, 0d3FE000000000000B;
	fma.rn.f64 	%fd4214, %fd4213, %fd4204, 0d3FF0000000000000;
	fma.rn.f64 	%fd4215, %fd4214, %fd4204, 0d3FF0000000000000;
	{
	.reg .b32 %temp; 
	mov.b64 	{%r155, %temp}, %fd4215;
	}
	{
	.reg .b32 %temp; 
	mov.b64 	{%temp, %r156}, %fd4215;
	}
	shl.b32 	%r1737, %r154, 20;
	add.s32 	%r1738, %r1737, %r156;
	mov.b64 	%fd7744, {%r155, %r1738};
	{
	.reg .b32 %temp; 
	mov.b64 	{%temp, %r1739}, %fd902;
	}
	mov.b32 	%f54, %r1739;
	abs.f32 	%f12, %f54;
	setp.lt.f32 	%p1350, %f12, 0f4086232B;
	@%p1350 bra 	$L__BB1_798;
	setp.lt.f64 	%p1351, %fd902, 0d0000000000000000;
	add.f64 	%fd4216, %fd902, 0d7FF0000000000000;
	selp.f64 	%fd7744, 0d0000000000000000, %fd4216, %p1351;
	setp.geu.f32 	%p1352, %f12, 0f40874800;
	@%p1352 bra 	$L__BB1_798;
	shr.u32 	%r1740, %r154, 31;
	add.s32 	%r1741, %r154, %r1740;
	shr.s32 	%r1742, %r1741, 1;
	shl.b32 	%r1743, %r1742, 20;
	add.s32 	%r1744, %r156, %r1743;
	mov.b64 	%fd4217, {%r155, %r1744};
	sub.s32 	%r1745, %r154, %r1742;
	shl.b32 	%r1746, %r1745, 20;
	add.s32 	%r1747, %r1746, 1072693248;
	mov.b32 	%r1748, 0;
	mov.b64 	%fd4218, {%r1748, %r1747};
	mul.f64 	%fd7744, %fd4218, %fd4217;
$L__BB1_798:
	setp.lt.s32 	%p1353, %r10, 0;
	selp.b32 	%r157, 0, 2146435072, %p1353;
	setp.lt.s32 	%p1354, %r2, 0;
	selp.b32 	%r158, 0, 2146435072, %p1354;
	and.b32  	%r159, %r2, 2146435072;
	mul.f64 	%fd4219, %fd888, %fd7744;
	mul.f64 	%fd4220, %fd877, 0d3FE0000000000000;
	mul.f64 	%fd4221, %fd4220, %fd4219;
	mul.f64 	%fd907, %fd7591, %fd713;
	mul.f64 	%fd908, %fd7591, %fd810;
	mul.f64 	%fd909, %fd7591, %fd715;
	mul.f64 	%fd910, %fd7591, %fd849;
	mul.f64 	%fd911, %fd7591, %fd717;
	mul.f64 	%fd912, %fd7591, %fd4221;
	mul.f64 	%fd4222, %fd7591, %fd7827;
	fma.rn.f64 	%fd4223, %fd4222, 0d4000425ED097B426, %fd7828;
	mul.f64 	%fd4224, %fd505, 0d4020000000000000;
	sub.f64 	%fd4225, %fd4223, %fd4224;
	fma.rn.f64 	%fd913, %fd706, 0d401CB1A72C69CB1A, %fd4225;
	mul.f64 	%fd4226, %fd7591, %fd7825;
	fma.rn.f64 	%fd4227, %fd4226, 0d4000425ED097B426, %fd7826;
	mul.f64 	%fd4228, %fd507, 0d4020000000000000;
	sub.f64 	%fd4229, %fd4227, %fd4228;
	fma.rn.f64 	%fd4230, %fd708, 0d401CB1A72C69CB1A, %fd4229;
	mul.f64 	%fd4231, %fd909, 0d3FCA5AD296B4A5AD;
	sub.f64 	%fd914, %fd4230, %fd4231;
	mul.f64 	%fd4232, %fd7591, %fd7823;
	fma.rn.f64 	%fd4233, %fd4232, 0d4000425ED097B426, %fd7824;
	mul.f64 	%fd4234, %fd509, 0d4020000000000000;
	sub.f64 	%fd4235, %fd4233, %fd4234;
	fma.rn.f64 	%fd4236, %fd710, 0d401CB1A72C69CB1A, %fd4235;
	mul.f64 	%fd4237, %fd911, 0d3FCA5AD296B4A5AD;
	sub.f64 	%fd915, %fd4236, %fd4237;
	add.f64 	%fd7592, %fd101, %fd7591;
	setp.geu.f64 	%p1355, %fd7592, %fd104;
	@%p1355 bra 	$L__BB1_820;
	setp.lt.s32 	%p1401, %r2, 0;
	setp.eq.s32 	%p1402, %r159, 1072693248;
	sub.f64 	%fd917, %fd104, %fd7592;
	{
	.reg .b32 %temp; 
	mov.b64 	{%temp, %r160}, %fd917;
	}
	abs.f64 	%fd918, %fd917;
	setp.lt.s32 	%p1404, %r160, 0;
	setp.eq.f64 	%p1405, %fd917, 0d0000000000000000;
	ld.f64 	%fd7584, [%rd9];
	{ // callseq 264, 0
	.param .b64 param0;
	st.param.f64 	[param0], %fd918;
	.param .b64 param1;
	st.param.f64 	[param1], 0d3FF0000000000000;
	.param .b64 retval0;
	call.uni (retval0), 
	__internal_accurate_pow, 
	(
	param0, 
	param1
	);
	ld.param.f64 	%fd4278, [retval0];
	} // callseq 264
	neg.f64 	%fd4280, %fd4278;
	selp.f64 	%fd4281, %fd4280, %fd4278, %p1402;
	selp.f64 	%fd4282, %fd4281, %fd4278, %p1404;
	selp.b32 	%r1800, %r160, 0, %p1402;
	or.b32  	%r1801, %r1800, 2146435072;
	selp.b32 	%r1802, %r1801, %r1800, %p1401;
	mov.b32 	%r1803, 0;
	mov.b64 	%fd4283, {%r1803, %r1802};
	selp.f64 	%fd7745, %fd4283, %fd4282, %p1405;
	add.f64 	%fd4284, %fd917, 0d3FF0000000000000;
	{
	.reg .b32 %temp; 
	mov.b64 	{%temp, %r1804}, %fd4284;
	}
	and.b32  	%r1805, %r1804, 2146435072;
	setp.ne.s32 	%p1406, %r1805, 2146435072;
	@%p1406 bra 	$L__BB1_804;
	setp.num.f64 	%p1407, %fd917, %fd917;
	@%p1407 bra 	$L__BB1_802;
	mov.f64 	%fd4285, 0d3FF0000000000000;
	add.rn.f64 	%fd7745, %fd917, %fd4285;
	bra.uni 	$L__BB1_804;
$L__BB1_802:
	setp.neu.f64 	%p1408, %fd918, 0d7FF0000000000000;
	@%p1408 bra 	$L__BB1_804;
	setp.lt.s32 	%p1409, %r160, 0;
	setp.eq.s32 	%p1410, %r159, 1072693248;
	and.b32  	%r1807, %r2, 2147483647;
	setp.ne.s32 	%p1411, %r1807, 1071644672;
	or.b32  	%r1808, %r158, -2147483648;
	selp.b32 	%r1809, %r1808, %r158, %p1411;
	selp.b32 	%r1810, %r1809, %r158, %p1410;
	selp.b32 	%r1811, %r1810, %r158, %p1409;
	mov.b32 	%r1812, 0;
	mov.b64 	%fd7745, {%r1812, %r1811};
$L__BB1_804:
	setp.eq.f64 	%p1412, %fd917, 0d3FF0000000000000;
	setp.eq.f64 	%p1413, %fd917, 0d0000000000000000;
	setp.lt.s32 	%p1414, %r160, 0;
	setp.lt.s32 	%p1415, %r6, 0;
	setp.eq.s32 	%p1416, %r30, 1062207488;
	selp.f64 	%fd4286, 0d3FF0000000000000, %fd7745, %p1412;
	fma.rn.f64 	%fd924, %fd7584, %fd4286, 0d0000000000000000;
	ld.f64 	%fd7583, [%rd9+8];
	{ // callseq 265, 0
	.param .b64 param0;
	st.param.f64 	[param0], %fd918;
	.param .b64 param1;
	st.param.f64 	[param1], 0d4000000000000000;
	.param .b64 retval0;
	call.uni (retval0), 
	__internal_accurate_pow, 
	(
	param0, 
	param1
	);
	ld.param.f64 	%fd4287, [retval0];
	} // callseq 265
	neg.f64 	%fd4289, %fd4287;
	selp.f64 	%fd4290, %fd4289, %fd4287, %p1416;
	selp.f64 	%fd4291, %fd4290, %fd4287, %p1414;
	selp.b32 	%r1813, %r160, 0, %p1416;
	or.b32  	%r1814, %r1813, 2146435072;
	selp.b32 	%r1815, %r1814, %r1813, %p1415;
	mov.b32 	%r1816, 0;
	mov.b64 	%fd4292, {%r1816, %r1815};
	selp.f64 	%fd7746, %fd4292, %fd4291, %p1413;
	add.f64 	%fd4293, %fd917, 0d4000000000000000;
	{
	.reg .b32 %temp; 
	mov.b64 	{%temp, %r1817}, %fd4293;
	}
	and.b32  	%r1818, %r1817, 2146435072;
	setp.ne.s32 	%p1418, %r1818, 2146435072;
	@%p1418 bra 	$L__BB1_809;
	setp.nan.f64 	%p1419, %fd917, %fd917;
	@%p1419 bra 	$L__BB1_808;
	setp.neu.f64 	%p1420, %fd918, 0d7FF0000000000000;
	@%p1420 bra 	$L__BB1_809;
	setp.lt.s32 	%p1421, %r160, 0;
	selp.b32 	%r1819, %r29, %r28, %p1;
	selp.b32 	%r1820, %r1819, %r28, %p1421;
	mov.b32 	%r1821, 0;
	mov.b64 	%fd7746, {%r1821, %r1820};
	bra.uni 	$L__BB1_809;
$L__BB1_808:
	mov.f64 	%fd4294, 0d4000000000000000;
	add.rn.f64 	%fd7746, %fd917, %fd4294;
$L__BB1_809:
	setp.eq.f64 	%p1422, %fd917, 0d3FF0000000000000;
	setp.eq.f64 	%p1423, %fd917, 0d0000000000000000;
	setp.lt.s32 	%p1424, %r160, 0;
	setp.lt.s32 	%p1425, %r10, 0;
	and.b32  	%r1822, %r10, 2146435072;
	setp.eq.s32 	%p1426, %r1822, 1073741824;
	selp.f64 	%fd4295, 0d3FF0000000000000, %fd7746, %p1422;
	mul.f64 	%fd4296, %fd7583, 0d3FE0000000000000;
	fma.rn.f64 	%fd930, %fd4296, %fd4295, %fd924;
	ld.f64 	%fd7582, [%rd9+16];
	{ // callseq 266, 0
	.param .b64 param0;
	st.param.f64 	[param0], %fd918;
	.param .b64 param1;
	st.param.f64 	[param1], 0d4008000000000000;
	.param .b64 retval0;
	call.uni (retval0), 
	__internal_accurate_pow, 
	(
	param0, 
	param1
	);
	ld.param.f64 	%fd4297, [retval0];
	} // callseq 266
	neg.f64 	%fd4299, %fd4297;
	selp.f64 	%fd4300, %fd4299, %fd4297, %p1426;
	selp.f64 	%fd4301, %fd4300, %fd4297, %p1424;
	selp.b32 	%r1823, %r160, 0, %p1426;
	or.b32  	%r1824, %r1823, 2146435072;
	selp.b32 	%r1825, %r1824, %r1823, %p1425;
	mov.b32 	%r1826, 0;
	mov.b64 	%fd4302, {%r1826, %r1825};
	selp.f64 	%fd7747, %fd4302, %fd4301, %p1423;
	add.f64 	%fd4303, %fd917, 0d4008000000000000;
	{
	.reg .b32 %temp; 
	mov.b64 	{%temp, %r1827}, %fd4303;
	}
	and.b32  	%r1828, %r1827, 2146435072;
	setp.ne.s32 	%p1427, %r1828, 2146435072;
	@%p1427 bra 	$L__BB1_814;
	setp.nan.f64 	%p1428, %fd917, %fd917;
	@%p1428 bra 	$L__BB1_813;
	setp.neu.f64 	%p1429, %fd918, 0d7FF0000000000000;
	@%p1429 bra 	$L__BB1_814;
	setp.lt.s32 	%p1430, %r160, 0;
	setp.eq.s32 	%p1431, %r1822, 1073741824;
	and.b32  	%r1830, %r10, 2147483647;
	setp.ne.s32 	%p1432, %r1830, 1071644672;
	or.b32  	%r1831, %r157, -2147483648;
	selp.b32 	%r1832, %r1831, %r157, %p1432;
	selp.b32 	%r1833, %r1832, %r157, %p1431;
	selp.b32 	%r1834, %r1833, %r157, %p1430;
	mov.b32 	%r1835, 0;
	mov.b64 	%fd7747, {%r1835, %r1834};
	bra.uni 	$L__BB1_814;
$L__BB1_813:
	mov.f64 	%fd4304, 0d4008000000000000;
	add.rn.f64 	%fd7747, %fd917, %fd4304;
$L__BB1_814:
	setp.eq.f64 	%p1433, %fd917, 0d3FF0000000000000;
	setp.eq.f64 	%p1434, %fd917, 0d0000000000000000;
	setp.lt.s32 	%p1435, %r160, 0;
	setp.lt.s32 	%p1436, %r14, 0;
	and.b32  	%r1836, %r14, 2146435072;
	setp.eq.s32 	%p1437, %r1836, 1072693248;
	selp.f64 	%fd4305, 0d3FF0000000000000, %fd7747, %p1433;
	div.rn.f64 	%fd4306, %fd7582, 0d4008000000000000;
	fma.rn.f64 	%fd936, %fd4306, %fd4305, %fd930;
	ld.f64 	%fd7581, [%rd9+24];
	{ // callseq 267, 0
	.param .b64 param0;
	st.param.f64 	[param0], %fd918;
	.param .b64 param1;
	st.param.f64 	[param1], 0d4010000000000000;
	.param .b64 retval0;
	call.uni (retval0), 
	__internal_accurate_pow, 
	(
	param0, 
	param1
	);
	ld.param.f64 	%fd4307, [retval0];
	} // callseq 267
	neg.f64 	%fd4309, %fd4307;
	selp.f64 	%fd4310, %fd4309, %fd4307, %p1437;
	selp.f64 	%fd4311, %fd4310, %fd4307, %p1435;
	selp.b32 	%r1837, %r160, 0, %p1437;
	or.b32  	%r1838, %r1837, 2146435072;
	selp.b32 	%r1839, %r1838, %r1837, %p1436;
	mov.b32 	%r1840, 0;
	mov.b64 	%fd4312, {%r1840, %r1839};
	selp.f64 	%fd7748, %fd4312, %fd4311, %p1434;
	add.f64 	%fd4313, %fd917, 0d4010000000000000;
	{
	.reg .b32 %temp; 
	mov.b64 	{%temp, %r1841}, %fd4313;
	}
	and.b32  	%r1842, %r1841, 2146435072;
	setp.ne.s32 	%p1438, %r1842, 2146435072;
	@%p1438 bra 	$L__BB1_819;
	setp.nan.f64 	%p1439, %fd917, %fd917;
	@%p1439 bra 	$L__BB1_818;
	setp.neu.f64 	%p1440, %fd918, 0d7FF0000000000000;
	@%p1440 bra 	$L__BB1_819;
	setp.lt.s32 	%p1441, %r160, 0;
	setp.eq.s32 	%p1442, %r1836, 1072693248;
	and.b32  	%r1844, %r14, 2147483647;
	setp.ne.s32 	%p1443, %r1844, 1071644672;
	setp.lt.s32 	%p1444, %r14, 0;
	selp.b32 	%r1845, 0, 2146435072, %p1444;
	or.b32  	%r1846, %r1845, -2147483648;
	selp.b32 	%r1847, %r1846, %r1845, %p1443;
	selp.b32 	%r1848, %r1847, %r1845, %p1442;
	selp.b32 	%r1849, %r1848, %r1845, %p1441;
	mov.b32 	%r1850, 0;
	mov.b64 	%fd7748, {%r1850, %r1849};
	bra.uni 	$L__BB1_819;
$L__BB1_818:
	mov.f64 	%fd4314, 0d4010000000000000;
	add.rn.f64 	%fd7748, %fd917, %fd4314;
$L__BB1_819:
	setp.eq.f64 	%p1445, %fd917, 0d3FF0000000000000;
	selp.f64 	%fd4315, 0d3FF0000000000000, %fd7748, %p1445;
	mul.f64 	%fd4316, %fd7581, 0d3FD0000000000000;
	fma.rn.f64 	%fd4317, %fd4316, %fd4315, %fd936;
	sub.f64 	%fd7757, %fd102, %fd4317;
	bra.uni 	$L__BB1_841;
$L__BB1_820:
	setp.lt.s32 	%p1356, %r2, 0;
	setp.eq.s32 	%p1357, %r159, 1072693248;
	sub.f64 	%fd943, %fd7592, %fd104;
	{
	.reg .b32 %temp; 
	mov.b64 	{%temp, %r161}, %fd943;
	}
	abs.f64 	%fd944, %fd943;
	setp.lt.s32 	%p1359, %r161, 0;
	setp.eq.f64 	%p1360, %fd943, 0d0000000000000000;
	ld.f64 	%fd7584, [%rd9];
	{ // callseq 260, 0
	.param .b64 param0;
	st.param.f64 	[param0], %fd944;
	.param .b64 param1;
	st.param.f64 	[param1], 0d3FF0000000000000;
	.param .b64 retval0;
	call.uni (retval0), 
	__internal_accurate_pow, 
	(
	param0, 
	param1
	);
	ld.param.f64 	%fd4238, [retval0];
	} // callseq 260
	neg.f64 	%fd4240, %fd4238;
	selp.f64 	%fd4241, %fd4240, %fd4238, %p1357;
	selp.f64 	%fd4242, %fd4241, %fd4238, %p1359;
	selp.b32 	%r1749, %r161, 0, %p1357;
	or.b32  	%r1750, %r1749, 2146435072;
	selp.b32 	%r1751, %r1750, %r1749, %p1356;
	mov.b32 	%r1752, 0;
	mov.b64 	%fd4243, {%r1752, %r1751};
	selp.f64 	%fd7749, %fd4243, %fd4242, %p1360;
	add.f64 	%fd4244, %fd943, 0d3FF0000000000000;
	{
	.reg .b32 %temp; 
	mov.b64 	{%temp, %r1753}, %fd4244;
	}
	and.b32  	%r1754, %r1753, 2146435072;
	setp.ne.s32 	%p1361, %r1754, 2146435072;
	@%p1361 bra 	$L__BB1_825;
	setp.num.f64 	%p1362, %fd943, %fd943;
	@%p1362 bra 	$L__BB1_823;
	mov.f64 	%fd4245, 0d3FF0000000000000;
	add.rn.f64 	%fd7749, %fd943, %fd4245;
	bra.uni 	$L__BB1_825;
$L__BB1_823:
	setp.neu.f64 	%p1363, %fd944, 0d7FF0000000000000;
	@%p1363 bra 	$L__BB1_825;
	setp.lt.s32 	%p1364, %r161, 0;
	setp.eq.s32 	%p1365, %r159, 1072693248;
	and.b32  	%r1756, %r2, 2147483647;
	setp.ne.s32 	%p1366, %r1756, 1071644672;
	or.b32  	%r1757, %r158, -2147483648;
	selp.b32 	%r1758, %r1757, %r158, %p1366;
	selp.b32 	%r1759, %r1758, %r158, %p1365;
	selp.b32 	%r1760, %r1759, %r158, %p1364;
	mov.b32 	%r1761, 0;
	mov.b64 	%fd7749, {%r1761, %r1760};
$L__BB1_825:
	setp.eq.f64 	%p1367, %fd943, 0d3FF0000000000000;
	setp.eq.f64 	%p1368, %fd943, 0d0000000000000000;
	setp.lt.s32 	%p1369, %r161, 0;
	setp.lt.s32 	%p1370, %r6, 0;
	setp.eq.s32 	%p1371, %r30, 1062207488;
	selp.f64 	%fd4246, 0d3FF0000000000000, %fd7749, %p1367;
	fma.rn.f64 	%fd950, %fd7584, %fd4246, 0d0000000000000000;
	ld.f64 	%fd7583, [%rd9+8];
	{ // callseq 261, 0
	.param .b64 param0;
	st.param.f64 	[param0], %fd944;
	.param .b64 param1;
	st.param.f64 	[param1], 0d4000000000000000;
	.param .b64 retval0;
	call.uni (retval0), 
	__internal_accurate_pow, 
	(
	param0, 
	param1
	);
	ld.param.f64 	%fd4247, [retval0];
	} // callseq 261
	neg.f64 	%fd4249, %fd4247;
	selp.f64 	%fd4250, %fd4249, %fd4247, %p1371;
	selp.f64 	%fd4251, %fd4250, %fd4247, %p1369;
	selp.b32 	%r1762, %r161, 0, %p1371;
	or.b32  	%r1763, %r1762, 2146435072;
	selp.b32 	%r1764, %r1763, %r1762, %p1370;
	mov.b32 	%r1765, 0;
	mov.b64 	%fd4252, {%r1765, %r1764};
	selp.f64 	%fd7750, %fd4252, %fd4251, %p1368;
	add.f64 	%fd4253, %fd943, 0d4000000000000000;
	{
	.reg .b32 %temp; 
	mov.b64 	{%temp, %r1766}, %fd4253;
	}
	and.b32  	%r1767, %r1766, 2146435072;
	setp.ne.s32 	%p1373, %r1767, 2146435072;
	@%p1373 bra 	$L__BB1_830;
	setp.nan.f64 	%p1374, %fd943, %fd943;
	@%p1374 bra 	$L__BB1_829;
	setp.neu.f64 	%p1375, %fd944, 0d7FF0000000000000;
	@%p1375 bra 	$L__BB1_830;
	setp.lt.s32 	%p1376, %r161, 0;
	selp.b32 	%r1768, %r29, %r28, %p1;
	selp.b32 	%r1769, %r1768, %r28, %p1376;
	mov.b32 	%r1770, 0;
	mov.b64 	%fd7750, {%r1770, %r1769};
	bra.uni 	$L__BB1_830;
$L__BB1_829:
	mov.f64 	%fd4254, 0d4000000000000000;
	add.rn.f64 	%fd7750, %fd943, %fd4254;
$L__BB1_830:
	setp.eq.f64 	%p1377, %fd943, 0d3FF0000000000000;
	setp.eq.f64 	%p1378, %fd943, 0d0000000000000000;
	setp.lt.s32 	%p1379, %r161, 0;
	setp.lt.s32 	%p1380, %r10, 0;
	and.b32  	%r1771, %r10, 2146435072;
	setp.eq.s32 	%p1381, %r1771, 1073741824;
	selp.f64 	%fd4255, 0d3FF0000000000000, %fd7750, %p1377;
	mul.f64 	%fd4256, %fd7583, 0d3FE0000000000000;
	fma.rn.f64 	%fd956, %fd4256, %fd4255, %fd950;
	ld.f64 	%fd7582, [%rd9+16];
	{ // callseq 262, 0
	.param .b64 param0;
	st.param.f64 	[param0], %fd944;
	.param .b64 param1;
	st.param.f64 	[param1], 0d4008000000000000;
	.param .b64 retval0;
	call.uni (retval0), 
	__internal_accurate_pow, 
	(
	param0, 
	param1
	);
	ld.param.f64 	%fd4257, [retval0];
	} // callseq 262
	neg.f64 	%fd4259, %fd4257;
	selp.f64 	%fd4260, %fd4259, %fd4257, %p1381;
	selp.f64 	%fd4261, %fd4260, %fd4257, %p1379;
	selp.b32 	%r1772, %r161, 0, %p1381;
	or.b32  	%r1773, %r1772, 2146435072;
	selp.b32 	%r1774, %r1773, %r1772, %p1380;
	mov.b32 	%r1775, 0;
	mov.b64 	%fd4262, {%r1775, %r1774};
	selp.f64 	%fd7751, %fd4262, %fd4261, %p1378;
	add.f64 	%fd4263, %fd943, 0d4008000000000000;
	{
	.reg .b32 %temp; 
	mov.b64 	{%temp, %r1776}, %fd4263;
	}
	and.b32  	%r1777, %r1776, 2146435072;
	setp.ne.s32 	%p1382, %r1777, 2146435072;
	@%p1382 bra 	$L__BB1_835;
	setp.nan.f64 	%p1383, %fd943, %fd943;
	@%p1383 bra 	$L__BB1_834;
	setp.neu.f64 	%p1384, %fd944, 0d7FF0000000000000;
	@%p1384 bra 	$L__BB1_835;
	setp.lt.s32 	%p1385, %r161, 0;
	setp.eq.s32 	%p1386, %r1771, 1073741824;
	and.b32  	%r1779, %r10, 2147483647;
	setp.ne.s32 	%p1387, %r1779, 1071644672;
	or.b32  	%r1780, %r157, -2147483648;
	selp.b32 	%r1781, %r1780, %r157, %p1387;
	selp.b32 	%r1782, %r1781, %r157, %p1386;
	selp.b32 	%r1783, %r1782, %r157, %p1385;
	mov.b32 	%r1784, 0;
	mov.b64 	%fd7751, {%r1784, %r1783};
	bra.uni 	$L__BB1_835;
$L__BB1_834:
	mov.f64 	%fd4264, 0d4008000000000000;
	add.rn.f64 	%fd7751, %fd943, %fd4264;
$L__BB1_835:
	setp.eq.f64 	%p1388, %fd943, 0d3FF0000000000000;
	setp.eq.f64 	%p1389, %fd943, 0d0000000000000000;
	setp.lt.s32 	%p1390, %r161, 0;
	setp.lt.s32 	%p1391, %r14, 0;
	and.b32  	%r1785, %r14, 2146435072;
	setp.eq.s32 	%p1392, %r1785, 1072693248;
	selp.f64 	%fd4265, 0d3FF0000000000000, %fd7751, %p1388;
	div.rn.f64 	%fd4266, %fd7582, 0d4008000000000000;
	fma.rn.f64 	%fd962, %fd4266, %fd4265, %fd956;
	ld.f64 	%fd7581, [%rd9+24];
	{ // callseq 263, 0
	.param .b64 param0;
	st.param.f64 	[param0], %fd944;
	.param .b64 param1;
	st.param.f64 	[param1], 0d4010000000000000;
	.param .b64 retval0;
	call.uni (retval0), 
	__internal_accurate_pow, 
	(
	param0, 
	param1
	);
	ld.param.f64 	%fd4267, [retval0];
	} // callseq 263
	neg.f64 	%fd4269, %fd4267;
	selp.f64 	%fd4270, %fd4269, %fd4267, %p1392;
	selp.f64 	%fd4271, %fd4270, %fd4267, %p1390;
	selp.b32 	%r1786, %r161, 0, %p1392;
	or.b32  	%r1787, %r1786, 2146435072;
	selp.b32 	%r1788, %r1787, %r1786, %p1391;
	mov.b32 	%r1789, 0;
	mov.b64 	%fd4272, {%r1789, %r1788};
	selp.f64 	%fd7752, %fd4272, %fd4271, %p1389;
	add.f64 	%fd4273, %fd943, 0d4010000000000000;
	{
	.reg .b32 %temp; 
	mov.b64 	{%temp, %r1790}, %fd4273;
	}
	and.b32  	%r1791, %r1790, 2146435072;
	setp.ne.s32 	%p1393, %r1791, 2146435072;
	@%p1393 bra 	$L__BB1_840;
	setp.nan.f64 	%p1394, %fd943, %fd943;
	@%p1394 bra 	$L__BB1_839;
	setp.neu.f64 	%p1395, %fd944, 0d7FF0000000000000;
	@%p1395 bra 	$L__BB1_840;
	setp.lt.s32 	%p1396, %r161, 0;
	setp.eq.s32 	%p1397, %r1785, 1072693248;
	and.b32  	%r1793, %r14, 2147483647;
	setp.ne.s32 	%p1398, %r1793, 1071644672;
	setp.lt.s32 	%p1399, %r14, 0;
	selp.b32 	%r1794, 0, 2146435072, %p1399;
	or.b32  	%r1795, %r1794, -2147483648;
	selp.b32 	%r1796, %r1795, %r1794, %p1398;
	selp.b32 	%r1797, %r1796, %r1794, %p1397;
	selp.b32 	%r1798, %r1797, %r1794, %p1396;
	mov.b32 	%r1799, 0;
	mov.b64 	%fd7752, {%r1799, %r1798};
	bra.uni 	$L__BB1_840;
$L__BB1_839:
	mov.f64 	%fd4274, 0d4010000000000000;
	add.rn.f64 	%fd7752, %fd943, %fd4274;
$L__BB1_840:
	setp.eq.f64 	%p1400, %fd943, 0d3FF0000000000000;
	selp.f64 	%fd4275, 0d3FF0000000000000, %fd7752, %p1400;
	mul.f64 	%fd4276, %fd7581, 0d3FD0000000000000;
	fma.rn.f64 	%fd4277, %fd4276, %fd4275, %fd962;
	add.f64 	%fd7757, %fd102, %fd4277;
$L__BB1_841:
	setp.lt.s32 	%p1446, %r6, 0;
	setp.eq.s32 	%p1447, %r30, 1062207488;
	fma.rn.f64 	%fd4318, %fd907, 0dBFCA5AD296B4A5AD, %fd913;
	sub.f64 	%fd974, %fd4318, %fd7757;
	div.rn.f64 	%fd975, %fd915, 0d400DBE2DF9B01D21;
	{
	.reg .b32 %temp; 
	mov.b64 	{%temp, %r162}, %fd975;
	}
	abs.f64 	%fd976, %fd975;
	{ // callseq 268, 0
	.param .b64 param0;
	st.param.f64 	[param0], %fd976;
	.param .b64 param1;
	st.param.f64 	[param1], 0d4000000000000000;
	.param .b64 retval0;
	call.uni (retval0), 
	__internal_accurate_pow, 
	(
	param0, 
	param1
	);
	ld.param.f64 	%fd4319, [retval0];
	} // callseq 268
	setp.lt.s32 	%p1449, %r162, 0;
	neg.f64 	%fd4321, %fd4319;
	selp.f64 	%fd4322, %fd4321, %fd4319, %p1447;
	selp.f64 	%fd4323, %fd4322, %fd4319, %p1449;
	setp.eq.f64 	%p1450, %fd975, 0d0000000000000000;
	selp.b32 	%r1851, %r162, 0, %p1447;
	or.b32  	%r1852, %r1851, 2146435072;
	selp.b32 	%r1853, %r1852, %r1851, %p1446;
	mov.b32 	%r1854, 0;
	mov.b64 	%fd4324, {%r1854, %r1853};
	selp.f64 	%fd7780, %fd4324, %fd4323, %p1450;
	add.f64 	%fd4325, %fd975, 0d4000000000000000;
	{
	.reg .b32 %temp; 
	mov.b64 	{%temp, %r1855}, %fd4325;
	}
	and.b32  	%r163, %r1855, 2146435072;
	setp.ne.s32 	%p1451, %r163, 2146435072;
	mov.f64 	%fd7758, %fd7780;
	@%p1451 bra 	$L__BB1_846;
	setp.num.f64 	%p1452, %fd975, %fd975;
	@%p1452 bra 	$L__BB1_844;
	mov.f64 	%fd4326, 0d4000000000000000;
	add.rn.f64 	%fd7758, %fd975, %fd4326;
	bra.uni 	$L__BB1_846;
$L__BB1_844:
	setp.neu.f64 	%p1453, %fd976, 0d7FF0000000000000;
	mov.f64 	%fd7758, %fd7780;
	@%p1453 bra 	$L__BB1_846;
	setp.lt.s32 	%p1454, %r162, 0;
	selp.b32 	%r1856, %r29, %r28, %p1;
	selp.b32 	%r1857, %r1856, %r28, %p1454;
	mov.b32 	%r1858, 0;
	mov.b64 	%fd7758, {%r1858, %r1857};
$L__BB1_846:
	setp.lt.s32 	%p1455, %r6, 0;
	setp.eq.s32 	%p1456, %r30, 1062207488;
	setp.eq.f64 	%p1458, %fd975, 0d3FF0000000000000;
	add.f64 	%fd4327, %fd7758, 0d3FF0000000000000;
	sqrt.rn.f64 	%fd4328, %fd4327;
	selp.f64 	%fd981, 0d3FF6A09E667F3BCD, %fd4328, %p1458;
	{
	.reg .b32 %temp; 
	mov.b64 	{%temp, %r164}, %fd981;
	}
	abs.f64 	%fd982, %fd981;
	{ // callseq 269, 0
	.param .b64 param0;
	st.param.f64 	[param0], %fd982;
	.param .b64 param1;
	st.param.f64 	[param1], 0d4000000000000000;
	.param .b64 retval0;
	call.uni (retval0), 
	__internal_accurate_pow, 
	(
	param0, 
	param1
	);
	ld.param.f64 	%fd4329, [retval0];
	} // callseq 269
	setp.lt.s32 	%p1459, %r164, 0;
	neg.f64 	%fd4331, %fd4329;
	selp.f64 	%fd4332, %fd4331, %fd4329, %p1456;
	selp.f64 	%fd4333, %fd4332, %fd4329, %p1459;
	setp.eq.f64 	%p1460, %fd981, 0d0000000000000000;
	selp.b32 	%r1859, %r164, 0, %p1456;
	or.b32  	%r1860, %r1859, 2146435072;
	selp.b32 	%r1861, %r1860, %r1859, %p1455;
	mov.b32 	%r1862, 0;
	mov.b64 	%fd4334, {%r1862, %r1861};
	selp.f64 	%fd7759, %fd4334, %fd4333, %p1460;
	add.f64 	%fd4335, %fd981, 0d4000000000000000;
	{
	.reg .b32 %temp; 
	mov.b64 	{%temp, %r1863}, %fd4335;
	}
	and.b32  	%r1864, %r1863, 2146435072;
	setp.ne.s32 	%p1461, %r1864, 2146435072;
	@%p1461 bra 	$L__BB1_851;
	setp.num.f64 	%p1462, %fd981, %fd981;
	@%p1462 bra 	$L__BB1_849;
	mov.f64 	%fd4336, 0d4000000000000000;
	add.rn.f64 	%fd7759, %fd981, %fd4336;
	bra.uni 	$L__BB1_851;
$L__BB1_849:
	setp.neu.f64 	%p1463, %fd982, 0d7FF0000000000000;
	@%p1463 bra 	$L__BB1_851;
	setp.lt.s32 	%p1464, %r164, 0;
	selp.b32 	%r1865, %r29, %r28, %p1;
	selp.b32 	%r1866, %r1865, %r28, %p1464;
	mov.b32 	%r1867, 0;
	mov.b64 	%fd7759, {%r1867, %r1866};
$L__BB1_851:
	setp.ne.s32 	%p1465, %r163, 2146435072;
	setp.eq.f64 	%p1466, %fd981, 0d3FF0000000000000;
	selp.f64 	%fd4337, 0d3FF0000000000000, %fd7759, %p1466;
	div.rn.f64 	%fd4338, %fd974, %fd4337;
	mul.f64 	%fd4339, %fd4338, 0d4010000000000000;
	mul.f64 	%fd987, %fd4339, 0d401F952E0F96D630;
	mov.f64 	%fd7760, %fd7780;
	@%p1465 bra 	$L__BB1_856;
	setp.num.f64 	%p1467, %fd975, %fd975;
	@%p1467 bra 	$L__BB1_854;
	mov.f64 	%fd4340, 0d4000000000000000;
	add.rn.f64 	%fd7760, %fd975, %fd4340;
	bra.uni 	$L__BB1_856;
$L__BB1_854:
	setp.neu.f64 	%p1468, %fd976, 0d7FF0000000000000;
	mov.f64 	%fd7760, %fd7780;
	@%p1468 bra 	$L__BB1_856;
	setp.lt.s32 	%p1469, %r162, 0;
	selp.b32 	%r1868, %r29, %r28, %p1;
	selp.b32 	%r1869, %r1868, %r28, %p1469;
	mov.b32 	%r1870, 0;
	mov.b64 	%fd7760, {%r1870, %r1869};
$L__BB1_856:
	setp.eq.f64 	%p1470, %fd975, 0d3FF0000000000000;
	setp.lt.s32 	%p1471, %r6, 0;
	setp.eq.s32 	%p1472, %r30, 1062207488;
	add.f64 	%fd4341, %fd7760, 0d3FF0000000000000;
	sqrt.rn.f64 	%fd4342, %fd4341;
	selp.f64 	%fd991, 0d3FF6A09E667F3BCD, %fd4342, %p1470;
	rcp.rn.f64 	%fd992, %fd991;
	{
	.reg .b32 %temp; 
	mov.b64 	{%temp, %r165}, %fd992;
	}
	abs.f64 	%fd993, %fd992;
	{ // callseq 270, 0
	.param .b64 param0;
	st.param.f64 	[param0], %fd993;
	.param .b64 param1;
	st.param.f64 	[param1], 0d4000000000000000;
	.param .b64 retval0;
	call.uni (retval0), 
	__internal_accurate_pow, 
	(
	param0, 
	param1
	);
	ld.param.f64 	%fd4343, [retval0];
	} // callseq 270
	setp.lt.s32 	%p1474, %r165, 0;
	neg.f64 	%fd4345, %fd4343;
	selp.f64 	%fd4346, %fd4345, %fd4343, %p1472;
	selp.f64 	%fd4347, %fd4346, %fd4343, %p1474;
	setp.eq.f64 	%p1475, %fd992, 0d0000000000000000;
	selp.b32 	%r1871, %r165, 0, %p1472;
	or.b32  	%r1872, %r1871, 2146435072;
	selp.b32 	%r1873, %r1872, %r1871, %p1471;
	mov.b32 	%r1874, 0;
	mov.b64 	%fd4348, {%r1874, %r1873};
	selp.f64 	%fd7761, %fd4348, %fd4347, %p1475;
	add.f64 	%fd4349, %fd992, 0d4000000000000000;
	{
	.reg .b32 %temp; 
	mov.b64 	{%temp, %r1875}, %fd4349;
	}
	and.b32  	%r1876, %r1875, 2146435072;
	setp.ne.s32 	%p1476, %r1876, 2146435072;
	@%p1476 bra 	$L__BB1_861;
	setp.num.f64 	%p1477, %fd992, %fd992;
	@%p1477 bra 	$L__BB1_859;
	mov.f64 	%fd4350, 0d4000000000000000;
	add.rn.f64 	%fd7761, %fd992, %fd4350;
	bra.uni 	$L__BB1_861;
$L__BB1_859:
	setp.neu.f64 	%p1478, %fd993, 0d7FF0000000000000;
	@%p1478 bra 	$L__BB1_861;
	selp.b32 	%r1877, %r29, %r28, %p1;
	selp.b32 	%r1878, %r1877, %r28, %p1474;
	mov.b32 	%r1879, 0;
	mov.b64 	%fd7761, {%r1879, %r1878};
$L__BB1_861:
	setp.eq.f64 	%p1483, %fd992, 0d3FF0000000000000;
	mul.f64 	%fd4351, %fd7761, 0dC014000000000000;
	selp.f64 	%fd998, 0dC014000000000000, %fd4351, %p1483;
	{
	.reg .b32 %temp; 
	mov.b64 	{%temp, %r166}, %fd974;
	}
	abs.f64 	%fd999, %fd974;
	{ // callseq 271, 0
	.param .b64 param0;
	st.param.f64 	[param0], %fd999;
	.param .b64 param1;
	st.param.f64 	[param1], 0d4000000000000000;
	.param .b64 retval0;
	call.uni (retval0), 
	__internal_accurate_pow, 
	(
	param0, 
	param1
	);
	ld.param.f64 	%fd4352, [retval0];
	} // callseq 271
	setp.lt.s32 	%p1484, %r166, 0;
	neg.f64 	%fd4354, %fd4352;
	selp.f64 	%fd4355, %fd4354, %fd4352, %p1472;
	selp.f64 	%fd4356, %fd4355, %fd4352, %p1484;
	setp.eq.f64 	%p1485, %fd974, 0d0000000000000000;
	selp.b32 	%r1880, %r166, 0, %p1472;
	or.b32  	%r1881, %r1880, 2146435072;
	selp.b32 	%r1882, %r1881, %r1880, %p1471;
	mov.b32 	%r1883, 0;
	mov.b64 	%fd4357, {%r1883, %r1882};
	selp.f64 	%fd7782, %fd4357, %fd4356, %p1485;
	add.f64 	%fd4358, %fd974, 0d4000000000000000;
	{
	.reg .b32 %temp; 
	mov.b64 	{%temp, %r1884}, %fd4358;
	}
	and.b32  	%r167, %r1884, 2146435072;
	setp.ne.s32 	%p1486, %r167, 2146435072;
	mov.f64 	%fd7762, %fd7782;
	@%p1486 bra 	$L__BB1_866;
	setp.num.f64 	%p1487, %fd974, %fd974;
	@%p1487 bra 	$L__BB1_864;
	mov.f64 	%fd4359, 0d4000000000000000;
	add.rn.f64 	%fd7762, %fd974, %fd4359;
	bra.uni 	$L__BB1_866;
$L__BB1_864:
	setp.neu.f64 	%p1488, %fd999, 0d7FF0000000000000;
	mov.f64 	%fd7762, %fd7782;
	@%p1488 bra 	$L__BB1_866;
	selp.b32 	%r1885, %r29, %r28, %p1;
	selp.b32 	%r1886, %r1885, %r28, %p1484;
	mov.b32 	%r1887, 0;
	mov.b64 	%fd7762, {%r1887, %r1886};
$L__BB1_866:
	{
	.reg .b32 %temp; 
	mov.b64 	{%temp, %r168}, %fd914;
	}
	abs.f64 	%fd1004, %fd914;
	{ // callseq 272, 0
	.param .b64 param0;
	st.param.f64 	[param0], %fd1004;
	.param .b64 param1;
	st.param.f64 	[param1], 0d4000000000000000;
	.param .b64 retval0;
	call.uni (retval0), 
	__internal_accurate_pow, 
	(
	param0, 
	param1
	);
	ld.param.f64 	%fd4360, [retval0];
	} // callseq 272
	setp.lt.s32 	%p1493, %r168, 0;
	neg.f64 	%fd4362, %fd4360;
	selp.f64 	%fd4363, %fd4362, %fd4360, %p1472;
	selp.f64 	%fd4364, %fd4363, %fd4360, %p1493;
	setp.eq.f64 	%p1494, %fd914, 0d0000000000000000;
	selp.b32 	%r1888, %r168, 0, %p1472;
	or.b32  	%r1889, %r1888, 2146435072;
	selp.b32 	%r1890, %r1889, %r1888, %p1471;
	mov.b32 	%r1891, 0;
	mov.b64 	%fd4365, {%r1891, %r1890};
	selp.f64 	%fd7783, %fd4365, %fd4364, %p1494;
	add.f64 	%fd4366, %fd914, 0d4000000000000000;
	{
	.reg .b32 %temp; 
	mov.b64 	{%temp, %r1892}, %fd4366;
	}
	and.b32  	%r169, %r1892, 2146435072;
	setp.ne.s32 	%p1495, %r169, 2146435072;
	mov.f64 	%fd7763, %fd7783;
	@%p1495 bra 	$L__BB1_871;
	setp.num.f64 	%p1496, %fd914, %fd914;
	@%p1496 bra 	$L__BB1_869;
	mov.f64 	%fd4367, 0d4000000000000000;
	add.rn.f64 	%fd7763, %fd914, %fd4367;
	bra.uni 	$L__BB1_871;
$L__BB1_869:
	setp.neu.f64 	%p1497, %fd1004, 0d7FF0000000000000;
	mov.f64 	%fd7763, %fd7783;
	@%p1497 bra 	$L__BB1_871;
	selp.b32 	%r1893, %r29, %r28, %p1;
	selp.b32 	%r1894, %r1893, %r28, %p1493;
	mov.b32 	%r1895, 0;
	mov.b64 	%fd7763, {%r1895, %r1894};
$L__BB1_871:
	selp.b32 	%r170, 0, 2146435072, %p1471;
	or.b32  	%r171, %r170, -2147483648;
	and.b32  	%r172, %r6, 2146435072;
	setp.eq.s32 	%p1500, %r172, 1062207488;
	setp.eq.f64 	%p1501, %fd914, 0d3FF0000000000000;
	selp.f64 	%fd4368, 0d3FF0000000000000, %fd7763, %p1501;
	setp.eq.f64 	%p1502, %fd974, 0d3FF0000000000000;
	selp.f64 	%fd4369, 0d3FF0000000000000, %fd7762, %p1502;
	add.f64 	%fd1009, %fd4369, %fd4368;
	{
	.reg .b32 %temp; 
	mov.b64 	{%temp, %r173}, %fd991;
	}
	abs.f64 	%fd1010, %fd991;
	{ // callseq 273, 0
	.param .b64 param0;
	st.param.f64 	[param0], %fd1010;
	.param .b64 param1;
	st.param.f64 	[param1], 0d4000000000000000;
	.param .b64 retval0;
	call.uni (retval0), 
	__internal_accurate_pow, 
	(
	param0, 
	param1
	);
	ld.param.f64 	%fd4370, [retval0];
	} // callseq 273
	setp.lt.s32 	%p1503, %r173, 0;
	neg.f64 	%fd4372, %fd4370;
	selp.f64 	%fd4373, %fd4372, %fd4370, %p1500;
	selp.f64 	%fd4374, %fd4373, %fd4370, %p1503;
	setp.eq.f64 	%p1504, %fd991, 0d0000000000000000;
	selp.b32 	%r1896, %r173, 0, %p1500;
	or.b32  	%r1897, %r1896, 2146435072;
	selp.b32 	%r1898, %r1897, %r1896, %p1471;
	mov.b32 	%r1899, 0;
	mov.b64 	%fd4375, {%r1899, %r1898};
	selp.f64 	%fd7764, %fd4375, %fd4374, %p1504;
	add.f64 	%fd4376, %fd991, 0d4000000000000000;
	{
	.reg .b32 %temp; 
	mov.b64 	{%temp, %r1900}, %fd4376;
	}
	and.b32  	%r1901, %r1900, 2146435072;
	setp.ne.s32 	%p1505, %r1901, 2146435072;
	@%p1505 bra 	$L__BB1_876;
	setp.num.f64 	%p1506, %fd991, %fd991;
	@%p1506 bra 	$L__BB1_874;
	mov.f64 	%fd4377, 0d4000000000000000;
	add.rn.f64 	%fd7764, %fd991, %fd4377;
	bra.uni 	$L__BB1_876;
$L__BB1_874:
	setp.neu.f64 	%p1507, %fd1010, 0d7FF0000000000000;
	@%p1507 bra 	$L__BB1_876;
	selp.b32 	%r1902, %r171, %r170, %p1;
	selp.b32 	%r1903, %r1902, %r170, %p1503;
	mov.b32 	%r1904, 0;
	mov.b64 	%fd7764, {%r1904, %r1903};
$L__BB1_876:
	setp.eq.f64 	%p1509, %fd991, 0d3FF0000000000000;
	selp.f64 	%fd4378, 0d3FF0000000000000, %fd7764, %p1509;
	mul.f64 	%fd4379, %fd1009, 0dC000000000000000;
	div.rn.f64 	%fd1015, %fd4379, %fd4378;
	fma.rn.f64 	%fd4380, %fd1015, 0d3FF71547652B82FE, 0d4338000000000000;
	{
	.reg .b32 %temp; 
	mov.b64 	{%r174, %temp}, %fd4380;
	}
	mov.f64 	%fd4381, 0dC338000000000000;
	add.rn.f64 	%fd4382, %fd4380, %fd4381;
	fma.rn.f64 	%fd4383, %fd4382, 0dBFE62E42FEFA39EF, %fd1015;
	fma.rn.f64 	%fd4384, %fd4382, 0dBC7ABC9E3B39803F, %fd4383;
	fma.rn.f64 	%fd4385, %fd4384, 0d3E5ADE1569CE2BDF, 0d3E928AF3FCA213EA;
	fma.rn.f64 	%fd4386, %fd4385, %fd4384, 0d3EC71DEE62401315;
	fma.rn.f64 	%fd4387, %fd4386, %fd4384, 0d3EFA01997C89EB71;
	fma.rn.f64 	%fd4388, %fd4387, %fd4384, 0d3F2A01A014761F65;
	fma.rn.f64 	%fd4389, %fd4388, %fd4384, 0d3F56C16C1852B7AF;
	fma.rn.f64 	%fd4390, %fd4389, %fd4384, 0d3F81111111122322;
	fma.rn.f64 	%fd4391, %fd4390, %fd4384, 0d3FA55555555502A1;
	fma.rn.f64 	%fd4392, %fd4391, %fd4384, 0d3FC5555555555511;
	fma.rn.f64 	%fd4393, %fd4392, %fd4384, 0d3FE000000000000B;
	fma.rn.f64 	%fd4394, %fd4393, %fd4384, 0d3FF0000000000000;
	fma.rn.f64 	%fd4395, %fd4394, %fd4384, 0d3FF0000000000000;
	{
	.reg .b32 %temp; 
	mov.b64 	{%r175, %temp}, %fd4395;
	}
	{
	.reg .b32 %temp; 
	mov.b64 	{%temp, %r176}, %fd4395;
	}
	shl.b32 	%r1905, %r174, 20;
	add.s32 	%r1906, %r1905, %r176;
	mov.b64 	%fd7765, {%r175, %r1906};
	{
	.reg .b32 %temp; 
	mov.b64 	{%temp, %r1907}, %fd1015;
	}
	mov.b32 	%f55, %r1907;
	abs.f32 	%f13, %f55;
	setp.lt.f32 	%p1510, %f13, 0f4086232B;
	@%p1510 bra 	$L__BB1_879;
	setp.lt.f64 	%p1511, %fd1015, 0d0000000000000000;
	add.f64 	%fd4396, %fd1015, 0d7FF0000000000000;
	selp.f64 	%fd7765, 0d0000000000000000, %fd4396, %p1511;
	setp.geu.f32 	%p1512, %f13, 0f40874800;
	@%p1512 bra 	$L__BB1_879;
	shr.u32 	%r1908, %r174, 31;
	add.s32 	%r1909, %r174, %r1908;
	shr.s32 	%r1910, %r1909, 1;
	shl.b32 	%r1911, %r1910, 20;
	add.s32 	%r1912, %r176, %r1911;
	mov.b64 	%fd4397, {%r175, %r1912};
	sub.s32 	%r1913, %r174, %r1910;
	shl.b32 	%r1914, %r1913, 20;
	add.s32 	%r1915, %r1914, 1072693248;
	mov.b32 	%r1916, 0;
	mov.b64 	%fd4398, {%r1916, %r1915};
	mul.f64 	%fd7765, %fd4398, %fd4397;
$L__BB1_879:
	setp.ne.s32 	%p1513, %r163, 2146435072;
	mul.f64 	%fd4399, %fd998, %fd7765;
	mul.f64 	%fd4400, %fd987, 0d3FE0000000000000;
	mul.f64 	%fd1020, %fd4400, %fd4399;
	mov.f64 	%fd7766, %fd7780;
	@%p1513 bra 	$L__BB1_884;
	setp.num.f64 	%p1514, %fd975, %fd975;
	@%p1514 bra 	$L__BB1_882;
	mov.f64 	%fd4401, 0d4000000000000000;
	add.rn.f64 	%fd7766, %fd975, %fd4401;
	bra.uni 	$L__BB1_884;
$L__BB1_882:
	setp.neu.f64 	%p1515, %fd976, 0d7FF0000000000000;
	mov.f64 	%fd7766, %fd7780;
	@%p1515 bra 	$L__BB1_884;
	setp.lt.s32 	%p1516, %r162, 0;
	selp.b32 	%r1917, %r171, %r170, %p1;
	selp.b32 	%r1918, %r1917, %r170, %p1516;
	mov.b32 	%r1919, 0;
	mov.b64 	%fd7766, {%r1919, %r1918};
$L__BB1_884:
	add.f64 	%fd4402, %fd7766, 0d3FF0000000000000;
	sqrt.rn.f64 	%fd4403, %fd4402;
	selp.f64 	%fd1024, 0d3FF6A09E667F3BCD, %fd4403, %p1470;
	{
	.reg .b32 %temp; 
	mov.b64 	{%temp, %r177}, %fd1024;
	}
	abs.f64 	%fd1025, %fd1024;
	{ // callseq 274, 0
	.param .b64 param0;
	st.param.f64 	[param0], %fd1025;
	.param .b64 param1;
	st.param.f64 	[param1], 0d4000000000000000;
	.param .b64 retval0;
	call.uni (retval0), 
	__internal_accurate_pow, 
	(
	param0, 
	param1
	);
	ld.param.f64 	%fd4404, [retval0];
	} // callseq 274
	setp.lt.s32 	%p1521, %r177, 0;
	neg.f64 	%fd4406, %fd4404;
	selp.f64 	%fd4407, %fd4406, %fd4404, %p1500;
	selp.f64 	%fd4408, %fd4407, %fd4404, %p1521;
	setp.eq.f64 	%p1522, %fd1024, 0d0000000000000000;
	selp.b32 	%r1920, %r177, 0, %p1500;
	or.b32  	%r1921, %r1920, 2146435072;
	selp.b32 	%r1922, %r1921, %r1920, %p1471;
	mov.b32 	%r1923, 0;
	mov.b64 	%fd4409, {%r1923, %r1922};
	selp.f64 	%fd7767, %fd4409, %fd4408, %p1522;
	add.f64 	%fd4410, %fd1024, 0d4000000000000000;
	{
	.reg .b32 %temp; 
	mov.b64 	{%temp, %r1924}, %fd4410;
	}
	and.b32  	%r1925, %r1924, 2146435072;
	setp.ne.s32 	%p1523, %r1925, 2146435072;
	@%p1523 bra 	$L__BB1_889;
	setp.num.f64 	%p1524, %fd1024, %fd1024;
	@%p1524 bra 	$L__BB1_887;
	mov.f64 	%fd4411, 0d4000000000000000;
	add.rn.f64 	%fd7767, %fd1024, %fd4411;
	bra.uni 	$L__BB1_889;
$L__BB1_887:
	setp.neu.f64 	%p1525, %fd1025, 0d7FF0000000000000;
	@%p1525 bra 	$L__BB1_889;
	selp.b32 	%r1926, %r171, %r170, %p1;
	selp.b32 	%r1927, %r1926, %r170, %p1521;
	mov.b32 	%r1928, 0;
	mov.b64 	%fd7767, {%r1928, %r1927};
$L__BB1_889:
	setp.ne.s32 	%p1527, %r163, 2146435072;
	setp.eq.f64 	%p1528, %fd1024, 0d3FF0000000000000;
	selp.f64 	%fd4412, 0d3FF0000000000000, %fd7767, %p1528;
	div.rn.f64 	%fd4413, %fd914, %fd4412;
	mul.f64 	%fd4414, %fd4413, 0d4010000000000000;
	mul.f64 	%fd1030, %fd4414, 0d401F952E0F96D630;
	mov.f64 	%fd7768, %fd7780;
	@%p1527 bra 	$L__BB1_894;
	setp.num.f64 	%p1529, %fd975, %fd975;
	@%p1529 bra 	$L__BB1_892;
	mov.f64 	%fd4415, 0d4000000000000000;
	add.rn.f64 	%fd7768, %fd975, %fd4415;
	bra.uni 	$L__BB1_894;
$L__BB1_892:
	setp.neu.f64 	%p1530, %fd976, 0d7FF0000000000000;
	mov.f64 	%fd7768, %fd7780;
	@%p1530 bra 	$L__BB1_894;
	setp.lt.s32 	%p1531, %r162, 0;
	selp.b32 	%r1929, %r171, %r170, %p1;
	selp.b32 	%r1930, %r1929, %r170, %p1531;
	mov.b32 	%r1931, 0;
	mov.b64 	%fd7768, {%r1931, %r1930};
$L__BB1_894:
	setp.lt.s32 	%p1532, %r6, 0;
	selp.b32 	%r178, 0, 2146435072, %p1532;
	or.b32  	%r179, %r178, -2147483648;
	setp.eq.f64 	%p1533, %fd975, 0d3FF0000000000000;
	setp.eq.s32 	%p1534, %r172, 1062207488;
	add.f64 	%fd4416, %fd7768, 0d3FF0000000000000;
	sqrt.rn.f64 	%fd4417, %fd4416;
	selp.f64 	%fd1034, 0d3FF6A09E667F3BCD, %fd4417, %p1533;
	rcp.rn.f64 	%fd1035, %fd1034;
	{
	.reg .b32 %temp; 
	mov.b64 	{%temp, %r180}, %fd1035;
	}
	abs.f64 	%fd1036, %fd1035;
	{ // callseq 275, 0
	.param .b64 param0;
	st.param.f64 	[param0], %fd1036;
	.param .b64 param1;
	st.param.f64 	[param1], 0d4000000000000000;
	.param .b64 retval0;
	call.uni (retval0), 
	__internal_accurate_pow, 
	(
	param0, 
	param1
	);
	ld.param.f64 	%fd4418, [retval0];
	} // callseq 275
	setp.lt.s32 	%p1535, %r180, 0;
	neg.f64 	%fd4420, %fd4418;
	selp.f64 	%fd4421, %fd4420, %fd4418, %p1534;
	selp.f64 	%fd4422, %fd4421, %fd4418, %p1535;
	setp.eq.f64 	%p1536, %fd1035, 0d0000000000000000;
	selp.b32 	%r1933, %r180, 0, %p1534;
	or.b32  	%r1934, %r1933, 2146435072;
	selp.b32 	%r1935, %r1934, %r1933, %p1532;
	mov.b32 	%r1936, 0;
	mov.b64 	%fd4423, {%r1936, %r1935};
	selp.f64 	%fd7769, %fd4423, %fd4422, %p1536;
	add.f64 	%fd4424, %fd1035, 0d4000000000000000;
	{
	.reg .b32 %temp; 
	mov.b64 	{%temp, %r1937}, %fd4424;
	}
	and.b32  	%r1938, %r1937, 2146435072;
	setp.ne.s32 	%p1537, %r1938, 2146435072;
	@%p1537 bra 	$L__BB1_899;
	setp.num.f64 	%p1538, %fd1035, %fd1035;
	@%p1538 bra 	$L__BB1_897;
	mov.f64 	%fd4425, 0d4000000000000000;
	add.rn.f64 	%fd7769, %fd1035, %fd4425;
	bra.uni 	$L__BB1_899;
$L__BB1_897:
	setp.neu.f64 	%p1539, %fd1036, 0d7FF0000000000000;
	@%p1539 bra 	$L__BB1_899;
	selp.b32 	%r1939, %r179, %r178, %p1;
	selp.b32 	%r1940, %r1939, %r178, %p1535;
	mov.b32 	%r1941, 0;
	mov.b64 	%fd7769, {%r1941, %r1940};
$L__BB1_899:
	setp.ne.s32 	%p1541, %r167, 2146435072;
	setp.eq.f64 	%p1542, %fd1035, 0d3FF0000000000000;
	mul.f64 	%fd4426, %fd7769, 0dC014000000000000;
	selp.f64 	%fd1041, 0dC014000000000000, %fd4426, %p1542;
	mov.f64 	%fd7770, %fd7782;
	@%p1541 bra 	$L__BB1_904;
	setp.num.f64 	%p1543, %fd974, %fd974;
	@%p1543 bra 	$L__BB1_902;
	mov.f64 	%fd4427, 0d4000000000000000;
	add.rn.f64 	%fd7770, %fd974, %fd4427;
	bra.uni 	$L__BB1_904;
$L__BB1_902:
	setp.neu.f64 	%p1544, %fd999, 0d7FF0000000000000;
	mov.f64 	%fd7770, %fd7782;
	@%p1544 bra 	$L__BB1_904;
	setp.lt.s32 	%p1545, %r166, 0;
	selp.b32 	%r1942, %r179, %r178, %p1;
	selp.b32 	%r1943, %r1942, %r178, %p1545;
	mov.b32 	%r1944, 0;
	mov.b64 	%fd7770, {%r1944, %r1943};
$L__BB1_904:
	setp.ne.s32 	%p1546, %r169, 2146435072;
	mov.f64 	%fd7771, %fd7783;
	@%p1546 bra 	$L__BB1_909;
	setp.num.f64 	%p1547, %fd914, %fd914;
	@%p1547 bra 	$L__BB1_907;
	mov.f64 	%fd4428, 0d4000000000000000;
	add.rn.f64 	%fd7771, %fd914, %fd4428;
	bra.uni 	$L__BB1_909;
$L__BB1_907:
	setp.neu.f64 	%p1548, %fd1004, 0d7FF0000000000000;
	mov.f64 	%fd7771, %fd7783;
	@%p1548 bra 	$L__BB1_909;
	setp.lt.s32 	%p1549, %r168, 0;
	selp.b32 	%r1945, %r179, %r178, %p1;
	selp.b32 	%r1946, %r1945, %r178, %p1549;
	mov.b32 	%r1947, 0;
	mov.b64 	%fd7771, {%r1947, %r1946};
$L__BB1_909:
	setp.eq.f64 	%p1551, %fd914, 0d3FF0000000000000;
	selp.f64 	%fd4429, 0d3FF0000000000000, %fd7771, %p1551;
	setp.eq.f64 	%p1553, %fd974, 0d3FF0000000000000;
	selp.f64 	%fd4430, 0d3FF0000000000000, %fd7770, %p1553;
	add.f64 	%fd1048, %fd4430, %fd4429;
	{
	.reg .b32 %temp; 
	mov.b64 	{%temp, %r183}, %fd1034;
	}
	abs.f64 	%fd1049, %fd1034;
	{ // callseq 276, 0
	.param .b64 param0;
	st.param.f64 	[param0], %fd1049;
	.param .b64 param1;
	st.param.f64 	[param1], 0d4000000000000000;
	.param .b64 retval0;
	call.uni (retval0), 
	__internal_accurate_pow, 
	(
	param0, 
	param1
	);
	ld.param.f64 	%fd4431, [retval0];
	} // callseq 276
	setp.lt.s32 	%p1554, %r183, 0;
	neg.f64 	%fd4433, %fd4431;
	selp.f64 	%fd4434, %fd4433, %fd4431, %p1534;
	selp.f64 	%fd4435, %fd4434, %fd4431, %p1554;
	setp.eq.f64 	%p1555, %fd1034, 0d0000000000000000;
	selp.b32 	%r1949, %r183, 0, %p1534;
	or.b32  	%r1950, %r1949, 2146435072;
	selp.b32 	%r1951, %r1950, %r1949, %p1532;
	mov.b32 	%r1952, 0;
	mov.b64 	%fd4436, {%r1952, %r1951};
	selp.f64 	%fd7772, %fd4436, %fd4435, %p1555;
	add.f64 	%fd4437, %fd1034, 0d4000000000000000;
	{
	.reg .b32 %temp; 
	mov.b64 	{%temp, %r1953}, %fd4437;
	}
	and.b32  	%r1954, %r1953, 2146435072;
	setp.ne.s32 	%p1556, %r1954, 2146435072;
	@%p1556 bra 	$L__BB1_914;
	setp.num.f64 	%p1557, %fd1034, %fd1034;
	@%p1557 bra 	$L__BB1_912;
	mov.f64 	%fd4438, 0d4000000000000000;
	add.rn.f64 	%fd7772, %fd1034, %fd4438;
	bra.uni 	$L__BB1_914;
$L__BB1_912:
	setp.neu.f64 	%p1558, %fd1049, 0d7FF0000000000000;
	@%p1558 bra 	$L__BB1_914;
	selp.b32 	%r1955, %r179, %r178, %p1;
	selp.b32 	%r1956, %r1955, %r178, %p1554;
	mov.b32 	%r1957, 0;
	mov.b64 	%fd7772, {%r1957, %r1956};
$L__BB1_914:
	setp.eq.f64 	%p1560, %fd1034, 0d3FF0000000000000;
	selp.f64 	%fd4439, 0d3FF0000000000000, %fd7772, %p1560;
	mul.f64 	%fd4440, %fd1048, 0dC000000000000000;
	div.rn.f64 	%fd1054, %fd4440, %fd4439;
	fma.rn.f64 	%fd4441, %fd1054, 0d3FF71547652B82FE, 0d4338000000000000;
	{
	.reg .b32 %temp; 
	mov.b64 	{%r184, %temp}, %fd4441;
	}
	mov.f64 	%fd4442, 0dC338000000000000;
	add.rn.f64 	%fd4443, %fd4441, %fd4442;
	fma.rn.f64 	%fd4444, %fd4443, 0dBFE62E42FEFA39EF, %fd1054;
	fma.rn.f64 	%fd4445, %fd4443, 0dBC7ABC9E3B39803F, %fd4444;
	fma.rn.f64 	%fd4446, %fd4445, 0d3E5ADE1569CE2BDF, 0d3E928AF3FCA213EA;
	fma.rn.f64 	%fd4447, %fd4446, %fd4445, 0d3EC71DEE62401315;
	fma.rn.f64 	%fd4448, %fd4447, %fd4445, 0d3EFA01997C89EB71;
	fma.rn.f64 	%fd4449, %fd4448, %fd4445, 0d3F2A01A014761F65;
	fma.rn.f64 	%fd4450, %fd4449, %fd4445, 0d3F56C16C1852B7AF;
	fma.rn.f64 	%fd4451, %fd4450, %fd4445, 0d3F81111111122322;
	fma.rn.f64 	%fd4452, %fd4451, %fd4445, 0d3FA55555555502A1;
	fma.rn.f64 	%fd4453, %fd4452, %fd4445, 0d3FC5555555555511;
	fma.rn.f64 	%fd4454, %fd4453, %fd4445, 0d3FE000000000000B;
	fma.rn.f64 	%fd4455, %fd4454, %fd4445, 0d3FF0000000000000;
	fma.rn.f64 	%fd4456, %fd4455, %fd4445, 0d3FF0000000000000;
	{
	.reg .b32 %temp; 
	mov.b64 	{%r185, %temp}, %fd4456;
	}
	{
	.reg .b32 %temp; 
	mov.b64 	{%temp, %r186}, %fd4456;
	}
	shl.b32 	%r1958, %r184, 20;
	add.s32 	%r1959, %r1958, %r186;
	mov.b64 	%fd7773, {%r185, %r1959};
	{
	.reg .b32 %temp; 
	mov.b64 	{%temp, %r1960}, %fd1054;
	}
	mov.b32 	%f56, %r1960;
	abs.f32 	%f14, %f56;
	setp.lt.f32 	%p1561, %f14, 0f4086232B;
	@%p1561 bra 	$L__BB1_917;
	setp.lt.f64 	%p1562, %fd1054, 0d0000000000000000;
	add.f64 	%fd4457, %fd1054, 0d7FF0000000000000;
	selp.f64 	%fd7773, 0d0000000000000000, %fd4457, %p1562;
	setp.geu.f32 	%p1563, %f14, 0f40874800;
	@%p1563 bra 	$L__BB1_917;
	shr.u32 	%r1961, %r184, 31;
	add.s32 	%r1962, %r184, %r1961;
	shr.s32 	%r1963, %r1962, 1;
	shl.b32 	%r1964, %r1963, 20;
	add.s32 	%r1965, %r186, %r1964;
	mov.b64 	%fd4458, {%r185, %r1965};
	sub.s32 	%r1966, %r184, %r1963;
	shl.b32 	%r1967, %r1966, 20;
	add.s32 	%r1968, %r1967, 1072693248;
	mov.b32 	%r1969, 0;
	mov.b64 	%fd4459, {%r1969, %r1968};
	mul.f64 	%fd7773, %fd4459, %fd4458;
$L__BB1_917:
	mul.f64 	%fd4460, %fd1041, %fd7773;
	mul.f64 	%fd4461, %fd1030, 0d3FE0000000000000;
	mul.f64 	%fd1059, %fd4461, %fd4460;
	mul.f64 	%fd1060, %fd915, 0dC000000000000000;
	mov.f64 	%fd7774, %fd7780;
	@%p1527 bra 	$L__BB1_922;
	setp.num.f64 	%p1565, %fd975, %fd975;
	@%p1565 bra 	$L__BB1_920;
	mov.f64 	%fd4462, 0d4000000000000000;
	add.rn.f64 	%fd7774, %fd975, %fd4462;
	bra.uni 	$L__BB1_922;
$L__BB1_920:
	setp.neu.f64 	%p1566, %fd976, 0d7FF0000000000000;
	mov.f64 	%fd7774, %fd7780;
	@%p1566 bra 	$L__BB1_922;
	setp.lt.s32 	%p1567, %r162, 0;
	selp.b32 	%r1970, %r179, %r178, %p1;
	selp.b32 	%r1971, %r1970, %r178, %p1567;
	mov.b32 	%r1972, 0;
	mov.b64 	%fd7774, {%r1972, %r1971};
$L__BB1_922:
	setp.eq.f64 	%p1568, %fd975, 0d3FF0000000000000;
	setp.lt.s32 	%p1569, %r6, 0;
	setp.eq.s32 	%p1570, %r172, 1062207488;
	add.f64 	%fd4463, %fd7774, 0d3FF0000000000000;
	sqrt.rn.f64 	%fd4464, %fd4463;
	rcp.rn.f64 	%fd4465, %fd4464;
	selp.f64 	%fd1064, 0d3FE6A09E667F3BCC, %fd4465, %p1568;
	{
	.reg .b32 %temp; 
	mov.b64 	{%temp, %r187}, %fd1064;
	}
	abs.f64 	%fd1065, %fd1064;
	{ // callseq 277, 0
	.param .b64 param0;
	st.param.f64 	[param0], %fd1065;
	.param .b64 param1;
	st.param.f64 	[param1], 0d4000000000000000;
	.param .b64 retval0;
	call.uni (retval0), 
	__internal_accurate_pow, 
	(
	param0, 
	param1
	);
	ld.param.f64 	%fd4466, [retval0];
	} // callseq 277
	setp.lt.s32 	%p1571, %r187, 0;
	neg.f64 	%fd4468, %fd4466;
	selp.f64 	%fd4469, %fd4468, %fd4466, %p1570;
	selp.f64 	%fd4470, %fd4469, %fd4466, %p1571;
	setp.eq.f64 	%p1572, %fd1064, 0d0000000000000000;
	selp.b32 	%r1974, %r187, 0, %p1570;
	or.b32  	%r1975, %r1974, 2146435072;
	selp.b32 	%r1976, %r1975, %r1974, %p1569;
	mov.b32 	%r1977, 0;
	mov.b64 	%fd4471, {%r1977, %r1976};
	selp.f64 	%fd7775, %fd4471, %fd4470, %p1572;
	add.f64 	%fd4472, %fd1064, 0d4000000000000000;
	{
	.reg .b32 %temp; 
	mov.b64 	{%temp, %r1978}, %fd4472;
	}
	and.b32  	%r1979, %r1978, 2146435072;
	setp.ne.s32 	%p1573, %r1979, 2146435072;
	@%p1573 bra 	$L__BB1_927;
	setp.num.f64 	%p1574, %fd1064, %fd1064;
	@%p1574 bra 	$L__BB1_925;
	mov.f64 	%fd4473, 0d4000000000000000;
	add.rn.f64 	%fd7775, %fd1064, %fd4473;
	bra.uni 	$L__BB1_927;
$L__BB1_925:
	setp.neu.f64 	%p1575, %fd1065, 0d7FF0000000000000;
	@%p1575 bra 	$L__BB1_927;
	setp.lt.s32 	%p1576, %r187, 0;
	selp.b32 	%r1980, %r179, %r178, %p1;
	selp.b32 	%r1981, %r1980, %r178, %p1576;
	mov.b32 	%r1982, 0;
	mov.b64 	%fd7775, {%r1982, %r1981};
$L__BB1_927:
	setp.ne.s32 	%p1577, %r167, 2146435072;
	setp.eq.f64 	%p1578, %fd1064, 0d3FF0000000000000;
	selp.f64 	%fd4474, 0d3FF0000000000000, %fd7775, %p1578;
	div.rn.f64 	%fd4475, %fd1060, %fd89;
	mul.f64 	%fd1070, %fd4475, %fd4474;
	mov.f64 	%fd7776, %fd7782;
	@%p1577 bra 	$L__BB1_932;
	setp.num.f64 	%p1579, %fd974, %fd974;
	@%p1579 bra 	$L__BB1_930;
	mov.f64 	%fd4476, 0d4000000000000000;
	add.rn.f64 	%fd7776, %fd974, %fd4476;
	bra.uni 	$L__BB1_932;
$L__BB1_930:
	setp.neu.f64 	%p1580, %fd999, 0d7FF0000000000000;
	mov.f64 	%fd7776, %fd7782;
	@%p1580 bra 	$L__BB1_932;
	setp.lt.s32 	%p1581, %r166, 0;
	selp.b32 	%r1983, %r179, %r178, %p1;
	selp.b32 	%r1984, %r1983, %r178, %p1581;
	mov.b32 	%r1985, 0;
	mov.b64 	%fd7776, {%r1985, %r1984};
$L__BB1_932:
	setp.ne.s32 	%p1582, %r169, 2146435072;
	mov.f64 	%fd7777, %fd7783;
	@%p1582 bra 	$L__BB1_937;
	setp.num.f64 	%p1583, %fd914, %fd914;
	@%p1583 bra 	$L__BB1_935;
	mov.f64 	%fd4477, 0d4000000000000000;
	add.rn.f64 	%fd7777, %fd914, %fd4477;
	bra.uni 	$L__BB1_937;
$L__BB1_935:
	setp.neu.f64 	%p1584, %fd1004, 0d7FF0000000000000;
	mov.f64 	%fd7777, %fd7783;
	@%p1584 bra 	$L__BB1_937;
	setp.lt.s32 	%p1585, %r168, 0;
	selp.b32 	%r1986, %r179, %r178, %p1;
	selp.b32 	%r1987, %r1986, %r178, %p1585;
	mov.b32 	%r1988, 0;
	mov.b64 	%fd7777, {%r1988, %r1987};
$L__BB1_937:
	setp.ne.s32 	%p1587, %r163, 2146435072;
	selp.f64 	%fd4478, 0d3FF0000000000000, %fd7777, %p1551;
	selp.f64 	%fd4479, 0d3FF0000000000000, %fd7776, %p1553;
	add.f64 	%fd1077, %fd4479, %fd4478;
	mov.f64 	%fd7778, %fd7780;
	@%p1587 bra 	$L__BB1_942;
	setp.num.f64 	%p1589, %fd975, %fd975;
	@%p1589 bra 	$L__BB1_940;
	mov.f64 	%fd4480, 0d4000000000000000;
	add.rn.f64 	%fd7778, %fd975, %fd4480;
	bra.uni 	$L__BB1_942;
$L__BB1_940:
	setp.neu.f64 	%p1590, %fd976, 0d7FF0000000000000;
	mov.f64 	%fd7778, %fd7780;
	@%p1590 bra 	$L__BB1_942;
	setp.lt.s32 	%p1591, %r162, 0;
	selp.b32 	%r1989, %r179, %r178, %p1;
	selp.b32 	%r1990, %r1989, %r178, %p1591;
	mov.b32 	%r1991, 0;
	mov.b64 	%fd7778, {%r1991, %r1990};
$L__BB1_942:
	selp.b32 	%r188, 0, 2146435072, %p1569;
	or.b32  	%r189, %r188, -2147483648;
	add.f64 	%fd4481, %fd7778, 0d3FF0000000000000;
	sqrt.rn.f64 	%fd4482, %fd4481;
	selp.f64 	%fd1081, 0d3FF6A09E667F3BCD, %fd4482, %p1568;
	{
	.reg .b32 %temp; 
	mov.b64 	{%temp, %r191}, %fd1081;
	}
	abs.f64 	%fd1082, %fd1081;
	{ // callseq 278, 0
	.param .b64 param0;
	st.param.f64 	[param0], %fd1082;
	.param .b64 param1;
	st.param.f64 	[param1], 0d4000000000000000;
	.param .b64 retval0;
	call.uni (retval0), 
	__internal_accurate_pow, 
	(
	param0, 
	param1
	);
	ld.param.f64 	%fd4483, [retval0];
	} // callseq 278
	setp.lt.s32 	%p1595, %r191, 0;
	neg.f64 	%fd4485, %fd4483;
	selp.f64 	%fd4486, %fd4485, %fd4483, %p1570;
	selp.f64 	%fd4487, %fd4486, %fd4483, %p1595;
	setp.eq.f64 	%p1596, %fd1081, 0d0000000000000000;
	selp.b32 	%r1992, %r191, 0, %p1570;
	or.b32  	%r1993, %r1992, 2146435072;
	selp.b32 	%r1994, %r1993, %r1992, %p1569;
	mov.b32 	%r1995, 0;
	mov.b64 	%fd4488, {%r1995, %r1994};
	selp.f64 	%fd7779, %fd4488, %fd4487, %p1596;
	add.f64 	%fd4489, %fd1081, 0d4000000000000000;
	{
	.reg .b32 %temp; 
	mov.b64 	{%temp, %r1996}, %fd4489;
	}
	and.b32  	%r1997, %r1996, 2146435072;
	setp.ne.s32 	%p1597, %r1997, 2146435072;
	@%p1597 bra 	$L__BB1_947;
	setp.num.f64 	%p1598, %fd1081, %fd1081;
	@%p1598 bra 	$L__BB1_945;
	mov.f64 	%fd4490, 0d4000000000000000;
	add.rn.f64 	%fd7779, %fd1081, %fd4490;
	bra.uni 	$L__BB1_947;
$L__BB1_945:
	setp.neu.f64 	%p1599, %fd1082, 0d7FF0000000000000;
	@%p1599 bra 	$L__BB1_947;
	selp.b32 	%r1998, %r189, %r188, %p1;
	selp.b32 	%r1999, %r1998, %r188, %p1595;
	mov.b32 	%r2000, 0;
	mov.b64 	%fd7779, {%r2000, %r1999};
$L__BB1_947:
	setp.ne.s32 	%p1601, %r163, 2146435072;
	setp.eq.f64 	%p1602, %fd1081, 0d3FF0000000000000;
	selp.f64 	%fd4491, 0d3FF0000000000000, %fd7779, %p1602;
	div.rn.f64 	%fd4492, %fd1077, %fd4491;
	fma.rn.f64 	%fd4493, %fd4492, 0d4000000000000000, 0dBFF0000000000000;
	mul.f64 	%fd4494, %fd1070, %fd4493;
	mul.f64 	%fd1087, %fd4494, 0d401F952E0F96D630;
	@%p1601 bra 	$L__BB1_952;
	setp.num.f64 	%p1603, %fd975, %fd975;
	@%p1603 bra 	$L__BB1_950;
	mov.f64 	%fd4495, 0d4000000000000000;
	add.rn.f64 	%fd7780, %fd975, %fd4495;
	bra.uni 	$L__BB1_952;
$L__BB1_950:
	setp.neu.f64 	%p1604, %fd976, 0d7FF0000000000000;
	@%p1604 bra 	$L__BB1_952;
	setp.lt.s32 	%p1605, %r162, 0;
	selp.b32 	%r2001, %r189, %r188, %p1;
	selp.b32 	%r2002, %r2001, %r188, %p1605;
	mov.b32 	%r2003, 0;
	mov.b64 	%fd7780, {%r2003, %r2002};
$L__BB1_952:
	setp.eq.f64 	%p1606, %fd975, 0d3FF0000000000000;
	setp.lt.s32 	%p1607, %r6, 0;
	setp.eq.s32 	%p1608, %r172, 1062207488;
	add.f64 	%fd4496, %fd7780, 0d3FF0000000000000;
	sqrt.rn.f64 	%fd4497, %fd4496;
	selp.f64 	%fd1091, 0d3FF6A09E667F3BCD, %fd4497, %p1606;
	rcp.rn.f64 	%fd1092, %fd1091;
	{
	.reg .b32 %temp; 
	mov.b64 	{%temp, %r192}, %fd1092;
	}
	abs.f64 	%fd1093, %fd1092;
	{ // callseq 279, 0
	.param .b64 param0;
	st.param.f64 	[param0], %fd1093;
	.param .b64 param1;
	st.param.f64 	[param1], 0d4000000000000000;
	.param .b64 retval0;
	call.uni (retval0), 
	__internal_accurate_pow, 
	(
	param0, 
	param1
	);
	ld.param.f64 	%fd4498, [retval0];
	} // callseq 279
	setp.lt.s32 	%p1610, %r192, 0;
	neg.f64 	%fd4500, %fd4498;
	selp.f64 	%fd4501, %fd4500, %fd4498, %p1608;
	selp.f64 	%fd4502, %fd4501, %fd4498, %p1610;
	setp.eq.f64 	%p1611, %fd1092, 0d0000000000000000;
	selp.b32 	%r2004, %r192, 0, %p1608;
	or.b32  	%r2005, %r2004, 2146435072;
	selp.b32 	%r2006, %r2005, %r2004, %p1607;
	mov.b32 	%r2007, 0;
	mov.b64 	%fd4503, {%r2007, %r2006};
	selp.f64 	%fd7781, %fd4503, %fd4502, %p1611;
	add.f64 	%fd4504, %fd1092, 0d4000000000000000;
	{
	.reg .b32 %temp; 
	mov.b64 	{%temp, %r2008}, %fd4504;
	}
	and.b32  	%r2009, %r2008, 2146435072;
	setp.ne.s32 	%p1612, %r2009, 2146435072;
	@%p1612 bra 	$L__BB1_957;
	setp.num.f64 	%p1613, %fd1092, %fd1092;
	@%p1613 bra 	$L__BB1_955;
	mov.f64 	%fd4505, 0d4000000000000000;
	add.rn.f64 	%fd7781, %fd1092, %fd4505;
	bra.uni 	$L__BB1_957;
$L__BB1_955:
	setp.neu.f64 	%p1614, %fd1093, 0d7FF0000000000000;
	@%p1614 bra 	$L__BB1_957;
	selp.b32 	%r2010, %r189, %r188, %p1;
	selp.b32 	%r2011, %r2010, %r188, %p1610;
	mov.b32 	%r2012, 0;
	mov.b64 	%fd7781, {%r2012, %r2011};
$L__BB1_957:
	setp.ne.s32 	%p1616, %r167, 2146435072;
	setp.eq.f64 	%p1617, %fd1092, 0d3FF0000000000000;
	mul.f64 	%fd4506, %fd7781, 0dC014000000000000;
	selp.f64 	%fd1098, 0dC014000000000000, %fd4506, %p1617;
	@%p1616 bra 	$L__BB1_962;
	setp.num.f64 	%p1618, %fd974, %fd974;
	@%p1618 bra 	$L__BB1_960;
	mov.f64 	%fd4507, 0d4000000000000000;
	add.rn.f64 	%fd7782, %fd974, %fd4507;
	bra.uni 	$L__BB1_962;
$L__BB1_960:
	setp.neu.f64 	%p1619, %fd999, 0d7FF0000000000000;
	@%p1619 bra 	$L__BB1_962;
	setp.lt.s32 	%p1620, %r166, 0;
	selp.b32 	%r2013, %r189, %r188, %p1;
	selp.b32 	%r2014, %r2013, %r188, %p1620;
	mov.b32 	%r2015, 0;
	mov.b64 	%fd7782, {%r2015, %r2014};
$L__BB1_962:
	setp.ne.s32 	%p1621, %r169, 2146435072;
	setp.eq.f64 	%p1622, %fd974, 0d3FF0000000000000;
	selp.f64 	%fd1102, 0d3FF0000000000000, %fd7782, %p1622;
	@%p1621 bra 	$L__BB1_967;
	setp.num.f64 	%p1623, %fd914, %fd914;
	@%p1623 bra 	$L__BB1_965;
	mov.f64 	%fd4508, 0d4000000000000000;
	add.rn.f64 	%fd7783, %fd914, %fd4508;
	bra.uni 	$L__BB1_967;
$L__BB1_965:
	setp.neu.f64 	%p1624, %fd1004, 0d7FF0000000000000;
	@%p1624 bra 	$L__BB1_967;
	setp.lt.s32 	%p1625, %r168, 0;
	selp.b32 	%r2016, %r189, %r188, %p1;
	selp.b32 	%r2017, %r2016, %r188, %p1625;
	mov.b32 	%r2018, 0;
	mov.b64 	%fd7783, {%r2018, %r2017};
$L__BB1_967:
	setp.eq.f64 	%p1626, %fd914, 0d3FF0000000000000;
	setp.lt.s32 	%p1627, %r6, 0;
	setp.eq.s32 	%p1628, %r172, 1062207488;
	selp.f64 	%fd4509, 0d3FF0000000000000, %fd7783, %p1626;
	add.f64 	%fd1106, %fd1102, %fd4509;
	{
	.reg .b32 %temp; 
	mov.b64 	{%temp, %r193}, %fd1091;
	}
	abs.f64 	%fd1107, %fd1091;
	{ // callseq 280, 0
	.param .b64 param0;
	st.param.f64 	[param0], %fd1107;
	.param .b64 param1;
	st.param.f64 	[param1], 0d4000000000000000;
	.param .b64 retval0;
	call.uni (retval0), 
	__internal_accurate_pow, 
	(
	param0, 
	param1
	);
	ld.param.f64 	%fd4510, [retval0];
	} // callseq 280
	setp.lt.s32 	%p1630, %r193, 0;
	neg.f64 	%fd4512, %fd4510;
	selp.f64 	%fd4513, %fd4512, %fd4510, %p1628;
	selp.f64 	%fd4514, %fd4513, %fd4510, %p1630;
	setp.eq.f64 	%p1631, %fd1091, 0d0000000000000000;
	selp.b32 	%r2019, %r193, 0, %p1628;
	or.b32  	%r2020, %r2019, 2146435072;
	selp.b32 	%r2021, %r2020, %r2019, %p1627;
	mov.b32 	%r2022, 0;
	mov.b64 	%fd4515, {%r2022, %r2021};
	selp.f64 	%fd7784, %fd4515, %fd4514, %p1631;
	add.f64 	%fd4516, %fd1091, 0d4000000000000000;
	{
	.reg .b32 %temp; 
	mov.b64 	{%temp, %r2023}, %fd4516;
	}
	and.b32  	%r2024, %r2023, 2146435072;
	setp.ne.s32 	%p1632, %r2024, 2146435072;
	@%p1632 bra 	$L__BB1_972;
	setp.num.f64 	%p1633, %fd1091, %fd1091;
	@%p1633 bra 	$L__BB1_970;
	mov.f64 	%fd4517, 0d4000000000000000;
	add.rn.f64 	%fd7784, %fd1091, %fd4517;
	bra.uni 	$L__BB1_972;
$L__BB1_970:
	setp.neu.f64 	%p1634, %fd1107, 0d7FF0000000000000;
	@%p1634 bra 	$L__BB1_972;
	setp.lt.s32 	%p1635, %r193, 0;
	selp.b32 	%r2025, %r189, %r188, %p1;
	selp.b32 	%r2026, %r2025, %r188, %p1635;
	mov.b32 	%r2027, 0;
	mov.b64 	%fd7784, {%r2027, %r2026};
$L__BB1_972:
	setp.eq.f64 	%p1636, %fd1091, 0d3FF0000000000000;
	selp.f64 	%fd4518, 0d3FF0000000000000, %fd7784, %p1636;
	mul.f64 	%fd4519, %fd1106, 0dC000000000000000;
	div.rn.f64 	%fd1112, %fd4519, %fd4518;
	fma.rn.f64 	%fd4520, %fd1112, 0d3FF71547652B82FE, 0d4338000000000000;
	{
	.reg .b32 %temp; 
	mov.b64 	{%r194, %temp}, %fd4520;
	}
	mov.f64 	%fd4521, 0dC338000000000000;
	add.rn.f64 	%fd4522, %fd4520, %fd4521;
	fma.rn.f64 	%fd4523, %fd4522, 0dBFE62E42FEFA39EF, %fd1112;
	fma.rn.f64 	%fd4524, %fd4522, 0dBC7ABC9E3B39803F, %fd4523;
	fma.rn.f64 	%fd4525, %fd4524, 0d3E5ADE1569CE2BDF, 0d3E928AF3FCA213EA;
	fma.rn.f64 	%fd4526, %fd4525, %fd4524, 0d3EC71DEE62401315;
	fma.rn.f64 	%fd4527, %fd4526, %fd4524, 0d3EFA01997C89EB71;
	fma.rn.f64 	%fd4528, %fd4527, %fd4524, 0d3F2A01A014761F65;
	fma.rn.f64 	%fd4529, %fd4528, %fd4524, 0d3F56C16C1852B7AF;
	fma.rn.f64 	%fd4530, %fd4529, %fd4524, 0d3F81111111122322;
	fma.rn.f64 	%fd4531, %fd4530, %fd4524, 0d3FA55555555502A1;
	fma.rn.f64 	%fd4532, %fd4531, %fd4524, 0d3FC5555555555511;
	fma.rn.f64 	%fd4533, %fd4532, %fd4524, 0d3FE000000000000B;
	fma.rn.f64 	%fd4534, %fd4533, %fd4524, 0d3FF0000000000000;
	fma.rn.f64 	%fd4535, %fd4534, %fd4524, 0d3FF0000000000000;
	{
	.reg .b32 %temp; 
	mov.b64 	{%r195, %temp}, %fd4535;
	}
	{
	.reg .b32 %temp; 
	mov.b64 	{%temp, %r196}, %fd4535;
	}
	shl.b32 	%r2028, %r194, 20;
	add.s32 	%r2029, %r2028, %r196;
	mov.b64 	%fd7785, {%r195, %r2029};
	{
	.reg .b32 %temp; 
	mov.b64 	{%temp, %r2030}, %fd1112;
	}
	mov.b32 	%f57, %r2030;
	abs.f32 	%f15, %f57;
	setp.lt.f32 	%p1637, %f15, 0f4086232B;
	@%p1637 bra 	$L__BB1_975;
	setp.lt.f64 	%p1638, %fd1112, 0d0000000000000000;
	add.f64 	%fd4536, %fd1112, 0d7FF0000000000000;
	selp.f64 	%fd7785, 0d0000000000000000, %fd4536, %p1638;
	setp.geu.f32 	%p1639, %f15, 0f40874800;
	@%p1639 bra 	$L__BB1_975;
	shr.u32 	%r2031, %r194, 31;
	add.s32 	%r2032, %r194, %r2031;
	shr.s32 	%r2033, %r2032, 1;
	shl.b32 	%r2034, %r2033, 20;
	add.s32 	%r2035, %r196, %r2034;
	mov.b64 	%fd4537, {%r195, %r2035};
	sub.s32 	%r2036, %r194, %r2033;
	shl.b32 	%r2037, %r2036, 20;
	add.s32 	%r2038, %r2037, 1072693248;
	mov.b32 	%r2039, 0;
	mov.b64 	%fd4538, {%r2039, %r2038};
	mul.f64 	%fd7785, %fd4538, %fd4537;
$L__BB1_975:
	ld.param.f64 	%fd7549, [_Z13distributor_PdPdS_S_ii_param_0];
	mul.f64 	%fd1117, %fd7549, 0d3FE0000000000000;
	setp.lt.s32 	%p1640, %r10, 0;
	selp.b32 	%r197, 0, 2146435072, %p1640;
	setp.lt.s32 	%p1641, %r2, 0;
	selp.b32 	%r198, 0, 2146435072, %p1641;
	mul.f64 	%fd4539, %fd1098, %fd7785;
	mul.f64 	%fd4540, %fd1087, 0d3FE0000000000000;
	mul.f64 	%fd1118, %fd4540, %fd4539;
	mul.f64 	%fd4541, %fd908, 0d3FCA5AD296B4A5AD;
	fma.rn.f64 	%fd4542, %fd293, 0d4000425ED097B426, %fd7827;
	mul.f64 	%fd4543, %fd506, 0d4020000000000000;
	sub.f64 	%fd4544, %fd4542, %fd4543;
	fma.rn.f64 	%fd4545, %fd707, 0d401CB1A72C69CB1A, %fd4544;
	sub.f64 	%fd4546, %fd4545, %fd4541;
	mul.f64 	%fd1119, %fd7591, %fd4546;
	mul.f64 	%fd4547, %fd910, 0d3FCA5AD296B4A5AD;
	fma.rn.f64 	%fd4548, %fd295, 0d4000425ED097B426, %fd7825;
	mul.f64 	%fd4549, %fd508, 0d4020000000000000;
	sub.f64 	%fd4550, %fd4548, %fd4549;
	fma.rn.f64 	%fd4551, %fd709, 0d401CB1A72C69CB1A, %fd4550;
	sub.f64 	%fd4552, %fd4551, %fd4547;
	mul.f64 	%fd1120, %fd7591, %fd4552;
	mul.f64 	%fd4553, %fd912, 0d3FCA5AD296B4A5AD;
	fma.rn.f64 	%fd4554, %fd297, 0d4000425ED097B426, %fd7823;
	mul.f64 	%fd4555, %fd510, 0d4020000000000000;
	sub.f64 	%fd4556, %fd4554, %fd4555;
	fma.rn.f64 	%fd4557, %fd711, 0d401CB1A72C69CB1A, %fd4556;
	sub.f64 	%fd4558, %fd4557, %fd4553;
	mul.f64 	%fd1121, %fd7591, %fd4558;
	mul.f64 	%fd4559, %fd7591, %fd7827;
	mul.f64 	%fd4560, %fd4559, 0d3FD2F684BDA12F68;
	sub.f64 	%fd4561, %fd7828, %fd4560;
	fma.rn.f64 	%fd4562, %fd293, 0d3FD0000000000000, %fd7827;
	mul.f64 	%fd4563, %fd7591, %fd4562;
	fma.rn.f64 	%fd4564, %fd4563, 0d4000000000000000, %fd4561;
	mul.f64 	%fd4565, %fd706, 0d3FF61B58BA0961B6;
	sub.f64 	%fd4566, %fd4564, %fd4565;
	fma.rn.f64 	%fd1122, %fd907, 0d3FDCFD813F604FD8, %fd4566;
	mul.f64 	%fd4567, %fd293, 0d3FD2F684BDA12F68;
	sub.f64 	%fd4568, %fd7827, %fd4567;
	fma.rn.f64 	%fd4569, %fd506, 0d4000000000000000, %fd4568;
	mul.f64 	%fd4570, %fd707, 0d3FF61B58BA0961B6;
	sub.f64 	%fd4571, %fd4569, %fd4570;
	fma.rn.f64 	%fd1123, %fd908, 0d3FDCFD813F604FD8, %fd4571;
	mul.f64 	%fd4572, %fd7591, %fd7825;
	mul.f64 	%fd4573, %fd4572, 0d3FD2F684BDA12F68;
	sub.f64 	%fd4574, %fd7826, %fd4573;
	fma.rn.f64 	%fd4575, %fd295, 0d3FD0000000000000, %fd7825;
	mul.f64 	%fd4576, %fd7591, %fd4575;
	fma.rn.f64 	%fd4577, %fd4576, 0d4000000000000000, %fd4574;
	mul.f64 	%fd4578, %fd708, 0d3FF61B58BA0961B6;
	sub.f64 	%fd4579, %fd4577, %fd4578;
	fma.rn.f64 	%fd4580, %fd909, 0d3FDCFD813F604FD8, %fd4579;
	mul.f64 	%fd4581, %fd1120, 0d3FD199999999999A;
	sub.f64 	%fd1124, %fd4580, %fd4581;
	mul.f64 	%fd4582, %fd295, 0d3FD2F684BDA12F68;
	sub.f64 	%fd4583, %fd7825, %fd4582;
	fma.rn.f64 	%fd4584, %fd508, 0d4000000000000000, %fd4583;
	mul.f64 	%fd4585, %fd709, 0d3FF61B58BA0961B6;
	sub.f64 	%fd4586, %fd4584, %fd4585;
	fma.rn.f64 	%fd1125, %fd910, 0d3FDCFD813F604FD8, %fd4586;
	mul.f64 	%fd4587, %fd7591, %fd7823;
	mul.f64 	%fd4588, %fd4587, 0d3FD2F684BDA12F68;
	sub.f64 	%fd4589, %fd7824, %fd4588;
	fma.rn.f64 	%fd4590, %fd297, 0d3FD0000000000000, %fd7823;
	mul.f64 	%fd4591, %fd7591, %fd4590;
	fma.rn.f64 	%fd4592, %fd4591, 0d4000000000000000, %fd4589;
	mul.f64 	%fd4593, %fd710, 0d3FF61B58BA0961B6;
	sub.f64 	%fd4594, %fd4592, %fd4593;
	fma.rn.f64 	%fd4595, %fd911, 0d3FDCFD813F604FD8, %fd4594;
	mul.f64 	%fd4596, %fd1121, 0d3FD199999999999A;
	sub.f64 	%fd1126, %fd4595, %fd4596;
	mul.f64 	%fd4597, %fd297, 0d3FD2F684BDA12F68;
	sub.f64 	%fd4598, %fd7823, %fd4597;
	fma.rn.f64 	%fd4599, %fd510, 0d4000000000000000, %fd4598;
	mul.f64 	%fd4600, %fd711, 0d3FF61B58BA0961B6;
	sub.f64 	%fd4601, %fd4599, %fd4600;
	fma.rn.f64 	%fd1127, %fd912, 0d3FDCFD813F604FD8, %fd4601;
	fma.rn.f64 	%fd1128, %fd7591, 0d3FE0000000000000, %fd101;
	mul.f64 	%fd1129, %fd88, 0d3FE0000000000000;
	setp.geu.f64 	%p1642, %fd1128, %fd1129;
	@%p1642 bra 	$L__BB1_997;
	and.b32  	%r2092, %r2, 2146435072;
	setp.eq.s32 	%p1688, %r2092, 1072693248;
	sub.f64 	%fd1130, %fd1129, %fd1128;
	{
	.reg .b32 %temp; 
	mov.b64 	{%temp, %r199}, %fd1130;
	}
	abs.f64 	%fd1131, %fd1130;
	setp.lt.s32 	%p1689, %r199, 0;
	setp.eq.f64 	%p1690, %fd1130, 0d0000000000000000;
	{ // callseq 285, 0
	.param .b64 param0;
	st.param.f64 	[param0], %fd1131;
	.param .b64 param1;
	st.param.f64 	[param1], 0d3FF0000000000000;
	.param .b64 retval0;
	call.uni (retval0), 
	__internal_accurate_pow, 
	(
	param0, 
	param1
	);
	ld.param.f64 	%fd4642, [retval0];
	} // callseq 285
	neg.f64 	%fd4644, %fd4642;
	selp.f64 	%fd4645, %fd4644, %fd4642, %p1688;
	selp.f64 	%fd4646, %fd4645, %fd4642, %p1689;
	selp.b32 	%r2093, %r199, 0, %p1688;
	or.b32  	%r2094, %r2093, 2146435072;
	selp.b32 	%r2095, %r2094, %r2093, %p1641;
	mov.b32 	%r2096, 0;
	mov.b64 	%fd4647, {%r2096, %r2095};
	selp.f64 	%fd7786, %fd4647, %fd4646, %p1690;
	add.f64 	%fd4648, %fd1130, 0d3FF0000000000000;
	{
	.reg .b32 %temp; 
	mov.b64 	{%temp, %r2097}, %fd4648;
	}
	and.b32  	%r2098, %r2097, 2146435072;
	setp.ne.s32 	%p1691, %r2098, 2146435072;
	@%p1691 bra 	$L__BB1_981;
	setp.num.f64 	%p1692, %fd1130, %fd1130;
	@%p1692 bra 	$L__BB1_979;
	mov.f64 	%fd4649, 0d3FF0000000000000;
	add.rn.f64 	%fd7786, %fd1130, %fd4649;
	bra.uni 	$L__BB1_981;
$L__BB1_979:
	setp.neu.f64 	%p1693, %fd1131, 0d7FF0000000000000;
	@%p1693 bra 	$L__BB1_981;
	and.b32  	%r2100, %r2, 2147483647;
	setp.ne.s32 	%p1696, %r2100, 1071644672;
	or.b32  	%r2101, %r198, -2147483648;
	selp.b32 	%r2102, %r2101, %r198, %p1696;
	selp.b32 	%r2103, %r2102, %r198, %p1688;
	selp.b32 	%r2104, %r2103, %r198, %p1689;
	mov.b32 	%r2105, 0;
	mov.b64 	%fd7786, {%r2105, %r2104};
$L__BB1_981:
	setp.eq.f64 	%p1697, %fd1130, 0d3FF0000000000000;
	setp.lt.s32 	%p1700, %r6, 0;
	setp.eq.s32 	%p1701, %r172, 1062207488;
	selp.f64 	%fd4650, 0d3FF0000000000000, %fd7786, %p1697;
	fma.rn.f64 	%fd1136, %fd7584, %fd4650, 0d0000000000000000;
	{ // callseq 286, 0
	.param .b64 param0;
	st.param.f64 	[param0], %fd1131;
	.param .b64 param1;
	st.param.f64 	[param1], 0d4000000000000000;
	.param .b64 retval0;
	call.uni (retval0), 
	__internal_accurate_pow, 
	(
	param0, 
	param1
	);
	ld.param.f64 	%fd4651, [retval0];
	} // callseq 286
	neg.f64 	%fd4653, %fd4651;
	selp.f64 	%fd4654, %fd4653, %fd4651, %p1701;
	selp.f64 	%fd4655, %fd4654, %fd4651, %p1689;
	selp.b32 	%r2106, %r199, 0, %p1701;
	or.b32  	%r2107, %r2106, 2146435072;
	selp.b32 	%r2108, %r2107, %r2106, %p1700;
	mov.b32 	%r2109, 0;
	mov.b64 	%fd4656, {%r2109, %r2108};
	selp.f64 	%fd7787, %fd4656, %fd4655, %p1690;
	add.f64 	%fd4657, %fd1130, 0d4000000000000000;
	{
	.reg .b32 %temp; 
	mov.b64 	{%temp, %r2110}, %fd4657;
	}
	and.b32  	%r2111, %r2110, 2146435072;
	setp.ne.s32 	%p1703, %r2111, 2146435072;
	@%p1703 bra 	$L__BB1_986;
	setp.nan.f64 	%p1704, %fd1130, %fd1130;
	@%p1704 bra 	$L__BB1_985;
	setp.neu.f64 	%p1705, %fd1131, 0d7FF0000000000000;
	@%p1705 bra 	$L__BB1_986;
	setp.lt.s32 	%p1706, %r199, 0;
	selp.b32 	%r2112, %r189, %r188, %p1;
	selp.b32 	%r2113, %r2112, %r188, %p1706;
	mov.b32 	%r2114, 0;
	mov.b64 	%fd7787, {%r2114, %r2113};
	bra.uni 	$L__BB1_986;
$L__BB1_985:
	mov.f64 	%fd4658, 0d4000000000000000;
	add.rn.f64 	%fd7787, %fd1130, %fd4658;
$L__BB1_986:
	setp.eq.f64 	%p1708, %fd1130, 0d0000000000000000;
	setp.lt.s32 	%p1709, %r199, 0;
	setp.lt.s32 	%p1710, %r10, 0;
	and.b32  	%r2115, %r10, 2146435072;
	setp.eq.s32 	%p1711, %r2115, 1073741824;
	selp.f64 	%fd4659, 0d3FF0000000000000, %fd7787, %p1697;
	mul.f64 	%fd4660, %fd7583, 0d3FE0000000000000;
	fma.rn.f64 	%fd1141, %fd4660, %fd4659, %fd1136;
	{ // callseq 287, 0
	.param .b64 param0;
	st.param.f64 	[param0], %fd1131;
	.param .b64 param1;
	st.param.f64 	[param1], 0d4008000000000000;
	.param .b64 retval0;
	call.uni (retval0), 
	__internal_accurate_pow, 
	(
	param0, 
	param1
	);
	ld.param.f64 	%fd4661, [retval0];
	} // callseq 287
	neg.f64 	%fd4663, %fd4661;
	selp.f64 	%fd4664, %fd4663, %fd4661, %p1711;
	selp.f64 	%fd4665, %fd4664, %fd4661, %p1709;
	selp.b32 	%r2116, %r199, 0, %p1711;
	or.b32  	%r2117, %r2116, 2146435072;
	selp.b32 	%r2118, %r2117, %r2116, %p1710;
	mov.b32 	%r2119, 0;
	mov.b64 	%fd4666, {%r2119, %r2118};
	selp.f64 	%fd7788, %fd4666, %fd4665, %p1708;
	add.f64 	%fd4667, %fd1130, 0d4008000000000000;
	{
	.reg .b32 %temp; 
	mov.b64 	{%temp, %r2120}, %fd4667;
	}
	and.b32  	%r2121, %r2120, 2146435072;
	setp.ne.s32 	%p1712, %r2121, 2146435072;
	@%p1712 bra 	$L__BB1_991;
	setp.nan.f64 	%p1713, %fd1130, %fd1130;
	@%p1713 bra 	$L__BB1_990;
	setp.neu.f64 	%p1714, %fd1131, 0d7FF0000000000000;
	@%p1714 bra 	$L__BB1_991;
	and.b32  	%r2123, %r10, 2147483647;
	setp.ne.s32 	%p1717, %r2123, 1071644672;
	or.b32  	%r2124, %r197, -2147483648;
	selp.b32 	%r2125, %r2124, %r197, %p1717;
	selp.b32 	%r2126, %r2125, %r197, %p1711;
	selp.b32 	%r2127, %r2126, %r197, %p1709;
	mov.b32 	%r2128, 0;
	mov.b64 	%fd7788, {%r2128, %r2127};
	bra.uni 	$L__BB1_991;
$L__BB1_990:
	mov.f64 	%fd4668, 0d4008000000000000;
	add.rn.f64 	%fd7788, %fd1130, %fd4668;
$L__BB1_991:
	setp.eq.f64 	%p1718, %fd1130, 0d3FF0000000000000;
	setp.lt.s32 	%p1721, %r14, 0;
	and.b32  	%r2129, %r14, 2146435072;
	setp.eq.s32 	%p1722, %r2129, 1072693248;
	selp.f64 	%fd4669, 0d3FF0000000000000, %fd7788, %p1718;
	div.rn.f64 	%fd4670, %fd7582, 0d4008000000000000;
	fma.rn.f64 	%fd1146, %fd4670, %fd4669, %fd1141;
	{ // callseq 288, 0
	.param .b64 param0;
	st.param.f64 	[param0], %fd1131;
	.param .b64 param1;
	st.param.f64 	[param1], 0d4010000000000000;
	.param .b64 retval0;
	call.uni (retval0), 
	__internal_accurate_pow, 
	(
	param0, 
	param1
	);
	ld.param.f64 	%fd4671, [retval0];
	} // callseq 288
	neg.f64 	%fd4673, %fd4671;
	selp.f64 	%fd4674, %fd4673, %fd4671, %p1722;
	selp.f64 	%fd4675, %fd4674, %fd4671, %p1709;
	selp.b32 	%r2130, %r199, 0, %p1722;
	or.b32  	%r2131, %r2130, 2146435072;
	selp.b32 	%r2132, %r2131, %r2130, %p1721;
	mov.b32 	%r2133, 0;
	mov.b64 	%fd4676, {%r2133, %r2132};
	selp.f64 	%fd7789, %fd4676, %fd4675, %p1708;
	add.f64 	%fd4677, %fd1130, 0d4010000000000000;
	{
	.reg .b32 %temp; 
	mov.b64 	{%temp, %r2134}, %fd4677;
	}
	and.b32  	%r2135, %r2134, 2146435072;
	setp.ne.s32 	%p1723, %r2135, 2146435072;
	@%p1723 bra 	$L__BB1_996;
	setp.nan.f64 	%p1724, %fd1130, %fd1130;
	@%p1724 bra 	$L__BB1_995;
	setp.neu.f64 	%p1725, %fd1131, 0d7FF0000000000000;
	@%p1725 bra 	$L__BB1_996;
	setp.lt.s32 	%p1726, %r199, 0;
	and.b32  	%r2137, %r14, 2147483647;
	setp.ne.s32 	%p1728, %r2137, 1071644672;
	selp.b32 	%r2138, 0, 2146435072, %p1721;
	or.b32  	%r2139, %r2138, -2147483648;
	selp.b32 	%r2140, %r2139, %r2138, %p1728;
	selp.b32 	%r2141, %r2140, %r2138, %p1722;
	selp.b32 	%r2142, %r2141, %r2138, %p1726;
	mov.b32 	%r2143, 0;
	mov.b64 	%fd7789, {%r2143, %r2142};
	bra.uni 	$L__BB1_996;
$L__BB1_995:
	mov.f64 	%fd4678, 0d4010000000000000;
	add.rn.f64 	%fd7789, %fd1130, %fd4678;
$L__BB1_996:
	selp.f64 	%fd4679, 0d3FF0000000000000, %fd7789, %p1718;
	mul.f64 	%fd4680, %fd7581, 0d3FD0000000000000;
	fma.rn.f64 	%fd4681, %fd4680, %fd4679, %fd1146;
	sub.f64 	%fd7794, %fd1117, %fd4681;
	bra.uni 	$L__BB1_1018;
$L__BB1_997:
	and.b32  	%r2040, %r2, 2146435072;
	setp.eq.s32 	%p1644, %r2040, 1072693248;
	sub.f64 	%fd1152, %fd1128, %fd1129;
	{
	.reg .b32 %temp; 
	mov.b64 	{%temp, %r200}, %fd1152;
	}
	abs.f64 	%fd1153, %fd1152;
	setp.lt.s32 	%p1645, %r200, 0;
	setp.eq.f64 	%p1646, %fd1152, 0d0000000000000000;
	{ // callseq 281, 0
	.param .b64 param0;
	st.param.f64 	[param0], %fd1153;
	.param .b64 param1;
	st.param.f64 	[param1], 0d3FF0000000000000;
	.param .b64 retval0;
	call.uni (retval0), 
	__internal_accurate_pow, 
	(
	param0, 
	param1
	);
	ld.param.f64 	%fd4602, [retval0];
	} // callseq 281
	neg.f64 	%fd4604, %fd4602;
	selp.f64 	%fd4605, %fd4604, %fd4602, %p1644;
	selp.f64 	%fd4606, %fd4605, %fd4602, %p1645;
	selp.b32 	%r2041, %r200, 0, %p1644;
	or.b32  	%r2042, %r2041, 2146435072;
	selp.b32 	%r2043, %r2042, %r2041, %p1641;
	mov.b32 	%r2044, 0;
	mov.b64 	%fd4607, {%r2044, %r2043};
	selp.f64 	%fd7790, %fd4607, %fd4606, %p1646;
	add.f64 	%fd4608, %fd1152, 0d3FF0000000000000;
	{
	.reg .b32 %temp; 
	mov.b64 	{%temp, %r2045}, %fd4608;
	}
	and.b32  	%r2046, %r2045, 2146435072;
	setp.ne.s32 	%p1647, %r2046, 2146435072;
	@%p1647 bra 	$L__BB1_1002;
	setp.num.f64 	%p1648, %fd1152, %fd1152;
	@%p1648 bra 	$L__BB1_1000;
	mov.f64 	%fd4609, 0d3FF0000000000000;
	add.rn.f64 	%fd7790, %fd1152, %fd4609;
	bra.uni 	$L__BB1_1002;
$L__BB1_1000:
	setp.neu.f64 	%p1649, %fd1153, 0d7FF0000000000000;
	@%p1649 bra 	$L__BB1_1002;
	and.b32  	%r2048, %r2, 2147483647;
	setp.ne.s32 	%p1652, %r2048, 1071644672;
	or.b32  	%r2049, %r198, -2147483648;
	selp.b32 	%r2050, %r2049, %r198, %p1652;
	selp.b32 	%r2051, %r2050, %r198, %p1644;
	selp.b32 	%r2052, %r2051, %r198, %p1645;
	mov.b32 	%r2053, 0;
	mov.b64 	%fd7790, {%r2053, %r2052};
$L__BB1_1002:
	setp.eq.f64 	%p1653, %fd1152, 0d3FF0000000000000;
	setp.lt.s32 	%p1656, %r6, 0;
	setp.eq.s32 	%p1657, %r172, 1062207488;
	selp.f64 	%fd4610, 0d3FF0000000000000, %fd7790, %p1653;
	fma.rn.f64 	%fd1158, %fd7584, %fd4610, 0d0000000000000000;
	{ // callseq 282, 0
	.param .b64 param0;
	st.param.f64 	[param0], %fd1153;
	.param .b64 param1;
	st.param.f64 	[param1], 0d4000000000000000;
	.param .b64 retval0;
	call.uni (retval0), 
	__internal_accurate_pow, 
	(
	param0, 
	param1
	);
	ld.param.f64 	%fd4611, [retval0];
	} // callseq 282
	neg.f64 	%fd4613, %fd4611;
	selp.f64 	%fd4614, %fd4613, %fd4611, %p1657;
	selp.f64 	%fd4615, %fd4614, %fd4611, %p1645;
	selp.b32 	%r2054, %r200, 0, %p1657;
	or.b32  	%r2055, %r2054, 2146435072;
	selp.b32 	%r2056, %r2055, %r2054, %p1656;
	mov.b32 	%r2057, 0;
	mov.b64 	%fd4616, {%r2057, %r2056};
	selp.f64 	%fd7791, %fd4616, %fd4615, %p1646;
	add.f64 	%fd4617, %fd1152, 0d4000000000000000;
	{
	.reg .b32 %temp; 
	mov.b64 	{%temp, %r2058}, %fd4617;
	}
	and.b32  	%r2059, %r2058, 2146435072;
	setp.ne.s32 	%p1659, %r2059, 2146435072;
	@%p1659 bra 	$L__BB1_1007;
	setp.nan.f64 	%p1660, %fd1152, %fd1152;
	@%p1660 bra 	$L__BB1_1006;
	setp.neu.f64 	%p1661, %fd1153, 0d7FF0000000000000;
	@%p1661 bra 	$L__BB1_1007;
	setp.lt.s32 	%p1662, %r200, 0;
	selp.b32 	%r2060, %r189, %r188, %p1;
	selp.b32 	%r2061, %r2060, %r188, %p1662;
	mov.b32 	%r2062, 0;
	mov.b64 	%fd7791, {%r2062, %r2061};
	bra.uni 	$L__BB1_1007;
$L__BB1_1006:
	mov.f64 	%fd4618, 0d4000000000000000;
	add.rn.f64 	%fd7791, %fd1152, %fd4618;
$L__BB1_1007:
	setp.eq.f64 	%p1664, %fd1152, 0d0000000000000000;
	setp.lt.s32 	%p1665, %r200, 0;
	setp.lt.s32 	%p1666, %r10, 0;
	and.b32  	%r2063, %r10, 2146435072;
	setp.eq.s32 	%p1667, %r2063, 1073741824;
	selp.f64 	%fd4619, 0d3FF0000000000000, %fd7791, %p1653;
	mul.f64 	%fd4620, %fd7583, 0d3FE0000000000000;
	fma.rn.f64 	%fd1163, %fd4620, %fd4619, %fd1158;
	{ // callseq 283, 0
	.param .b64 param0;
	st.param.f64 	[param0], %fd1153;
	.param .b64 param1;
	st.param.f64 	[param1], 0d4008000000000000;
	.param .b64 retval0;
	call.uni (retval0), 
	__internal_accurate_pow, 
	(
	param0, 
	param1
	);
	ld.param.f64 	%fd4621, [retval0];
	} // callseq 283
	neg.f64 	%fd4623, %fd4621;
	selp.f64 	%fd4624, %fd4623, %fd4621, %p1667;
	selp.f64 	%fd4625, %fd4624, %fd4621, %p1665;
	selp.b32 	%r2064, %r200, 0, %p1667;
	or.b32  	%r2065, %r2064, 2146435072;
	selp.b32 	%r2066, %r2065, %r2064, %p1666;
	mov.b32 	%r2067, 0;
	mov.b64 	%fd4626, {%r2067, %r2066};
	selp.f64 	%fd7792, %fd4626, %fd4625, %p1664;
	add.f64 	%fd4627, %fd1152, 0d4008000000000000;
	{
	.reg .b32 %temp; 
	mov.b64 	{%temp, %r2068}, %fd4627;
	}
	and.b32  	%r2069, %r2068, 2146435072;
	setp.ne.s32 	%p1668, %r2069, 2146435072;
	@%p1668 bra 	$L__BB1_1012;
	setp.nan.f64 	%p1669, %fd1152, %fd1152;
	@%p1669 bra 	$L__BB1_1011;
	setp.neu.f64 	%p1670, %fd1153, 0d7FF0000000000000;
	@%p1670 bra 	$L__BB1_1012;
	and.b32  	%r2071, %r10, 2147483647;
	setp.ne.s32 	%p1673, %r2071, 1071644672;
	or.b32  	%r2072, %r197, -2147483648;
	selp.b32 	%r2073, %r2072, %r197, %p1673;
	selp.b32 	%r2074, %r2073, %r197, %p1667;
	selp.b32 	%r2075, %r2074, %r197, %p1665;
	mov.b32 	%r2076, 0;
	mov.b64 	%fd7792, {%r2076, %r2075};
	bra.uni 	$L__BB1_1012;
$L__BB1_1011:
	mov.f64 	%fd4628, 0d4008000000000000;
	add.rn.f64 	%fd7792, %fd1152, %fd4628;
$L__BB1_1012:
	setp.eq.f64 	%p1674, %fd1152, 0d3FF0000000000000;
	setp.lt.s32 	%p1677, %r14, 0;
	and.b32  	%r2077, %r14, 2146435072;
	setp.eq.s32 	%p1678, %r2077, 1072693248;
	selp.f64 	%fd4629, 0d3FF0000000000000, %fd7792, %p1674;
	div.rn.f64 	%fd4630, %fd7582, 0d4008000000000000;
	fma.rn.f64 	%fd1168, %fd4630, %fd4629, %fd1163;
	{ // callseq 284, 0
	.param .b64 param0;
	st.param.f64 	[param0], %fd1153;
	.param .b64 param1;
	st.param.f64 	[param1], 0d4010000000000000;
	.param .b64 retval0;
	call.uni (retval0), 
	__internal_accurate_pow, 
	(
	param0, 
	param1
	);
	ld.param.f64 	%fd4631, [retval0];
	} // callseq 284
	neg.f64 	%fd4633, %fd4631;
	selp.f64 	%fd4634, %fd4633, %fd4631, %p1678;
	selp.f64 	%fd4635, %fd4634, %fd4631, %p1665;
	selp.b32 	%r2078, %r200, 0, %p1678;
	or.b32  	%r2079, %r2078, 2146435072;
	selp.b32 	%r2080, %r2079, %r2078, %p1677;
	mov.b32 	%r2081, 0;
	mov.b64 	%fd4636, {%r2081, %r2080};
	selp.f64 	%fd7793, %fd4636, %fd4635, %p1664;
	add.f64 	%fd4637, %fd1152, 0d4010000000000000;
	{
	.reg .b32 %temp; 
	mov.b64 	{%temp, %r2082}, %fd4637;
	}
	and.b32  	%r2083, %r2082, 2146435072;
	setp.ne.s32 	%p1679, %r2083, 2146435072;
	@%p1679 bra 	$L__BB1_1017;
	setp.nan.f64 	%p1680, %fd1152, %fd1152;
	@%p1680 bra 	$L__BB1_1016;
	setp.neu.f64 	%p1681, %fd1153, 0d7FF0000000000000;
	@%p1681 bra 	$L__BB1_1017;
	setp.lt.s32 	%p1682, %r200, 0;
	and.b32  	%r2085, %r14, 2147483647;
	setp.ne.s32 	%p1684, %r2085, 1071644672;
	selp.b32 	%r2086, 0, 2146435072, %p1677;
	or.b32  	%r2087, %r2086, -2147483648;
	selp.b32 	%r2088, %r2087, %r2086, %p1684;
	selp.b32 	%r2089, %r2088, %r2086, %p1678;
	selp.b32 	%r2090, %r2089, %r2086, %p1682;
	mov.b32 	%r2091, 0;
	mov.b64 	%fd7793, {%r2091, %r2090};
	bra.uni 	$L__BB1_1017;
$L__BB1_1016:
	mov.f64 	%fd4638, 0d4010000000000000;
	add.rn.f64 	%fd7793, %fd1152, %fd4638;
$L__BB1_1017:
	selp.f64 	%fd4639, 0d3FF0000000000000, %fd7793, %p1674;
	mul.f64 	%fd4640, %fd7581, 0d3FD0000000000000;
	fma.rn.f64 	%fd4641, %fd4640, %fd4639, %fd1168;
	add.f64 	%fd7794, %fd1117, %fd4641;
$L__BB1_1018:
	setp.lt.s32 	%p1731, %r6, 0;
	setp.eq.s32 	%p1732, %r172, 1062207488;
	fma.rn.f64 	%fd4682, %fd1119, 0dBFD199999999999A, %fd1122;
	sub.f64 	%fd1175, %fd4682, %fd7794;
	div.rn.f64 	%fd1176, %fd1126, 0d400DBE2DF9B01D21;
	{
	.reg .b32 %temp; 
	mov.b64 	{%temp, %r201}, %fd1176;
	}
	abs.f64 	%fd1177, %fd1176;
	{ // callseq 289, 0
	.param .b64 param0;
	st.param.f64 	[param0], %fd1177;
	.param .b64 param1;
	st.param.f64 	[param1], 0d4000000000000000;
	.param .b64 retval0;
	call.uni (retval0), 
	__internal_accurate_pow, 
	(
	param0, 
	param1
	);
	ld.param.f64 	%fd4683, [retval0];
	} // callseq 289
	setp.lt.s32 	%p1734, %r201, 0;
	neg.f64 	%fd4685, %fd4683;
	selp.f64 	%fd4686, %fd4685, %fd4683, %p1732;
	selp.f64 	%fd4687, %fd4686, %fd4683, %p1734;
	setp.eq.f64 	%p1735, %fd1176, 0d0000000000000000;
	selp.b32 	%r2144, %r201, 0, %p1732;
	or.b32  	%r2145, %r2144, 2146435072;
	selp.b32 	%r2146, %r2145, %r2144, %p1731;
	mov.b32 	%r2147, 0;
	mov.b64 	%fd4688, {%r2147, %r2146};
	selp.f64 	%fd7817, %fd4688, %fd4687, %p1735;
	add.f64 	%fd4689, %fd1176, 0d4000000000000000;
	{
	.reg .b32 %temp; 
	mov.b64 	{%temp, %r2148}, %fd4689;
	}
	and.b32  	%r202, %r2148, 2146435072;
	setp.ne.s32 	%p1736, %r202, 2146435072;
	mov.f64 	%fd7795, %fd7817;
	@%p1736 bra 	$L__BB1_1023;
	setp.num.f64 	%p1737, %fd1176, %fd1176;
	@%p1737 bra 	$L__BB1_1021;
	mov.f64 	%fd4690, 0d4000000000000000;
	add.rn.f64 	%fd7795, %fd1176, %fd4690;
	bra.uni 	$L__BB1_1023;
$L__BB1_1021:
	setp.neu.f64 	%p1738, %fd1177, 0d7FF0000000000000;
	mov.f64 	%fd7795, %fd7817;
	@%p1738 bra 	$L__BB1_1023;
	selp.b32 	%r2149, %r189, %r188, %p1;
	selp.b32 	%r2150, %r2149, %r188, %p1734;
	mov.b32 	%r2151, 0;
	mov.b64 	%fd7795, {%r2151, %r2150};
$L__BB1_1023:
	setp.eq.f64 	%p1743, %fd1176, 0d3FF0000000000000;
	add.f64 	%fd4691, %fd7795, 0d3FF0000000000000;
	sqrt.rn.f64 	%fd4692, %fd4691;
	selp.f64 	%fd1182, 0d3FF6A09E667F3BCD, %fd4692, %p1743;
	{
	.reg .b32 %temp; 
	mov.b64 	{%temp, %r203}, %fd1182;
	}
	abs.f64 	%fd1183, %fd1182;
	{ // callseq 290, 0
	.param .b64 param0;
	st.param.f64 	[param0], %fd1183;
	.param .b64 param1;
	st.param.f64 	[param1], 0d4000000000000000;
	.param .b64 retval0;
	call.uni (retval0), 
	__internal_accurate_pow, 
	(
	param0, 
	param1
	);
	ld.param.f64 	%fd4693, [retval0];
	} // callseq 290
	setp.lt.s32 	%p1744, %r203, 0;
	neg.f64 	%fd4695, %fd4693;
	selp.f64 	%fd4696, %fd4695, %fd4693, %p1732;
	selp.f64 	%fd4697, %fd4696, %fd4693, %p1744;
	setp.eq.f64 	%p1745, %fd1182, 0d0000000000000000;
	selp.b32 	%r2152, %r203, 0, %p1732;
	or.b32  	%r2153, %r2152, 2146435072;
	selp.b32 	%r2154, %r2153, %r2152, %p1731;
	mov.b32 	%r2155, 0;
	mov.b64 	%fd4698, {%r2155, %r2154};
	selp.f64 	%fd7796, %fd4698, %fd4697, %p1745;
	add.f64 	%fd4699, %fd1182, 0d4000000000000000;
	{
	.reg .b32 %temp; 
	mov.b64 	{%temp, %r2156}, %fd4699;
	}
	and.b32  	%r2157, %r2156, 2146435072;
	setp.ne.s32 	%p1746, %r2157, 2146435072;
	@%p1746 bra 	$L__BB1_1028;
	setp.num.f64 	%p1747, %fd1182, %fd1182;
	@%p1747 bra 	$L__BB1_1026;
	mov.f64 	%fd4700, 0d4000000000000000;
	add.rn.f64 	%fd7796, %fd1182, %fd4700;
	bra.uni 	$L__BB1_1028;
$L__BB1_1026:
	setp.neu.f64 	%p1748, %fd1183, 0d7FF0000000000000;
	@%p1748 bra 	$L__BB1_1028;
	selp.b32 	%r2158, %r189, %r188, %p1;
	selp.b32 	%r2159, %r2158, %r188, %p1744;
	mov.b32 	%r2160, 0;
	mov.b64 	%fd7796, {%r2160, %r2159};
$L__BB1_1028:
	setp.eq.f64 	%p1751, %fd1182, 0d3FF0000000000000;
	selp.f64 	%fd4701, 0d3FF0000000000000, %fd7796, %p1751;
	div.rn.f64 	%fd4702, %fd1175, %fd4701;
	mul.f64 	%fd4703, %fd4702, 0d4010000000000000;
	mul.f64 	%fd1188, %fd4703, 0d401F952E0F96D630;
	mov.f64 	%fd7797, %fd7817;
	@%p1736 bra 	$L__BB1_1033;
	setp.num.f64 	%p1752, %fd1176, %fd1176;
	@%p1752 bra 	$L__BB1_1031;
	mov.f64 	%fd4704, 0d4000000000000000;
	add.rn.f64 	%fd7797, %fd1176, %fd4704;
	bra.uni 	$L__BB1_1033;
$L__BB1_1031:
	setp.neu.f64 	%p1753, %fd1177, 0d7FF0000000000000;
	mov.f64 	%fd7797, %fd7817;
	@%p1753 bra 	$L__BB1_1033;
	setp.lt.s32 	%p1754, %r201, 0;
	selp.b32 	%r2161, %r189, %r188, %p1;
	selp.b32 	%r2162, %r2161, %r188, %p1754;
	mov.b32 	%r2163, 0;
	mov.b64 	%fd7797, {%r2163, %r2162};
$L__BB1_1033:
	setp.lt.s32 	%p1756, %r6, 0;
	setp.eq.s32 	%p1757, %r172, 1062207488;
	add.f64 	%fd4705, %fd7797, 0d3FF0000000000000;
	sqrt.rn.f64 	%fd4706, %fd4705;
	selp.f64 	%fd1192, 0d3FF6A09E667F3BCD, %fd4706, %p1743;
	rcp.rn.f64 	%fd1193, %fd1192;
	{
	.reg .b32 %temp; 
	mov.b64 	{%temp, %r204}, %fd1193;
	}
	abs.f64 	%fd1194, %fd1193;
	{ // callseq 291, 0
	.param .b64 param0;
	st.param.f64 	[param0], %fd1194;
	.param .b64 param1;
	st.param.f64 	[param1], 0d4000000000000000;
	.param .b64 retval0;
	call.uni (retval0), 
	__internal_accurate_pow, 
	(
	param0, 
	param1
	);
	ld.param.f64 	%fd4707, [retval0];
	} // callseq 291
	setp.lt.s32 	%p1759, %r204, 0;
	neg.f64 	%fd4709, %fd4707;
	selp.f64 	%fd4710, %fd4709, %fd4707, %p1757;
	selp.f64 	%fd4711, %fd4710, %fd4707, %p1759;
	setp.eq.f64 	%p1760, %fd1193, 0d0000000000000000;
	selp.b32 	%r2164, %r204, 0, %p1757;
	or.b32  	%r2165, %r2164, 2146435072;
	selp.b32 	%r2166, %r2165, %r2164, %p1756;
	mov.b32 	%r2167, 0;
	mov.b64 	%fd4712, {%r2167, %r2166};
	selp.f64 	%fd7798, %fd4712, %fd4711, %p1760;
	add.f64 	%fd4713, %fd1193, 0d4000000000000000;
	{
	.reg .b32 %temp; 
	mov.b64 	{%temp, %r2168}, %fd4713;
	}
	and.b32  	%r2169, %r2168, 2146435072;
	setp.ne.s32 	%p1761, %r2169, 2146435072;
	@%p1761 bra 	$L__BB1_1038;
	setp.num.f64 	%p1762, %fd1193, %fd1193;
	@%p1762 bra 	$L__BB1_1036;
	mov.f64 	%fd4714, 0d4000000000000000;
	add.rn.f64 	%fd7798, %fd1193, %fd4714;
	bra.uni 	$L__BB1_1038;
$L__BB1_1036:
	setp.neu.f64 	%p1763, %fd1194, 0d7FF0000000000000;
	@%p1763 bra 	$L__BB1_1038;
	selp.b32 	%r2170, %r189, %r188, %p1;
	selp.b32 	%r2171, %r2170, %r188, %p1759;
	mov.b32 	%r2172, 0;
	mov.b64 	%fd7798, {%r2172, %r2171};
$L__BB1_1038:
	setp.eq.f64 	%p1768, %fd1193, 0d3FF0000000000000;
	mul.f64 	%fd4715, %fd7798, 0dC014000000000000;
	selp.f64 	%fd1199, 0dC014000000000000, %fd4715, %p1768;
	{
	.reg .b32 %temp; 
	mov.b64 	{%temp, %r205}, %fd1175;
	}
	abs.f64 	%fd1200, %fd1175;
	{ // callseq 292, 0
	.param .b64 param0;
	st.param.f64 	[param0], %fd1200;
	.param .b64 param1;
	st.param.f64 	[param1], 0d4000000000000000;
	.param .b64 retval0;
	call.uni (retval0), 
	__internal_accurate_pow, 
	(
	param0, 
	param1
	);
	ld.param.f64 	%fd4716, [retval0];
	} // callseq 292
	setp.lt.s32 	%p1769, %r205, 0;
	neg.f64 	%fd4718, %fd4716;
	selp.f64 	%fd4719, %fd4718, %fd4716, %p1757;
	selp.f64 	%fd4720, %fd4719, %fd4716, %p1769;
	setp.eq.f64 	%p1770, %fd1175, 0d0000000000000000;
	selp.b32 	%r2173, %r205, 0, %p1757;
	or.b32  	%r2174, %r2173, 2146435072;
	selp.b32 	%r2175, %r2174, %r2173, %p1756;
	mov.b32 	%r2176, 0;
	mov.b64 	%fd4721, {%r2176, %r2175};
	selp.f64 	%fd7819, %fd4721, %fd4720, %p1770;
	add.f64 	%fd4722, %fd1175, 0d4000000000000000;
	{
	.reg .b32 %temp; 
	mov.b64 	{%temp, %r2177}, %fd4722;
	}
	and.b32  	%r206, %r2177, 2146435072;
	setp.ne.s32 	%p1771, %r206, 2146435072;
	mov.f64 	%fd7799, %fd7819;
	@%p1771 bra 	$L__BB1_1043;
	setp.num.f64 	%p1772, %fd1175, %fd1175;
	@%p1772 bra 	$L__BB1_1041;
	mov.f64 	%fd4723, 0d4000000000000000;
	add.rn.f64 	%fd7799, %fd1175, %fd4723;
	bra.uni 	$L__BB1_1043;
$L__BB1_1041:
	setp.neu.f64 	%p1773, %fd1200, 0d7FF0000000000000;
	mov.f64 	%fd7799, %fd7819;
	@%p1773 bra 	$L__BB1_1043;
	selp.b32 	%r2178, %r189, %r188, %p1;
	selp.b32 	%r2179, %r2178, %r188, %p1769;
	mov.b32 	%r2180, 0;
	mov.b64 	%fd7799, {%r2180, %r2179};
$L__BB1_1043:
	and.b32  	%r2181, %r6, 2146435072;
	setp.eq.s32 	%p1776, %r2181, 1062207488;
	{
	.reg .b32 %temp; 
	mov.b64 	{%temp, %r207}, %fd1124;
	}
	abs.f64 	%fd1205, %fd1124;
	{ // callseq 293, 0
	.param .b64 param0;
	st.param.f64 	[param0], %fd1205;
	.param .b64 param1;
	st.param.f64 	[param1], 0d4000000000000000;
	.param .b64 retval0;
	call.uni (retval0), 
	__internal_accurate_pow, 
	(
	param0, 
	param1
	);
	ld.param.f64 	%fd4724, [retval0];
	} // callseq 293
	setp.lt.s32 	%p1777, %r207, 0;
	neg.f64 	%fd4726, %fd4724;
	selp.f64 	%fd4727, %fd4726, %fd4724, %p1776;
	selp.f64 	%fd4728, %fd4727, %fd4724, %p1777;
	setp.eq.f64 	%p1778, %fd1124, 0d0000000000000000;
	selp.b32 	%r2182, %r207, 0, %p1776;
	or.b32  	%r2183, %r2182, 2146435072;
	selp.b32 	%r2184, %r2183, %r2182, %p1756;
	mov.b32 	%r2185, 0;
	mov.b64 	%fd4729, {%r2185, %r2184};
	selp.f64 	%fd7820, %fd4729, %fd4728, %p1778;
	add.f64 	%fd4730, %fd1124, 0d4000000000000000;
	{
	.reg .b32 %temp; 
	mov.b64 	{%temp, %r2186}, %fd4730;
	}
	and.b32  	%r208, %r2186, 2146435072;
	setp.ne.s32 	%p1779, %r208, 2146435072;
	mov.f64 	%fd7800, %fd7820;
	@%p1779 bra 	$L__BB1_1048;
	setp.num.f64 	%p1780, %fd1124, %fd1124;
	@%p1780 bra 	$L__BB1_1046;
	mov.f64 	%fd4731, 0d4000000000000000;
	add.rn.f64 	%fd7800, %fd1124, %fd4731;
	bra.uni 	$L__BB1_1048;
$L__BB1_1046:
	setp.neu.f64 	%p1781, %fd1205, 0d7FF0000000000000;
	mov.f64 	%fd7800, %fd7820;
	@%p1781 bra 	$L__BB1_1048;
	setp.lt.s32 	%p1783, %r6, 0;
	selp.b32 	%r2187, 0, 2146435072, %p1783;
	or.b32  	%r2188, %r2187, -2147483648;
	selp.b32 	%r2189, %r2188, %r2187, %p1;
	selp.b32 	%r2190, %r2189, %r2187, %p1777;
	mov.b32 	%r2191, 0;
	mov.b64 	%fd7800, {%r2191, %r2190};
$L__BB1_1048:
	and.b32  	%r2192, %r6, 2146435072;
	setp.eq.s32 	%p1785, %r2192, 1062207488;
	setp.eq.f64 	%p1786, %fd1124, 0d3FF0000000000000;
	selp.f64 	%fd4732, 0d3FF0000000000000, %fd7800, %p1786;
	setp.eq.f64 	%p1787, %fd1175, 0d3FF0000000000000;
	selp.f64 	%fd4733, 0d3FF0000000000000, %fd7799, %p1787;
	add.f64 	%fd1210, %fd4733, %fd4732;
	{
	.reg .b32 %temp; 
	mov.b64 	{%temp, %r209}, %fd1192;
	}
	abs.f64 	%fd1211, %fd1192;
	{ // callseq 294, 0
	.param .b64 param0;
	st.param.f64 	[param0], %fd1211;
	.param .b64 param1;
	st.param.f64 	[param1], 0d4000000000000000;
	.param .b64 retval0;
	call.uni (retval0), 
	__internal_accurate_pow, 
	(
	param0, 
	param1
	);
	ld.param.f64 	%fd4734, [retval0];
	} // callseq 294
	setp.lt.s32 	%p1788, %r209, 0;
	neg.f64 	%fd4736, %fd4734;
	selp.f64 	%fd4737, %fd4736, %fd4734, %p1785;
	selp.f64 	%fd4738, %fd4737, %fd4734, %p1788;
	setp.eq.f64 	%p1789, %fd1192, 0d0000000000000000;
	selp.b32 	%r2193, %r209, 0, %p1785;
	or.b32  	%r2194, %r2193, 2146435072;
	selp.b32 	%r2195, %r2194, %r2193, %p1756;
	mov.b32 	%r2196, 0;
	mov.b64 	%fd4739, {%r2196, %r2195};
	selp.f64 	%fd7801, %fd4739, %fd4738, %p1789;
	add.f64 	%fd4740, %fd1192, 0d4000000000000000;
	{
	.reg .b32 %temp; 
	mov.b64 	{%temp, %r2197}, %fd4740;
	}
	and.b32  	%r2198, %r2197, 2146435072;
	setp.ne.s32 	%p1790, %r2198, 2146435072;
	@%p1790 bra 	$L__BB1_1053;
	setp.num.f64 	%p1791, %fd1192, %fd1192;
	@%p1791 bra 	$L__BB1_1051;
	mov.f64 	%fd4741, 0d4000000000000000;
	add.rn.f64 	%fd7801, %fd1192, %fd4741;
	bra.uni 	$L__BB1_1053;
$L__BB1_1051:
	setp.neu.f64 	%p1792, %fd1211, 0d7FF0000000000000;
	@%p1792 bra 	$L__BB1_1053;
	setp.lt.s32 	%p1794, %r6, 0;
	selp.b32 	%r2199, 0, 2146435072, %p1794;
	or.b32  	%r2200, %r2199, -2147483648;
	selp.b32 	%r2201, %r2200, %r2199, %p1;
	selp.b32 	%r2202, %r2201, %r2199, %p1788;
	mov.b32 	%r2203, 0;
	mov.b64 	%fd7801, {%r2203, %r2202};
$L__BB1_1053:
	setp.eq.f64 	%p1795, %fd1192, 0d3FF0000000000000;
	selp.f64 	%fd4742, 0d3FF0000000000000, %fd7801, %p1795;
	mul.f64 	%fd4743, %fd1210, 0dC000000000000000;
	div.rn.f64 	%fd1216, %fd4743, %fd4742;
	fma.rn.f64 	%fd4744, %fd1216, 0d3FF71547652B82FE, 0d4338000000000000;
	{
	.reg .b32 %temp; 
	mov.b64 	{%r210, %temp}, %fd4744;
	}
	mov.f64 	%fd4745, 0dC338000000000000;
	add.rn.f64 	%fd4746, %fd4744, %fd4745;
	fma.rn.f64 	%fd4747, %fd4746, 0dBFE62E42FEFA39EF, %fd1216;
	fma.rn.f64 	%fd4748, %fd4746, 0dBC7ABC9E3B39803F, %fd4747;
	fma.rn.f64 	%fd4749, %fd4748, 0d3E5ADE1569CE2BDF, 0d3E928AF3FCA213EA;
	fma.rn.f64 	%fd4750, %fd4749, %fd4748, 0d3EC71DEE62401315;
	fma.rn.f64 	%fd4751, %fd4750, %fd4748, 0d3EFA01997C89EB71;
	fma.rn.f64 	%fd4752, %fd4751, %fd4748, 0d3F2A01A014761F65;
	fma.rn.f64 	%fd4753, %fd4752, %fd4748, 0d3F56C16C1852B7AF;
	fma.rn.f64 	%fd4754, %fd4753, %fd4748, 0d3F81111111122322;
	fma.rn.f64 	%fd4755, %fd4754, %fd4748, 0d3FA55555555502A1;
	fma.rn.f64 	%fd4756, %fd4755, %fd4748, 0d3FC5555555555511;
	fma.rn.f64 	%fd4757, %fd4756, %fd4748, 0d3FE000000000000B;
	fma.rn.f64 	%fd4758, %fd4757, %fd4748, 0d3FF0000000000000;
	fma.rn.f64 	%fd4759, %fd4758, %fd4748, 0d3FF0000000000000;
	{
	.reg .b32 %temp; 
	mov.b64 	{%r211, %temp}, %fd4759;
	}
	{
	.reg .b32 %temp; 
	mov.b64 	{%temp, %r212}, %fd4759;
	}
	shl.b32 	%r2204, %r210, 20;
	add.s32 	%r2205, %r2204, %r212;
	mov.b64 	%fd7802, {%r211, %r2205};
	{
	.reg .b32 %temp; 
	mov.b64 	{%temp, %r2206}, %fd1216;
	}
	mov.b32 	%f58, %r2206;
	abs.f32 	%f16, %f58;
	setp.lt.f32 	%p1796, %f16, 0f4086232B;
	@%p1796 bra 	$L__BB1_1056;
	setp.lt.f64 	%p1797, %fd1216, 0d0000000000000000;
	add.f64 	%fd4760, %fd1216, 0d7FF0000000000000;
	selp.f64 	%fd7802, 0d0000000000000000, %fd4760, %p1797;
	setp.geu.f32 	%p1798, %f16, 0f40874800;
	@%p1798 bra 	$L__BB1_1056;
	shr.u32 	%r2207, %r210, 31;
	add.s32 	%r2208, %r210, %r2207;
	shr.s32 	%r2209, %r2208, 1;
	shl.b32 	%r2210, %r2209, 20;
	add.s32 	%r2211, %r212, %r2210;
	mov.b64 	%fd4761, {%r211, %r2211};
	sub.s32 	%r2212, %r210, %r2209;
	shl.b32 	%r2213, %r2212, 20;
	add.s32 	%r2214, %r2213, 1072693248;
	mov.b32 	%r2215, 0;
	mov.b64 	%fd4762, {%r2215, %r2214};
	mul.f64 	%fd7802, %fd4762, %fd4761;
$L__BB1_1056:
	setp.ne.s32 	%p1799, %r202, 2146435072;
	mul.f64 	%fd4763, %fd1199, %fd7802;
	mul.f64 	%fd4764, %fd1188, 0d3FE0000000000000;
	mul.f64 	%fd1221, %fd4764, %fd4763;
	mov.f64 	%fd7803, %fd7817;
	@%p1799 bra 	$L__BB1_1061;
	setp.num.f64 	%p1800, %fd1176, %fd1176;
	@%p1800 bra 	$L__BB1_1059;
	mov.f64 	%fd4765, 0d4000000000000000;
	add.rn.f64 	%fd7803, %fd1176, %fd4765;
	bra.uni 	$L__BB1_1061;
$L__BB1_1059:
	setp.neu.f64 	%p1801, %fd1177, 0d7FF0000000000000;
	mov.f64 	%fd7803, %fd7817;
	@%p1801 bra 	$L__BB1_1061;
	setp.lt.s32 	%p1802, %r201, 0;
	setp.lt.s32 	%p1803, %r6, 0;
	selp.b32 	%r2216, 0, 2146435072, %p1803;
	or.b32  	%r2217, %r2216, -2147483648;
	selp.b32 	%r2218, %r2217, %r2216, %p1;
	selp.b32 	%r2219, %r2218, %r2216, %p1802;
	mov.b32 	%r2220, 0;
	mov.b64 	%fd7803, {%r2220, %r2219};
$L__BB1_1061:
	add.f64 	%fd4766, %fd7803, 0d3FF0000000000000;
	sqrt.rn.f64 	%fd4767, %fd4766;
	selp.f64 	%fd1225, 0d3FF6A09E667F3BCD, %fd4767, %p1743;
	{
	.reg .b32 %temp; 
	mov.b64 	{%temp, %r213}, %fd1225;
	}
	abs.f64 	%fd1226, %fd1225;
	{ // callseq 295, 0
	.param .b64 param0;
	st.param.f64 	[param0], %fd1226;
	.param .b64 param1;
	st.param.f64 	[param1], 0d4000000000000000;
	.param .b64 retval0;
	call.uni (retval0), 
	__internal_accurate_pow, 
	(
	param0, 
	param1
	);
	ld.param.f64 	%fd4768, [retval0];
	} // callseq 295
	setp.lt.s32 	%p1807, %r213, 0;
	neg.f64 	%fd4770, %fd4768;
	selp.f64 	%fd4771, %fd4770, %fd4768, %p1785;
	selp.f64 	%fd4772, %fd4771, %fd4768, %p1807;
	setp.eq.f64 	%p1808, %fd1225, 0d0000000000000000;
	selp.b32 	%r2222, %r213, 0, %p1785;
	or.b32  	%r2223, %r2222, 2146435072;
	selp.b32 	%r2224, %r2223, %r2222, %p1756;
	mov.b32 	%r2225, 0;
	mov.b64 	%fd4773, {%r2225, %r2224};
	selp.f64 	%fd7804, %fd4773, %fd4772, %p1808;
	add.f64 	%fd4774, %fd1225, 0d4000000000000000;
	{
	.reg .b32 %temp; 
	mov.b64 	{%temp, %r2226}, %fd4774;
	}
	and.b32  	%r2227, %r2226, 2146435072;
	setp.ne.s32 	%p1809, %r2227, 2146435072;
	@%p1809 bra 	$L__BB1_1066;
	setp.num.f64 	%p1810, %fd1225, %fd1225;
	@%p1810 bra 	$L__BB1_1064;
	mov.f64 	%fd4775, 0d4000000000000000;
	add.rn.f64 	%fd7804, %fd1225, %fd4775;
	bra.uni 	$L__BB1_1066;
$L__BB1_1064:
	setp.neu.f64 	%p1811, %fd1226, 0d7FF0000000000000;
	@%p1811 bra 	$L__BB1_1066;
	setp.lt.s32 	%p1813, %r6, 0;
	selp.b32 	%r2228, 0, 2146435072, %p1813;
	or.b32  	%r2229, %r2228, -2147483648;
	selp.b32 	%r2230, %r2229, %r2228, %p1;
	selp.b32 	%r2231, %r2230, %r2228, %p1807;
	mov.b32 	%r2232, 0;
	mov.b64 	%fd7804, {%r2232, %r2231};
$L__BB1_1066:
	setp.ne.s32 	%p1814, %r202, 2146435072;
	setp.eq.f64 	%p1815, %fd1225, 0d3FF0000000000000;
	selp.f64 	%fd4776, 0d3FF0000000000000, %fd7804, %p1815;
	div.rn.f64 	%fd4777, %fd1124, %fd4776;
	mul.f64 	%fd4778, %fd4777, 0d4010000000000000;
	mul.f64 	%fd1231, %fd4778, 0d401F952E0F96D630;
	mov.f64 	%fd7805, %fd7817;
	@%p1814 bra 	$L__BB1_1071;
	setp.num.f64 	%p1816, %fd1176, %fd1176;
	@%p1816 bra 	$L__BB1_1069;
	mov.f64 	%fd4779, 0d4000000000000000;
	add.rn.f64 	%fd7805, %fd1176, %fd4779;
	bra.uni 	$L__BB1_1071;
$L__BB1_1069:
	setp.neu.f64 	%p1817, %fd1177, 0d7FF0000000000000;
	mov.f64 	%fd7805, %fd7817;
	@%p1817 bra 	$L__BB1_1071;
	setp.lt.s32 	%p1818, %r201, 0;
	setp.lt.s32 	%p1819, %r6, 0;
	selp.b32 	%r2233, 0, 2146435072, %p1819;
	or.b32  	%r2234, %r2233, -2147483648;
	selp.b32 	%r2235, %r2234, %r2233, %p1;
	selp.b32 	%r2236, %r2235, %r2233, %p1818;
	mov.b32 	%r2237, 0;
	mov.b64 	%fd7805, {%r2237, %r2236};
$L__BB1_1071:
	setp.eq.f64 	%p1820, %fd1176, 0d3FF0000000000000;
	setp.lt.s32 	%p1821, %r6, 0;
	and.b32  	%r2238, %r6, 2146435072;
	setp.eq.s32 	%p1822, %r2238, 1062207488;
	add.f64 	%fd4780, %fd7805, 0d3FF0000000000000;
	sqrt.rn.f64 	%fd4781, %fd4780;
	selp.f64 	%fd1235, 0d3FF6A09E667F3BCD, %fd4781, %p1820;
	rcp.rn.f64 	%fd1236, %fd1235;
	{
	.reg .b32 %temp; 
	mov.b64 	{%temp, %r214}, %fd1236;
	}
	abs.f64 	%fd1237, %fd1236;
	{ // callseq 296, 0
	.param .b64 param0;
	st.param.f64 	[param0], %fd1237;
	.param .b64 param1;
	st.param.f64 	[param1], 0d4000000000000000;
	.param .b64 retval0;
	call.uni (retval0), 
	__internal_accurate_pow, 
	(
	param0, 
	param1
	);
	ld.param.f64 	%fd4782, [retval0];
	} // callseq 296
	setp.lt.s32 	%p1823, %r214, 0;
	neg.f64 	%fd4784, %fd4782;
	selp.f64 	%fd4785, %fd4784, %fd4782, %p1822;
	selp.f64 	%fd4786, %fd4785, %fd4782, %p1823;
	setp.eq.f64 	%p1824, %fd1236, 0d0000000000000000;
	selp.b32 	%r2239, %r214, 0, %p1822;
	or.b32  	%r2240, %r2239, 2146435072;
	selp.b32 	%r2241, %r2240, %r2239, %p1821;
	mov.b32 	%r2242, 0;
	mov.b64 	%fd4787, {%r2242, %r2241};
	selp.f64 	%fd7806, %fd4787, %fd4786, %p1824;
	add.f64 	%fd4788, %fd1236, 0d4000000000000000;
	{
	.reg .b32 %temp; 
	mov.b64 	{%temp, %r2243}, %fd4788;
	}
	and.b32  	%r2244, %r2243, 2146435072;
	setp.ne.s32 	%p1825, %r2244, 2146435072;
	@%p1825 bra 	$L__BB1_1076;
	setp.num.f64 	%p1826, %fd1236, %fd1236;
	@%p1826 bra 	$L__BB1_1074;
	mov.f64 	%fd4789, 0d4000000000000000;
	add.rn.f64 	%fd7806, %fd1236, %fd4789;
	bra.uni 	$L__BB1_1076;
$L__BB1_1074:
	setp.neu.f64 	%p1827, %fd1237, 0d7FF0000000000000;
	@%p1827 bra 	$L__BB1_1076;
	selp.b32 	%r2245, 0, 2146435072, %p1821;
	or.b32  	%r2246, %r2245, -2147483648;
	selp.b32 	%r2247, %r2246, %r2245, %p1;
	selp.b32 	%r2248, %r2247, %r2245, %p1823;
	mov.b32 	%r2249, 0;
	mov.b64 	%fd7806, {%r2249, %r2248};
$L__BB1_1076:
	setp.ne.s32 	%p1830, %r206, 2146435072;
	setp.eq.f64 	%p1831, %fd1236, 0d3FF0000000000000;
	mul.f64 	%fd4790, %fd7806, 0dC014000000000000;
	selp.f64 	%fd1242, 0dC014000000000000, %fd4790, %p1831;
	mov.f64 	%fd7807, %fd7819;
	@%p1830 bra 	$L__BB1_1081;
	setp.num.f64 	%p1832, %fd1175, %fd1175;
	@%p1832 bra 	$L__BB1_1079;
	mov.f64 	%fd4791, 0d4000000000000000;
	add.rn.f64 	%fd7807, %fd1175, %fd4791;
	bra.uni 	$L__BB1_1081;
$L__BB1_1079:
	setp.neu.f64 	%p1833, %fd1200, 0d7FF0000000000000;
	mov.f64 	%fd7807, %fd7819;
	@%p1833 bra 	$L__BB1_1081;
	setp.lt.s32 	%p1834, %r205, 0;
	selp.b32 	%r2250, 0, 2146435072, %p1821;
	or.b32  	%r2251, %r2250, -2147483648;
	selp.b32 	%r2252, %r2251, %r2250, %p1;
	selp.b32 	%r2253, %r2252, %r2250, %p1834;
	mov.b32 	%r2254, 0;
	mov.b64 	%fd7807, {%r2254, %r2253};
$L__BB1_1081:
	setp.ne.s32 	%p1836, %r208, 2146435072;
	mov.f64 	%fd7808, %fd7820;
	@%p1836 bra 	$L__BB1_1086;
	setp.num.f64 	%p1837, %fd1124, %fd1124;
	@%p1837 bra 	$L__BB1_1084;
	mov.f64 	%fd4792, 0d4000000000000000;
	add.rn.f64 	%fd7808, %fd1124, %fd4792;
	bra.uni 	$L__BB1_1086;
$L__BB1_1084:
	setp.neu.f64 	%p1838, %fd1205, 0d7FF0000000000000;
	mov.f64 	%fd7808, %fd7820;
	@%p1838 bra 	$L__BB1_1086;
	setp.lt.s32 	%p1839, %r207, 0;
	selp.b32 	%r2255, 0, 2146435072, %p1821;
	or.b32  	%r2256, %r2255, -2147483648;
	selp.b32 	%r2257, %r2256, %r2255, %p1;
	selp.b32 	%r2258, %r2257, %r2255, %p1839;
	mov.b32 	%r2259, 0;
	mov.b64 	%fd7808, {%r2259, %r2258};
$L__BB1_1086:
	setp.eq.f64 	%p1841, %fd1124, 0d3FF0000000000000;
	and.b32  	%r2260, %r6, 2146435072;
	setp.eq.s32 	%p1843, %r2260, 1062207488;
	selp.f64 	%fd4793, 0d3FF0000000000000, %fd7808, %p1841;
	setp.eq.f64 	%p1844, %fd1175, 0d3FF0000000000000;
	selp.f64 	%fd4794, 0d3FF0000000000000, %fd7807, %p1844;
	add.f64 	%fd1249, %fd4794, %fd4793;
	{
	.reg .b32 %temp; 
	mov.b64 	{%temp, %r215}, %fd1235;
	}
	abs.f64 	%fd1250, %fd1235;
	{ // callseq 297, 0
	.param .b64 param0;
	st.param.f64 	[param0], %fd1250;
	.param .b64 param1;
	st.param.f64 	[param1], 0d4000000000000000;
	.param .b64 retval0;
	call.uni (retval0), 
	__internal_accurate_pow, 
	(
	param0, 
	param1
	);
	ld.param.f64 	%fd4795, [retval0];
	} // callseq 297
	setp.lt.s32 	%p1845, %r215, 0;
	neg.f64 	%fd4797, %fd4795;
	selp.f64 	%fd4798, %fd4797, %fd4795, %p1843;
	selp.f64 	%fd4799, %fd4798, %fd4795, %p1845;
	setp.eq.f64 	%p1846, %fd1235, 0d0000000000000000;
	selp.b32 	%r2261, %r215, 0, %p1843;
	or.b32  	%r2262, %r2261, 2146435072;
	selp.b32 	%r2263, %r2262, %r2261, %p1821;
	mov.b32 	%r2264, 0;
	mov.b64 	%fd4800, {%r2264, %r2263};
	selp.f64 	%fd7809, %fd4800, %fd4799, %p1846;
	add.f64 	%fd4801, %fd1235, 0d4000000000000000;
	{
	.reg .b32 %temp; 
	mov.b64 	{%temp, %r2265}, %fd4801;
	}
	and.b32  	%r2266, %r2265, 2146435072;
	setp.ne.s32 	%p1847, %r2266, 2146435072;
	@%p1847 bra 	$L__BB1_1091;
	setp.num.f64 	%p1848, %fd1235, %fd1235;
	@%p1848 bra 	$L__BB1_1089;
	mov.f64 	%fd4802, 0d4000000000000000;
	add.rn.f64 	%fd7809, %fd1235, %fd4802;
	bra.uni 	$L__BB1_1091;
$L__BB1_1089:
	setp.neu.f64 	%p1849, %fd1250, 0d7FF0000000000000;
	@%p1849 bra 	$L__BB1_1091;
	setp.lt.s32 	%p1850, %r215, 0;
	setp.lt.s32 	%p1851, %r6, 0;
	selp.b32 	%r2267, 0, 2146435072, %p1851;
	or.b32  	%r2268, %r2267, -2147483648;
	selp.b32 	%r2269, %r2268, %r2267, %p1;
	selp.b32 	%r2270, %r2269, %r2267, %p1850;
	mov.b32 	%r2271, 0;
	mov.b64 	%fd7809, {%r2271, %r2270};
$L__BB1_1091:
	setp.eq.f64 	%p1852, %fd1235, 0d3FF0000000000000;
	selp.f64 	%fd4803, 0d3FF0000000000000, %fd7809, %p1852;
	mul.f64 	%fd4804, %fd1249, 0dC000000000000000;
	div.rn.f64 	%fd1255, %fd4804, %fd4803;
	fma.rn.f64 	%fd4805, %fd1255, 0d3FF71547652B82FE, 0d4338000000000000;
	{
	.reg .b32 %temp; 
	mov.b64 	{%r216, %temp}, %fd4805;
	}
	mov.f64 	%fd4806, 0dC338000000000000;
	add.rn.f64 	%fd4807, %fd4805, %fd4806;
	fma.rn.f64 	%fd4808, %fd4807, 0dBFE62E42FEFA39EF, %fd1255;
	fma.rn.f64 	%fd4809, %fd4807, 0dBC7ABC9E3B39803F, %fd4808;
	fma.rn.f64 	%fd4810, %fd4809, 0d3E5ADE1569CE2BDF, 0d3E928AF3FCA213EA;
	fma.rn.f64 	%fd4811, %fd4810, %fd4809, 0d3EC71DEE62401315;
	fma.rn.f64 	%fd4812, %fd4811, %fd4809, 0d3EFA01997C89EB71;
	fma.rn.f64 	%fd4813, %fd4812, %fd4809, 0d3F2A01A014761F65;
	fma.rn.f64 	%fd4814, %fd4813, %fd4809, 0d3F56C16C1852B7AF;
	fma.rn.f64 	%fd4815, %fd4814, %fd4809, 0d3F81111111122322;
	fma.rn.f64 	%fd4816, %fd4815, %fd4809, 0d3FA55555555502A1;
	fma.rn.f64 	%fd4817, %fd4816, %fd4809, 0d3FC5555555555511;
	fma.rn.f64 	%fd4818, %fd4817, %fd4809, 0d3FE000000000000B;
	fma.rn.f64 	%fd4819, %fd4818, %fd4809, 0d3FF0000000000000;
	fma.rn.f64 	%fd4820, %fd4819, %fd4809, 0d3FF0000000000000;
	{
	.reg .b32 %temp; 
	mov.b64 	{%r217, %temp}, %fd4820;
	}
	{
	.reg .b32 %temp; 
	mov.b64 	{%temp, %r218}, %fd4820;
	}
	shl.b32 	%r2272, %r216, 20;
	add.s32 	%r2273, %r2272, %r218;
	mov.b64 	%fd7810, {%r217, %r2273};
	{
	.reg .b32 %temp; 
	mov.b64 	{%temp, %r2274}, %fd1255;
	}
	mov.b32 	%f59, %r2274;
	abs.f32 	%f17, %f59;
	setp.lt.f32 	%p1853, %f17, 0f4086232B;
	@%p1853 bra 	$L__BB1_1094;
	setp.lt.f64 	%p1854, %fd1255, 0d0000000000000000;
	add.f64 	%fd4821, %fd1255, 0d7FF0000000000000;
	selp.f64 	%fd7810, 0d0000000000000000, %fd4821, %p1854;
	setp.geu.f32 	%p1855, %f17, 0f40874800;
	@%p1855 bra 	$L__BB1_1094;
	shr.u32 	%r2275, %r216, 31;
	add.s32 	%r2276, %r216, %r2275;
	shr.s32 	%r2277, %r2276, 1;
	shl.b32 	%r2278, %r2277, 20;
	add.s32 	%r2279, %r218, %r2278;
	mov.b64 	%fd4822, {%r217, %r2279};
	sub.s32 	%r2280, %r216, %r2277;
	shl.b32 	%r2281, %r2280, 20;
	add.s32 	%r2282, %r2281, 1072693248;
	mov.b32 	%r2283, 0;
	mov.b64 	%fd4823, {%r2283, %r2282};
	mul.f64 	%fd7810, %fd4823, %fd4822;
$L__BB1_1094:
	mul.f64 	%fd4824, %fd1242, %fd7810;
	mul.f64 	%fd4825, %fd1231, 0d3FE0000000000000;
	mul.f64 	%fd1260, %fd4825, %fd4824;
	mul.f64 	%fd1261, %fd1126, 0dC000000000000000;
	mov.f64 	%fd7811, %fd7817;
	@%p1814 bra 	$L__BB1_1099;
	setp.num.f64 	%p1857, %fd1176, %fd1176;
	@%p1857 bra 	$L__BB1_1097;
	mov.f64 	%fd4826, 0d4000000000000000;
	add.rn.f64 	%fd7811, %fd1176, %fd4826;
	bra.uni 	$L__BB1_1099;
$L__BB1_1097:
	setp.neu.f64 	%p1858, %fd1177, 0d7FF0000000000000;
	mov.f64 	%fd7811, %fd7817;
	@%p1858 bra 	$L__BB1_1099;
	setp.lt.s32 	%p1859, %r201, 0;
	setp.lt.s32 	%p1860, %r6, 0;
	selp.b32 	%r2284, 0, 2146435072, %p1860;
	or.b32  	%r2285, %r2284, -2147483648;
	selp.b32 	%r2286, %r2285, %r2284, %p1;
	selp.b32 	%r2287, %r2286, %r2284, %p1859;
	mov.b32 	%r2288, 0;
	mov.b64 	%fd7811, {%r2288, %r2287};
$L__BB1_1099:
	and.b32  	%r2289, %r6, 2146435072;
	setp.eq.s32 	%p1863, %r2289, 1062207488;
	add.f64 	%fd4827, %fd7811, 0d3FF0000000000000;
	sqrt.rn.f64 	%fd4828, %fd4827;
	rcp.rn.f64 	%fd4829, %fd4828;
	selp.f64 	%fd1265, 0d3FE6A09E667F3BCC, %fd4829, %p1820;
	{
	.reg .b32 %temp; 
	mov.b64 	{%temp, %r219}, %fd1265;
	}
	abs.f64 	%fd1266, %fd1265;
	{ // callseq 298, 0
	.param .b64 param0;
	st.param.f64 	[param0], %fd1266;
	.param .b64 param1;
	st.param.f64 	[param1], 0d4000000000000000;
	.param .b64 retval0;
	call.uni (retval0), 
	__internal_accurate_pow, 
	(
	param0, 
	param1
	);
	ld.param.f64 	%fd4830, [retval0];
	} // callseq 298
	setp.lt.s32 	%p1864, %r219, 0;
	neg.f64 	%fd4832, %fd4830;
	selp.f64 	%fd4833, %fd4832, %fd4830, %p1863;
	selp.f64 	%fd4834, %fd4833, %fd4830, %p1864;
	setp.eq.f64 	%p1865, %fd1265, 0d0000000000000000;
	selp.b32 	%r2290, %r219, 0, %p1863;
	or.b32  	%r2291, %r2290, 2146435072;
	selp.b32 	%r2292, %r2291, %r2290, %p1821;
	mov.b32 	%r2293, 0;
	mov.b64 	%fd4835, {%r2293, %r2292};
	selp.f64 	%fd7812, %fd4835, %fd4834, %p1865;
	add.f64 	%fd4836, %fd1265, 0d4000000000000000;
	{
	.reg .b32 %temp; 
	mov.b64 	{%temp, %r2294}, %fd4836;
	}
	and.b32  	%r2295, %r2294, 2146435072;
	setp.ne.s32 	%p1866, %r2295, 2146435072;
	@%p1866 bra 	$L__BB1_1104;
	setp.num.f64 	%p1867, %fd1265, %fd1265;
	@%p1867 bra 	$L__BB1_1102;
	mov.f64 	%fd4837, 0d4000000000000000;
	add.rn.f64 	%fd7812, %fd1265, %fd4837;
	bra.uni 	$L__BB1_1104;
$L__BB1_1102:
	setp.neu.f64 	%p1868, %fd1266, 0d7FF0000000000000;
	@%p1868 bra 	$L__BB1_1104;
	setp.lt.s32 	%p1870, %r6, 0;
	selp.b32 	%r2296, 0, 2146435072, %p1870;
	or.b32  	%r2297, %r2296, -2147483648;
	selp.b32 	%r2298, %r2297, %r2296, %p1;
	selp.b32 	%r2299, %r2298, %r2296, %p1864;
	mov.b32 	%r2300, 0;
	mov.b64 	%fd7812, {%r2300, %r2299};
$L__BB1_1104:
	setp.ne.s32 	%p1871, %r206, 2146435072;
	setp.eq.f64 	%p1872, %fd1265, 0d3FF0000000000000;
	selp.f64 	%fd4838, 0d3FF0000000000000, %fd7812, %p1872;
	div.rn.f64 	%fd4839, %fd1261, %fd89;
	mul.f64 	%fd1271, %fd4839, %fd4838;
	mov.f64 	%fd7813, %fd7819;
	@%p1871 bra 	$L__BB1_1109;
	setp.num.f64 	%p1873, %fd1175, %fd1175;
	@%p1873 bra 	$L__BB1_1107;
	mov.f64 	%fd4840, 0d4000000000000000;
	add.rn.f64 	%fd7813, %fd1175, %fd4840;
	bra.uni 	$L__BB1_1109;
$L__BB1_1107:
	setp.neu.f64 	%p1874, %fd1200, 0d7FF0000000000000;
	mov.f64 	%fd7813, %fd7819;
	@%p1874 bra 	$L__BB1_1109;
	setp.lt.s32 	%p1875, %r205, 0;
	setp.lt.s32 	%p1876, %r6, 0;
	selp.b32 	%r2301, 0, 2146435072, %p1876;
	or.b32  	%r2302, %r2301, -2147483648;
	selp.b32 	%r2303, %r2302, %r2301, %p1;
	selp.b32 	%r2304, %r2303, %r2301, %p1875;
	mov.b32 	%r2305, 0;
	mov.b64 	%fd7813, {%r2305, %r2304};
$L__BB1_1109:
	setp.ne.s32 	%p1877, %r208, 2146435072;
	mov.f64 	%fd7814, %fd7820;
	@%p1877 bra 	$L__BB1_1114;
	setp.num.f64 	%p1878, %fd1124, %fd1124;
	@%p1878 bra 	$L__BB1_1112;
	mov.f64 	%fd4841, 0d4000000000000000;
	add.rn.f64 	%fd7814, %fd1124, %fd4841;
	bra.uni 	$L__BB1_1114;
$L__BB1_1112:
	setp.neu.f64 	%p1879, %fd1205, 0d7FF0000000000000;
	mov.f64 	%fd7814, %fd7820;
	@%p1879 bra 	$L__BB1_1114;
	setp.lt.s32 	%p1880, %r207, 0;
	setp.lt.s32 	%p1881, %r6, 0;
	selp.b32 	%r2306, 0, 2146435072, %p1881;
	or.b32  	%r2307, %r2306, -2147483648;
	selp.b32 	%r2308, %r2307, %r2306, %p1;
	selp.b32 	%r2309, %r2308, %r2306, %p1880;
	mov.b32 	%r2310, 0;
	mov.b64 	%fd7814, {%r2310, %r2309};
$L__BB1_1114:
	setp.ne.s32 	%p1883, %r202, 2146435072;
	selp.f64 	%fd4842, 0d3FF0000000000000, %fd7814, %p1841;
	selp.f64 	%fd4843, 0d3FF0000000000000, %fd7813, %p1844;
	add.f64 	%fd1278, %fd4843, %fd4842;
	mov.f64 	%fd7815, %fd7817;
	@%p1883 bra 	$L__BB1_1119;
	setp.num.f64 	%p1885, %fd1176, %fd1176;
	@%p1885 bra 	$L__BB1_1117;
	mov.f64 	%fd4844, 0d4000000000000000;
	add.rn.f64 	%fd7815, %fd1176, %fd4844;
	bra.uni 	$L__BB1_1119;
$L__BB1_1117:
	setp.neu.f64 	%p1886, %fd1177, 0d7FF0000000000000;
	mov.f64 	%fd7815, %fd7817;
	@%p1886 bra 	$L__BB1_1119;
	setp.lt.s32 	%p1887, %r201, 0;
	setp.lt.s32 	%p1888, %r6, 0;
	selp.b32 	%r2311, 0, 2146435072, %p1888;
	or.b32  	%r2312, %r2311, -2147483648;
	selp.b32 	%r2313, %r2312, %r2311, %p1;
	selp.b32 	%r2314, %r2313, %r2311, %p1887;
	mov.b32 	%r2315, 0;
	mov.b64 	%fd7815, {%r2315, %r2314};
$L__BB1_1119:
	setp.eq.f64 	%p1889, %fd1176, 0d3FF0000000000000;
	setp.lt.s32 	%p1890, %r6, 0;
	and.b32  	%r2316, %r6, 2146435072;
	setp.eq.s32 	%p1891, %r2316, 1062207488;
	add.f64 	%fd4845, %fd7815, 0d3FF0000000000000;
	sqrt.rn.f64 	%fd4846, %fd4845;
	selp.f64 	%fd1282, 0d3FF6A09E667F3BCD, %fd4846, %p1889;
	{
	.reg .b32 %temp; 
	mov.b64 	{%temp, %r220}, %fd1282;
	}
	abs.f64 	%fd1283, %fd1282;
	{ // callseq 299, 0
	.param .b64 param0;
	st.param.f64 	[param0], %fd1283;
	.param .b64 param1;
	st.param.f64 	[param1], 0d4000000000000000;
	.param .b64 retval0;
	call.uni (retval0), 
	__internal_accurate_pow, 
	(
	param0, 
	param1
	);
	ld.param.f64 	%fd4847, [retval0];
	} // callseq 299
	setp.lt.s32 	%p1892, %r220, 0;
	neg.f64 	%fd4849, %fd4847;
	selp.f64 	%fd4850, %fd4849, %fd4847, %p1891;
	selp.f64 	%fd4851, %fd4850, %fd4847, %p1892;
	setp.eq.f64 	%p1893, %fd1282, 0d0000000000000000;
	selp.b32 	%r2317, %r220, 0, %p1891;
	or.b32  	%r2318, %r2317, 2146435072;
	selp.b32 	%r2319, %r2318, %r2317, %p1890;
	mov.b32 	%r2320, 0;
	mov.b64 	%fd4852, {%r2320, %r2319};
	selp.f64 	%fd7816, %fd4852, %fd4851, %p1893;
	add.f64 	%fd4853, %fd1282, 0d4000000000000000;
	{
	.reg .b32 %temp; 
	mov.b64 	{%temp, %r2321}, %fd4853;
	}
	and.b32  	%r2322, %r2321, 2146435072;
	setp.ne.s32 	%p1894, %r2322, 2146435072;
	@%p1894 bra 	$L__BB1_1124;
	setp.num.f64 	%p1895, %fd1282, %fd1282;
	@%p1895 bra 	$L__BB1_1122;
	mov.f64 	%fd4854, 0d4000000000000000;
	add.rn.f64 	%fd7816, %fd1282, %fd4854;
	bra.uni 	$L__BB1_1124;
$L__BB1_1122:
	setp.neu.f64 	%p1896, %fd1283, 0d7FF0000000000000;
	@%p1896 bra 	$L__BB1_1124;
	setp.lt.s32 	%p1897, %r220, 0;
	setp.lt.s32 	%p1898, %r6, 0;
	selp.b32 	%r2323, 0, 2146435072, %p1898;
	or.b32  	%r2324, %r2323, -2147483648;
	selp.b32 	%r2325, %r2324, %r2323, %p1;
	selp.b32 	%r2326, %r2325, %r2323, %p1897;
	mov.b32 	%r2327, 0;
	mov.b64 	%fd7816, {%r2327, %r2326};
$L__BB1_1124:
	setp.eq.f64 	%p1900, %fd1282, 0d3FF0000000000000;
	selp.f64 	%fd4855, 0d3FF0000000000000, %fd7816, %p1900;
	div.rn.f64 	%fd4856, %fd1278, %fd4855;
	fma.rn.f64 	%fd4857, %fd4856, 0d4000000000000000, 0dBFF0000000000000;
	mul.f64 	%fd4858, %fd1271, %fd4857;
	mul.f64 	%fd1288, %fd4858, 0d401F952E0F96D630;
	@%p1883 bra 	$L__BB1_1129;
	setp.num.f64 	%p1901, %fd1176, %fd1176;
	@%p1901 bra 	$L__BB1_1127;
	mov.f64 	%fd4859, 0d4000000000000000;
	add.rn.f64 	%fd7817, %fd1176, %fd4859;
	bra.uni 	$L__BB1_1129;
$L__BB1_1127:
	setp.neu.f64 	%p1902, %fd1177, 0d7FF0000000000000;
	@%p1902 bra 	$L__BB1_1129;
	setp.lt.s32 	%p1903, %r201, 0;
	setp.lt.s32 	%p1904, %r6, 0;
	selp.b32 	%r2328, 0, 2146435072, %p1904;
	or.b32  	%r2329, %r2328, -2147483648;
	selp.b32 	%r2330, %r2329, %r2328, %p1;
	selp.b32 	%r2331, %r2330, %r2328, %p1903;
	mov.b32 	%r2332, 0;
	mov.b64 	%fd7817, {%r2332, %r2331};
$L__BB1_1129:
	selp.b32 	%r221, 0, 2146435072, %p1890;
	or.b32  	%r222, %r221, -2147483648;
	add.f64 	%fd4860, %fd7817, 0d3FF0000000000000;
	sqrt.rn.f64 	%fd4861, %fd4860;
	selp.f64 	%fd1292, 0d3FF6A09E667F3BCD, %fd4861, %p1889;
	rcp.rn.f64 	%fd1293, %fd1292;
	{
	.reg .b32 %temp; 
	mov.b64 	{%temp, %r223}, %fd1293;
	}
	abs.f64 	%fd1294, %fd1293;
	{ // callseq 300, 0
	.param .b64 param0;
	st.param.f64 	[param0], %fd1294;
	.param .b64 param1;
	st.param.f64 	[param1], 0d4000000000000000;
	.param .b64 retval0;
	call.uni (retval0), 
	__internal_accurate_pow, 
	(
	param0, 
	param1
	);
	ld.param.f64 	%fd4862, [retval0];
	} // callseq 300
	setp.lt.s32 	%p1908, %r223, 0;
	neg.f64 	%fd4864, %fd4862;
	selp.f64 	%fd4865, %fd4864, %fd4862, %p1891;
	selp.f64 	%fd4866, %fd4865, %fd4862, %p1908;
	setp.eq.f64 	%p1909, %fd1293, 0d0000000000000000;
	selp.b32 	%r2334, %r223, 0, %p1891;
	or.b32  	%r2335, %r2334, 2146435072;
	selp.b32 	%r2336, %r2335, %r2334, %p1890;
	mov.b32 	%r2337, 0;
	mov.b64 	%fd4867, {%r2337, %r2336};
	selp.f64 	%fd7818, %fd4867, %fd4866, %p1909;
	add.f64 	%fd4868, %fd1293, 0d4000000000000000;
	{
	.reg .b32 %temp; 
	mov.b64 	{%temp, %r2338}, %fd4868;
	}
	and.b32  	%r2339, %r2338, 2146435072;
	setp.ne.s32 	%p1910, %r2339, 2146435072;
	@%p1910 bra 	$L__BB1_1134;
	setp.num.f64 	%p1911, %fd1293, %fd1293;
	@%p1911 bra 	$L__BB1_1132;
	mov.f64 	%fd4869, 0d4000000000000000;
	add.rn.f64 	%fd7818, %fd1293, %fd4869;
	bra.uni 	$L__BB1_1134;
$L__BB1_1132:
	setp.neu.f64 	%p1912, %fd1294, 0d7FF0000000000000;
	@%p1912 bra 	$L__BB1_1134;
	selp.b32 	%r2340, %r222, %r221, %p1;
	selp.b32 	%r2341, %r2340, %r221, %p1908;
	mov.b32 	%r2342, 0;
	mov.b64 	%fd7818, {%r2342, %r2341};
$L__BB1_1134:
	setp.ne.s32 	%p1914, %r206, 2146435072;
	setp.eq.f64 	%p1915, %fd1293, 0d3FF0000000000000;
	mul.f64 	%fd4870, %fd7818, 0dC014000000000000;
	selp.f64 	%fd1299, 0dC014000000000000, %fd4870, %p1915;
	@%p1914 bra 	$L__BB1_1139;
	setp.num.f64 	%p1916, %fd1175, %fd1175;
	@%p1916 bra 	$L__BB1_1137;
	mov.f64 	%fd4871, 0d4000000000000000;
	add.rn.f64 	%fd7819, %fd1175, %fd4871;
	bra.uni 	$L__BB1_1139;
$L__BB1_1137:
	setp.neu.f64 	%p1917, %fd1200, 0d7FF0000000000000;
	@%p1917 bra 	$L__BB1_1139;
	setp.lt.s32 	%p1918, %r205, 0;
	selp.b32 	%r2343, %r222, %r221, %p1;
	selp.b32 	%r2344, %r2343, %r221, %p1918;
	mov.b32 	%r2345, 0;
	mov.b64 	%fd7819, {%r2345, %r2344};
$L__BB1_1139:
	setp.ne.s32 	%p1919, %r208, 2146435072;
	setp.eq.f64 	%p1920, %fd1175, 0d3FF0000000000000;
	selp.f64 	%fd1303, 0d3FF0000000000000, %fd7819, %p1920;
	@%p1919 bra 	$L__BB1_1144;
	setp.num.f64 	%p1921, %fd1124, %fd1124;
	@%p1921 bra 	$L__BB1_1142;
	mov.f64 	%fd4872, 0d4000000000000000;
	add.rn.f64 	%fd7820, %fd1124, %fd4872;
	bra.uni 	$L__BB1_1144;
$L__BB1_1142:
	setp.neu.f64 	%p1922, %fd1205, 0d7FF0000000000000;
	@%p1922 bra 	$L__BB1_1144;
	setp.lt.s32 	%p1923, %r207, 0;
	selp.b32 	%r2346, %r222, %r221, %p1;
	selp.b32 	%r2347, %r2346, %r221, %p1923;
	mov.b32 	%r2348, 0;
	mov.b64 	%fd7820, {%r2348, %r2347};
$L__BB1_1144:
	setp.eq.f64 	%p1924, %fd1124, 0d3FF0000000000000;
	setp.lt.s32 	%p1925, %r6, 0;
	setp.eq.s32 	%p1926, %r2316, 1062207488;
	selp.f64 	%fd4873, 0d3FF0000000000000, %fd7820, %p1924;
	add.f64 	%fd1307, %fd1303, %fd4873;
	{
	.reg .b32 %temp; 
	mov.b64 	{%temp, %r224}, %fd1292;
	}
	abs.f64 	%fd1308, %fd1292;
	{ // callseq 301, 0
	.param .b64 param0;
	st.param.f64 	[param0], %fd1308;
	.param .b64 param1;
	st.param.f64 	[param1], 0d4000000000000000;
	.param .b64 retval0;
	call.uni (retval0), 
	__internal_accurate_pow, 
	(
	param0, 
	param1
	);
	ld.param.f64 	%fd4874, [retval0];
	} // callseq 301
	setp.lt.s32 	%p1927, %r224, 0;
	neg.f64 	%fd4876, %fd4874;
	selp.f64 	%fd4877, %fd4876, %fd4874, %p1926;
	selp.f64 	%fd4878, %fd4877, %fd4874, %p1927;
	setp.eq.f64 	%p1928, %fd1292, 0d0000000000000000;
	selp.b32 	%r2350, %r224, 0, %p1926;
	or.b32  	%r2351, %r2350, 2146435072;
	selp.b32 	%r2352, %r2351, %r2350, %p1925;
	mov.b32 	%r2353, 0;
	mov.b64 	%fd4879, {%r2353, %r2352};
	selp.f64 	%fd7821, %fd4879, %fd4878, %p1928;
	add.f64 	%fd4880, %fd1292, 0d4000000000000000;
	{
	.reg .b32 %temp; 
	mov.b64 	{%temp, %r2354}, %fd4880;
	}
	and.b32  	%r2355, %r2354, 2146435072;
	setp.ne.s32 	%p1929, %r2355, 2146435072;
	@%p1929 bra 	$L__BB1_1149;
	setp.num.f64 	%p1930, %fd1292, %fd1292;
	@%p1930 bra 	$L__BB1_1147;
	mov.f64 	%fd4881, 0d4000000000000000;
	add.rn.f64 	%fd7821, %fd1292, %fd4881;
	bra.uni 	$L__BB1_1149;
$L__BB1_1147:
	setp.neu.f64 	%p1931, %fd1308, 0d7FF0000000000000;
	@%p1931 bra 	$L__BB1_1149;
	selp.b32 	%r2356, %r222, %r221, %p1;
	selp.b32 	%r2357, %r2356, %r221, %p1927;
	mov.b32 	%r2358, 0;
	mov.b64 	%fd7821, {%r2358, %r2357};
$L__BB1_1149:
	setp.eq.f64 	%p1933, %fd1292, 0d3FF0000000000000;
	selp.f64 	%fd4882, 0d3FF0000000000000, %fd7821, %p1933;
	mul.f64 	%fd4883, %fd1307, 0dC000000000000000;
	div.rn.f64 	%fd1313, %fd4883, %fd4882;
	fma.rn.f64 	%fd4884, %fd1313, 0d3FF71547652B82FE, 0d4338000000000000;
	{
	.reg .b32 %temp; 
	mov.b64 	{%r225, %temp}, %fd4884;
	}
	mov.f64 	%fd4885, 0dC338000000000000;
	add.rn.f64 	%fd4886, %fd4884, %fd4885;
	fma.rn.f64 	%fd4887, %fd4886, 0dBFE62E42FEFA39EF, %fd1313;
	fma.rn.f64 	%fd4888, %fd4886, 0dBC7ABC9E3B39803F, %fd4887;
	fma.rn.f64 	%fd4889, %fd4888, 0d3E5ADE1569CE2BDF, 0d3E928AF3FCA213EA;
	fma.rn.f64 	%fd4890, %fd4889, %fd4888, 0d3EC71DEE62401315;
	fma.rn.f64 	%fd4891, %fd4890, %fd4888, 0d3EFA01997C89EB71;
	fma.rn.f64 	%fd4892, %fd4891, %fd4888, 0d3F2A01A014761F65;
	fma.rn.f64 	%fd4893, %fd4892, %fd4888, 0d3F56C16C1852B7AF;
	fma.rn.f64 	%fd4894, %fd4893, %fd4888, 0d3F81111111122322;
	fma.rn.f64 	%fd4895, %fd4894, %fd4888, 0d3FA55555555502A1;
	fma.rn.f64 	%fd4896, %fd4895, %fd4888, 0d3FC5555555555511;
	fma.rn.f64 	%fd4897, %fd4896, %fd4888, 0d3FE000000000000B;
	fma.rn.f64 	%fd4898, %fd4897, %fd4888, 0d3FF0000000000000;
	fma.rn.f64 	%fd4899, %fd4898, %fd4888, 0d3FF0000000000000;
	{
	.reg .b32 %temp; 
	mov.b64 	{%r226, %temp}, %fd4899;
	}
	{
	.reg .b32 %temp; 
	mov.b64 	{%temp, %r227}, %fd4899;
	}
	shl.b32 	%r2359, %r225, 20;
	add.s32 	%r2360, %r2359, %r227;
	mov.b64 	%fd7822, {%r226, %r2360};
	{
	.reg .b32 %temp; 
	mov.b64 	{%temp, %r2361}, %fd1313;
	}
	mov.b32 	%f60, %r2361;
	abs.f32 	%f18, %f60;
	setp.lt.f32 	%p1934, %f18, 0f4086232B;
	@%p1934 bra 	$L__BB1_1152;
	setp.lt.f64 	%p1935, %fd1313, 0d0000000000000000;
	add.f64 	%fd4900, %fd1313, 0d7FF0000000000000;
	selp.f64 	%fd7822, 0d0000000000000000, %fd4900, %p1935;
	setp.geu.f32 	%p1936, %f18, 0f40874800;
	@%p1936 bra 	$L__BB1_1152;
	shr.u32 	%r2362, %r225, 31;
	add.s32 	%r2363, %r225, %r2362;
	shr.s32 	%r2364, %r2363, 1;
	shl.b32 	%r2365, %r2364, 20;
	add.s32 	%r2366, %r227, %r2365;
	mov.b64 	%fd4901, {%r226, %r2366};
	sub.s32 	%r2367, %r225, %r2364;
	shl.b32 	%r2368, %r2367, 20;
	add.s32 	%r2369, %r2368, 1072693248;
	mov.b32 	%r2370, 0;
	mov.b64 	%fd4902, {%r2370, %r2369};
	mul.f64 	%fd7822, %fd4902, %fd4901;
$L__BB1_1152:
	mul.f64 	%fd4903, %fd7591, %fd1020;
	mul.f64 	%fd4904, %fd7591, %fd1059;
	mul.f64 	%fd4905, %fd7591, %fd1118;
	mul.f64 	%fd4906, %fd1299, %fd7822;
	mul.f64 	%fd4907, %fd1288, 0d3FE0000000000000;
	mul.f64 	%fd4908, %fd4907, %fd4906;
	mul.f64 	%fd4909, %fd4903, 0d3FD199999999999A;
	sub.f64 	%fd4910, %fd1123, %fd4909;
	mul.f64 	%fd4911, %fd7591, %fd4910;
	mul.f64 	%fd4912, %fd7591, %fd1221;
	mul.f64 	%fd4913, %fd4904, 0d3FD199999999999A;
	sub.f64 	%fd4914, %fd1125, %fd4913;
	mul.f64 	%fd4915, %fd7591, %fd4914;
	mul.f64 	%fd4916, %fd7591, %fd1260;
	mul.f64 	%fd4917, %fd4905, 0d3FD199999999999A;
	sub.f64 	%fd4918, %fd1127, %fd4917;
	mul.f64 	%fd4919, %fd7591, %fd4918;
	mul.f64 	%fd4920, %fd7591, %fd4908;
	mul.f64 	%fd4921, %fd7591, %fd7827;
	mul.f64 	%fd4922, %fd706, 0d3FE09B89459AA352;
	fma.rn.f64 	%fd4923, %fd4921, 0d3FBE573AC901E574, %fd4922;
	fma.rn.f64 	%fd4924, %fd907, 0d3FE0323AAACFD498, %fd4923;
	mul.f64 	%fd4925, %fd1119, 0d3FC70A3D70A3D70A;
	sub.f64 	%fd4926, %fd4924, %fd4925;
	fma.rn.f64 	%fd4927, %fd4911, 0d3FA29E4129E4129E, %fd4926;
	add.f64 	%fd7828, %fd7828, %fd4927;
	mul.f64 	%fd4928, %fd707, 0d3FE09B89459AA352;
	fma.rn.f64 	%fd4929, %fd293, 0d3FBE573AC901E574, %fd4928;
	fma.rn.f64 	%fd4930, %fd908, 0d3FE0323AAACFD498, %fd4929;
	mul.f64 	%fd4931, %fd4903, 0d3FC70A3D70A3D70A;
	sub.f64 	%fd4932, %fd4930, %fd4931;
	fma.rn.f64 	%fd4933, %fd4912, 0d3FA29E4129E4129E, %fd4932;
	add.f64 	%fd7827, %fd7827, %fd4933;
	mul.f64 	%fd4934, %fd7591, %fd7825;
	mul.f64 	%fd4935, %fd708, 0d3FE09B89459AA352;
	fma.rn.f64 	%fd4936, %fd4934, 0d3FBE573AC901E574, %fd4935;
	fma.rn.f64 	%fd4937, %fd909, 0d3FE0323AAACFD498, %fd4936;
	mul.f64 	%fd4938, %fd1120, 0d3FC70A3D70A3D70A;
	sub.f64 	%fd4939, %fd4937, %fd4938;
	fma.rn.f64 	%fd4940, %fd4915, 0d3FA29E4129E4129E, %fd4939;
	add.f64 	%fd7826, %fd7826, %fd4940;
	mul.f64 	%fd4941, %fd709, 0d3FE09B89459AA352;
	fma.rn.f64 	%fd4942, %fd295, 0d3FBE573AC901E574, %fd4941;
	fma.rn.f64 	%fd4943, %fd910, 0d3FE0323AAACFD498, %fd4942;
	mul.f64 	%fd4944, %fd4904, 0d3FC70A3D70A3D70A;
	sub.f64 	%fd4945, %fd4943, %fd4944;
	fma.rn.f64 	%fd4946, %fd4916, 0d3FA29E4129E4129E, %fd4945;
	add.f64 	%fd7825, %fd7825, %fd4946;
	mul.f64 	%fd4947, %fd7591, %fd7823;
	mul.f64 	%fd4948, %fd710, 0d3FE09B89459AA352;
	fma.rn.f64 	%fd4949, %fd4947, 0d3FBE573AC901E574, %fd4948;
	fma.rn.f64 	%fd4950, %fd911, 0d3FE0323AAACFD498, %fd4949;
	mul.f64 	%fd4951, %fd1121, 0d3FC70A3D70A3D70A;
	sub.f64 	%fd4952, %fd4950, %fd4951;
	fma.rn.f64 	%fd4953, %fd4919, 0d3FA29E4129E4129E, %fd4952;
	add.f64 	%fd7824, %fd7824, %fd4953;
	mul.f64 	%fd4954, %fd711, 0d3FE09B89459AA352;
	fma.rn.f64 	%fd4955, %fd297, 0d3FBE573AC901E574, %fd4954;
	fma.rn.f64 	%fd4956, %fd912, 0d3FE0323AAACFD498, %fd4955;
	mul.f64 	%fd4957, %fd4905, 0d3FC70A3D70A3D70A;
	sub.f64 	%fd4958, %fd4956, %fd4957;
	fma.rn.f64 	%fd4959, %fd4920, 0d3FA29E4129E4129E, %fd4958;
	add.f64 	%fd7823, %fd7823, %fd4959;
	setp.lt.f64 	%p1937, %fd7592, %fd88;
	@%p1937 bra 	$L__BB1_69;
$L__BB1_1153:
	ld.param.f64 	%fd7550, [_Z13distributor_PdPdS_S_ii_param_0];
	setp.lt.s32 	%p1938, %r6, 0;
	selp.b32 	%r228, 0, 2146435072, %p1938;
	or.b32  	%r229, %r228, -2147483648;
	and.b32  	%r230, %r6, 2146435072;
	mul.f64 	%fd1330, %fd7550, 0d3FE0000000000000;
	and.b32  	%r233, %r2, 2146435072;
	setp.eq.s32 	%p1939, %r233, 1072693248;
	and.b32  	%r2371, %r2, 2147483647;
	setp.ne.s32 	%p1940, %r2371, 1071644672;
	and.pred  	%p6, %p1939, %p1940;
	and.b32  	%r231, %r10, 2146435072;
	and.b32  	%r232, %r14, 2146435072;
	setp.lt.s32 	%p1941, %r10, 0;
	selp.b32 	%r234, 0, 2146435072, %p1941;
	or.b32  	%r235, %r234, -2147483648;
	setp.lt.s32 	%p1942, %r2, 0;
	selp.b32 	%r236, 0, 2146435072, %p1942;
	or.b32  	%r237, %r236, -2147483648;
	setp.lt.s32 	%p1943, %r14, 0;
	selp.b32 	%r238, 0, 2146435072, %p1943;
	or.b32  	%r239, %r238, -2147483648;
	mul.f64 	%fd1331, %fd88, 0d3FE0000000000000;
	setp.geu.f64 	%p1944, %fd88, %fd1331;
	@%p1944 bra 	$L__BB1_1183;
	setp.eq.s32 	%p1989, %r233, 1072693248;
	sub.f64 	%fd1332, %fd1331, %fd88;
	{
	.reg .b32 %temp; 
	mov.b64 	{%temp, %r240}, %fd1332;
	}
	abs.f64 	%fd1333, %fd1332;
	setp.lt.s32 	%p1990, %r240, 0;
	setp.neu.f64 	%p1991, %fd1332, 0d0000000000000000;
	ld.f64 	%fd1334, [%rd9];
	{ // callseq 306, 0
	.param .b64 param0;
	st.param.f64 	[param0], %fd1333;
	.param .b64 param1;
	st.param.f64 	[param1], 0d3FF0000000000000;
	.param .b64 retval0;
	call.uni (retval0), 
	__internal_accurate_pow, 
	(
	param0, 
	param1
	);
	ld.param.f64 	%fd4992, [retval0];
	} // callseq 306
	neg.f64 	%fd4994, %fd4992;
	selp.f64 	%fd4995, %fd4994, %fd4992, %p1989;
	selp.f64 	%fd7830, %fd4995, %fd4992, %p1990;
	@%p1991 bra 	$L__BB1_1156;
	setp.lt.s32 	%p1992, %r2, 0;
	setp.eq.s32 	%p1993, %r233, 1072693248;
	selp.b32 	%r2419, %r240, 0, %p1993;
	or.b32  	%r2420, %r2419, 2146435072;
	selp.b32 	%r2421, %r2420, %r2419, %p1992;
	mov.b32 	%r2422, 0;
	mov.b64 	%fd7830, {%r2422, %r2421};
$L__BB1_1156:
	add.f64 	%fd4996, %fd1332, 0d3FF0000000000000;
	{
	.reg .b32 %temp; 
	mov.b64 	{%temp, %r2423}, %fd4996;
	}
	and.b32  	%r2424, %r2423, 2146435072;
	setp.ne.s32 	%p1994, %r2424, 2146435072;
	@%p1994 bra 	$L__BB1_1161;
	setp.num.f64 	%p1995, %fd1332, %fd1332;
	@%p1995 bra 	$L__BB1_1159;
	mov.f64 	%fd4997, 0d3FF0000000000000;
	add.rn.f64 	%fd7830, %fd1332, %fd4997;
	bra.uni 	$L__BB1_1161;
$L__BB1_1159:
	setp.neu.f64 	%p1996, %fd1333, 0d7FF0000000000000;
	@%p1996 bra 	$L__BB1_1161;
	setp.lt.s32 	%p1997, %r240, 0;
	selp.b32 	%r2425, %r237, %r236, %p6;
	selp.b32 	%r2426, %r2425, %r236, %p1997;
	mov.b32 	%r2427, 0;
	mov.b64 	%fd7830, {%r2427, %r2426};
$L__BB1_1161:
	setp.eq.f64 	%p1998, %fd1332, 0d3FF0000000000000;
	setp.neu.f64 	%p1999, %fd1332, 0d0000000000000000;
	setp.lt.s32 	%p2000, %r240, 0;
	setp.eq.s32 	%p2001, %r230, 1062207488;
	selp.f64 	%fd4998, 0d3FF0000000000000, %fd7830, %p1998;
	fma.rn.f64 	%fd1341, %fd1334, %fd4998, 0d0000000000000000;
	ld.f64 	%fd7873, [%rd9+8];
	{ // callseq 307, 0
	.param .b64 param0;
	st.param.f64 	[param0], %fd1333;
	.param .b64 param1;
	st.param.f64 	[param1], 0d4000000000000000;
	.param .b64 retval0;
	call.uni (retval0), 
	__internal_accurate_pow, 
	(
	param0, 
	param1
	);
	ld.param.f64 	%fd4999, [retval0];
	} // callseq 307
	neg.f64 	%fd5001, %fd4999;
	selp.f64 	%fd5002, %fd5001, %fd4999, %p2001;
	selp.f64 	%fd7832, %fd5002, %fd4999, %p2000;
	@%p1999 bra 	$L__BB1_1163;
	setp.lt.s32 	%p2002, %r6, 0;
	setp.eq.s32 	%p2003, %r230, 1062207488;
	selp.b32 	%r2429, %r240, 0, %p2003;
	or.b32  	%r2430, %r2429, 2146435072;
	selp.b32 	%r2431, %r2430, %r2429, %p2002;
	mov.b32 	%r2432, 0;
	mov.b64 	%fd7832, {%r2432, %r2431};
$L__BB1_1163:
	add.f64 	%fd5003, %fd1332, 0d4000000000000000;
	{
	.reg .b32 %temp; 
	mov.b64 	{%temp, %r2433}, %fd5003;
	}
	and.b32  	%r2434, %r2433, 2146435072;
	setp.ne.s32 	%p2004, %r2434, 2146435072;
	@%p2004 bra 	$L__BB1_1168;
	setp.nan.f64 	%p2005, %fd1332, %fd1332;
	@%p2005 bra 	$L__BB1_1167;
	setp.neu.f64 	%p2006, %fd1333, 0d7FF0000000000000;
	@%p2006 bra 	$L__BB1_1168;
	setp.lt.s32 	%p2007, %r240, 0;
	selp.b32 	%r2435, %r229, %r228, %p1;
	selp.b32 	%r2436, %r2435, %r228, %p2007;
	mov.b32 	%r2437, 0;
	mov.b64 	%fd7832, {%r2437, %r2436};
	bra.uni 	$L__BB1_1168;
$L__BB1_1167:
	mov.f64 	%fd5004, 0d4000000000000000;
	add.rn.f64 	%fd7832, %fd1332, %fd5004;
$L__BB1_1168:
	setp.eq.f64 	%p2008, %fd1332, 0d3FF0000000000000;
	setp.neu.f64 	%p2009, %fd1332, 0d0000000000000000;
	setp.lt.s32 	%p2010, %r240, 0;
	setp.eq.s32 	%p2011, %r231, 1073741824;
	selp.f64 	%fd5005, 0d3FF0000000000000, %fd7832, %p2008;
	mul.f64 	%fd5006, %fd7873, 0d3FE0000000000000;
	fma.rn.f64 	%fd1349, %fd5006, %fd5005, %fd1341;
	ld.f64 	%fd7872, [%rd9+16];
	{ // callseq 308, 0
	.param .b64 param0;
	st.param.f64 	[param0], %fd1333;
	.param .b64 param1;
	st.param.f64 	[param1], 0d4008000000000000;
	.param .b64 retval0;
	call.uni (retval0), 
	__internal_accurate_pow, 
	(
	param0, 
	param1
	);
	ld.param.f64 	%fd5007, [retval0];
	} // callseq 308
	neg.f64 	%fd5009, %fd5007;
	selp.f64 	%fd5010, %fd5009, %fd5007, %p2011;
	selp.f64 	%fd7834, %fd5010, %fd5007, %p2010;
	@%p2009 bra 	$L__BB1_1170;
	setp.lt.s32 	%p2012, %r10, 0;
	setp.eq.s32 	%p2013, %r231, 1073741824;
	selp.b32 	%r2439, %r240, 0, %p2013;
	or.b32  	%r2440, %r2439, 2146435072;
	selp.b32 	%r2441, %r2440, %r2439, %p2012;
	mov.b32 	%r2442, 0;
	mov.b64 	%fd7834, {%r2442, %r2441};
$L__BB1_1170:
	add.f64 	%fd5011, %fd1332, 0d4008000000000000;
	{
	.reg .b32 %temp; 
	mov.b64 	{%temp, %r2443}, %fd5011;
	}
	and.b32  	%r2444, %r2443, 2146435072;
	setp.ne.s32 	%p2014, %r2444, 2146435072;
	@%p2014 bra 	$L__BB1_1175;
	setp.nan.f64 	%p2015, %fd1332, %fd1332;
	@%p2015 bra 	$L__BB1_1174;
	setp.neu.f64 	%p2016, %fd1333, 0d7FF0000000000000;
	@%p2016 bra 	$L__BB1_1175;
	setp.lt.s32 	%p2017, %r240, 0;
	setp.eq.s32 	%p2018, %r231, 1073741824;
	and.b32  	%r2446, %r10, 2147483647;
	setp.ne.s32 	%p2019, %r2446, 1071644672;
	selp.b32 	%r2447, %r235, %r234, %p2019;
	selp.b32 	%r2448, %r2447, %r234, %p2018;
	selp.b32 	%r2449, %r2448, %r234, %p2017;
	mov.b32 	%r2450, 0;
	mov.b64 	%fd7834, {%r2450, %r2449};
	bra.uni 	$L__BB1_1175;
$L__BB1_1174:
	mov.f64 	%fd5012, 0d4008000000000000;
	add.rn.f64 	%fd7834, %fd1332, %fd5012;
$L__BB1_1175:
	setp.eq.f64 	%p2020, %fd1332, 0d3FF0000000000000;
	setp.neu.f64 	%p2021, %fd1332, 0d0000000000000000;
	setp.lt.s32 	%p2022, %r240, 0;
	setp.eq.s32 	%p2023, %r232, 1072693248;
	selp.f64 	%fd5013, 0d3FF0000000000000, %fd7834, %p2020;
	div.rn.f64 	%fd5014, %fd7872, 0d4008000000000000;
	fma.rn.f64 	%fd1357, %fd5014, %fd5013, %fd1349;
	ld.f64 	%fd7871, [%rd9+24];
	{ // callseq 309, 0
	.param .b64 param0;
	st.param.f64 	[param0], %fd1333;
	.param .b64 param1;
	st.param.f64 	[param1], 0d4010000000000000;
	.param .b64 retval0;
	call.uni (retval0), 
	__internal_accurate_pow, 
	(
	param0, 
	param1
	);
	ld.param.f64 	%fd5015, [retval0];
	} // callseq 309
	neg.f64 	%fd5017, %fd5015;
	selp.f64 	%fd5018, %fd5017, %fd5015, %p2023;
	selp.f64 	%fd7836, %fd5018, %fd5015, %p2022;
	@%p2021 bra 	$L__BB1_1177;
	setp.lt.s32 	%p2024, %r14, 0;
	setp.eq.s32 	%p2025, %r232, 1072693248;
	selp.b32 	%r2452, %r240, 0, %p2025;
	or.b32  	%r2453, %r2452, 2146435072;
	selp.b32 	%r2454, %r2453, %r2452, %p2024;
	mov.b32 	%r2455, 0;
	mov.b64 	%fd7836, {%r2455, %r2454};
$L__BB1_1177:
	add.f64 	%fd5019, %fd1332, 0d4010000000000000;
	{
	.reg .b32 %temp; 
	mov.b64 	{%temp, %r2456}, %fd5019;
	}
	and.b32  	%r2457, %r2456, 2146435072;
	setp.ne.s32 	%p2026, %r2457, 2146435072;
	@%p2026 bra 	$L__BB1_1182;
	setp.nan.f64 	%p2027, %fd1332, %fd1332;
	@%p2027 bra 	$L__BB1_1181;
	setp.neu.f64 	%p2028, %fd1333, 0d7FF0000000000000;
	@%p2028 bra 	$L__BB1_1182;
	setp.lt.s32 	%p2029, %r240, 0;
	setp.eq.s32 	%p2030, %r232, 1072693248;
	and.b32  	%r2459, %r14, 2147483647;
	setp.ne.s32 	%p2031, %r2459, 1071644672;
	selp.b32 	%r2460, %r239, %r238, %p2031;
	selp.b32 	%r2461, %r2460, %r238, %p2030;
	selp.b32 	%r2462, %r2461, %r238, %p2029;
	mov.b32 	%r2463, 0;
	mov.b64 	%fd7836, {%r2463, %r2462};
	bra.uni 	$L__BB1_1182;
$L__BB1_1181:
	mov.f64 	%fd5020, 0d4010000000000000;
	add.rn.f64 	%fd7836, %fd1332, %fd5020;
$L__BB1_1182:
	setp.eq.f64 	%p2032, %fd1332, 0d3FF0000000000000;
	selp.f64 	%fd5021, 0d3FF0000000000000, %fd7836, %p2032;
	mul.f64 	%fd5022, %fd7871, 0d3FD0000000000000;
	fma.rn.f64 	%fd5023, %fd5022, %fd5021, %fd1357;
	sub.f64 	%fd7848, %fd1330, %fd5023;
	bra.uni 	$L__BB1_1212;
$L__BB1_1183:
	setp.eq.s32 	%p1945, %r233, 1072693248;
	sub.f64 	%fd1366, %fd88, %fd1331;
	{
	.reg .b32 %temp; 
	mov.b64 	{%temp, %r241}, %fd1366;
	}
	abs.f64 	%fd1367, %fd1366;
	setp.lt.s32 	%p1946, %r241, 0;
	setp.neu.f64 	%p1947, %fd1366, 0d0000000000000000;
	ld.f64 	%fd1368, [%rd9];
	{ // callseq 302, 0
	.param .b64 param0;
	st.param.f64 	[param0], %fd1367;
	.param .b64 param1;
	st.param.f64 	[param1], 0d3FF0000000000000;
	.param .b64 retval0;
	call.uni (retval0), 
	__internal_accurate_pow, 
	(
	param0, 
	param1
	);
	ld.param.f64 	%fd4960, [retval0];
	} // callseq 302
	neg.f64 	%fd4962, %fd4960;
	selp.f64 	%fd4963, %fd4962, %fd4960, %p1945;
	selp.f64 	%fd7838, %fd4963, %fd4960, %p1946;
	@%p1947 bra 	$L__BB1_1185;
	setp.lt.s32 	%p1948, %r2, 0;
	setp.eq.s32 	%p1949, %r233, 1072693248;
	selp.b32 	%r2373, %r241, 0, %p1949;
	or.b32  	%r2374, %r2373, 2146435072;
	selp.b32 	%r2375, %r2374, %r2373, %p1948;
	mov.b32 	%r2376, 0;
	mov.b64 	%fd7838, {%r2376, %r2375};
$L__BB1_1185:
	add.f64 	%fd4964, %fd1366, 0d3FF0000000000000;
	{
	.reg .b32 %temp; 
	mov.b64 	{%temp, %r2377}, %fd4964;
	}
	and.b32  	%r2378, %r2377, 2146435072;
	setp.ne.s32 	%p1950, %r2378, 2146435072;
	@%p1950 bra 	$L__BB1_1190;
	setp.num.f64 	%p1951, %fd1366, %fd1366;
	@%p1951 bra 	$L__BB1_1188;
	mov.f64 	%fd4965, 0d3FF0000000000000;
	add.rn.f64 	%fd7838, %fd1366, %fd4965;
	bra.uni 	$L__BB1_1190;
$L__BB1_1188:
	setp.neu.f64 	%p1952, %fd1367, 0d7FF0000000000000;
	@%p1952 bra 	$L__BB1_1190;
	setp.lt.s32 	%p1953, %r241, 0;
	selp.b32 	%r2379, %r237, %r236, %p6;
	selp.b32 	%r2380, %r2379, %r236, %p1953;
	mov.b32 	%r2381, 0;
	mov.b64 	%fd7838, {%r2381, %r2380};
$L__BB1_1190:
	setp.eq.f64 	%p1954, %fd1366, 0d3FF0000000000000;
	setp.neu.f64 	%p1955, %fd1366, 0d0000000000000000;
	setp.lt.s32 	%p1956, %r241, 0;
	setp.eq.s32 	%p1957, %r230, 1062207488;
	selp.f64 	%fd4966, 0d3FF0000000000000, %fd7838, %p1954;
	fma.rn.f64 	%fd1375, %fd1368, %fd4966, 0d0000000000000000;
	ld.f64 	%fd7873, [%rd9+8];
	{ // callseq 303, 0
	.param .b64 param0;
	st.param.f64 	[param0], %fd1367;
	.param .b64 param1;
	st.param.f64 	[param1], 0d4000000000000000;
	.param .b64 retval0;
	call.uni (retval0), 
	__internal_accurate_pow, 
	(
	param0, 
	param1
	);
	ld.param.f64 	%fd4967, [retval0];
	} // callseq 303
	neg.f64 	%fd4969, %fd4967;
	selp.f64 	%fd4970, %fd4969, %fd4967, %p1957;
	selp.f64 	%fd7840, %fd4970, %fd4967, %p1956;
	@%p1955 bra 	$L__BB1_1192;
	setp.lt.s32 	%p1958, %r6, 0;
	setp.eq.s32 	%p1959, %r230, 1062207488;
	selp.b32 	%r2383, %r241, 0, %p1959;
	or.b32  	%r2384, %r2383, 2146435072;
	selp.b32 	%r2385, %r2384, %r2383, %p1958;
	mov.b32 	%r2386, 0;
	mov.b64 	%fd7840, {%r2386, %r2385};
$L__BB1_1192:
	add.f64 	%fd4971, %fd1366, 0d4000000000000000;
	{
	.reg .b32 %temp; 
	mov.b64 	{%temp, %r2387}, %fd4971;
	}
	and.b32  	%r2388, %r2387, 2146435072;
	setp.ne.s32 	%p1960, %r2388, 2146435072;
	@%p1960 bra 	$L__BB1_1197;
	setp.nan.f64 	%p1961, %fd1366, %fd1366;
	@%p1961 bra 	$L__BB1_1196;
	setp.neu.f64 	%p1962, %fd1367, 0d7FF0000000000000;
	@%p1962 bra 	$L__BB1_1197;
	setp.lt.s32 	%p1963, %r241, 0;
	selp.b32 	%r2389, %r229, %r228, %p1;
	selp.b32 	%r2390, %r2389, %r228, %p1963;
	mov.b32 	%r2391, 0;
	mov.b64 	%fd7840, {%r2391, %r2390};
	bra.uni 	$L__BB1_1197;
$L__BB1_1196:
	mov.f64 	%fd4972, 0d4000000000000000;
	add.rn.f64 	%fd7840, %fd1366, %fd4972;
$L__BB1_1197:
	setp.eq.f64 	%p1964, %fd1366, 0d3FF0000000000000;
	setp.neu.f64 	%p1965, %fd1366, 0d0000000000000000;
	setp.lt.s32 	%p1966, %r241, 0;
	setp.eq.s32 	%p1967, %r231, 1073741824;
	selp.f64 	%fd4973, 0d3FF0000000000000, %fd7840, %p1964;
	mul.f64 	%fd4974, %fd7873, 0d3FE0000000000000;
	fma.rn.f64 	%fd1383, %fd4974, %fd4973, %fd1375;
	ld.f64 	%fd7872, [%rd9+16];
	{ // callseq 304, 0
	.param .b64 param0;
	st.param.f64 	[param0], %fd1367;
	.param .b64 param1;
	st.param.f64 	[param1], 0d4008000000000000;
	.param .b64 retval0;
	call.uni (retval0), 
	__internal_accurate_pow, 
	(
	param0, 
	param1
	);
	ld.param.f64 	%fd4975, [retval0];
	} // callseq 304
	neg.f64 	%fd4977, %fd4975;
	selp.f64 	%fd4978, %fd4977, %fd4975, %p1967;
	selp.f64 	%fd7842, %fd4978, %fd4975, %p1966;
	@%p1965 bra 	$L__BB1_1199;
	setp.lt.s32 	%p1968, %r10, 0;
	setp.eq.s32 	%p1969, %r231, 1073741824;
	selp.b32 	%r2393, %r241, 0, %p1969;
	or.b32  	%r2394, %r2393, 2146435072;
	selp.b32 	%r2395, %r2394, %r2393, %p1968;
	mov.b32 	%r2396, 0;
	mov.b64 	%fd7842, {%r2396, %r2395};
$L__BB1_1199:
	add.f64 	%fd4979, %fd1366, 0d4008000000000000;
	{
	.reg .b32 %temp; 
	mov.b64 	{%temp, %r2397}, %fd4979;
	}
	and.b32  	%r2398, %r2397, 2146435072;
	setp.ne.s32 	%p1970, %r2398, 2146435072;
	@%p1970 bra 	$L__BB1_1204;
	setp.nan.f64 	%p1971, %fd1366, %fd1366;
	@%p1971 bra 	$L__BB1_1203;
	setp.neu.f64 	%p1972, %fd1367, 0d7FF0000000000000;
	@%p1972 bra 	$L__BB1_1204;
	setp.lt.s32 	%p1973, %r241, 0;
	setp.eq.s32 	%p1974, %r231, 1073741824;
	and.b32  	%r2400, %r10, 2147483647;
	setp.ne.s32 	%p1975, %r2400, 1071644672;
	selp.b32 	%r2401, %r235, %r234, %p1975;
	selp.b32 	%r2402, %r2401, %r234, %p1974;
	selp.b32 	%r2403, %r2402, %r234, %p1973;
	mov.b32 	%r2404, 0;
	mov.b64 	%fd7842, {%r2404, %r2403};
	bra.uni 	$L__BB1_1204;
$L__BB1_1203:
	mov.f64 	%fd4980, 0d4008000000000000;
	add.rn.f64 	%fd7842, %fd1366, %fd4980;
$L__BB1_1204:
	setp.eq.f64 	%p1976, %fd1366, 0d3FF0000000000000;
	setp.neu.f64 	%p1977, %fd1366, 0d0000000000000000;
	setp.lt.s32 	%p1978, %r241, 0;
	setp.eq.s32 	%p1979, %r232, 1072693248;
	selp.f64 	%fd4981, 0d3FF0000000000000, %fd7842, %p1976;
	div.rn.f64 	%fd4982, %fd7872, 0d4008000000000000;
	fma.rn.f64 	%fd1391, %fd4982, %fd4981, %fd1383;
	ld.f64 	%fd7871, [%rd9+24];
	{ // callseq 305, 0
	.param .b64 param0;
	st.param.f64 	[param0], %fd1367;
	.param .b64 param1;
	st.param.f64 	[param1], 0d4010000000000000;
	.param .b64 retval0;
	call.uni (retval0), 
	__internal_accurate_pow, 
	(
	param0, 
	param1
	);
	ld.param.f64 	%fd4983, [retval0];
	} // callseq 305
	neg.f64 	%fd4985, %fd4983;
	selp.f64 	%fd4986, %fd4985, %fd4983, %p1979;
	selp.f64 	%fd7844, %fd4986, %fd4983, %p1978;
	@%p1977 bra 	$L__BB1_1206;
	setp.lt.s32 	%p1980, %r14, 0;
	setp.eq.s32 	%p1981, %r232, 1072693248;
	selp.b32 	%r2406, %r241, 0, %p1981;
	or.b32  	%r2407, %r2406, 2146435072;
	selp.b32 	%r2408, %r2407, %r2406, %p1980;
	mov.b32 	%r2409, 0;
	mov.b64 	%fd7844, {%r2409, %r2408};
$L__BB1_1206:
	add.f64 	%fd4987, %fd1366, 0d4010000000000000;
	{
	.reg .b32 %temp; 
	mov.b64 	{%temp, %r2410}, %fd4987;
	}
	and.b32  	%r2411, %r2410, 2146435072;
	setp.ne.s32 	%p1982, %r2411, 2146435072;
	@%p1982 bra 	$L__BB1_1211;
	setp.nan.f64 	%p1983, %fd1366, %fd1366;
	@%p1983 bra 	$L__BB1_1210;
	setp.neu.f64 	%p1984, %fd1367, 0d7FF0000000000000;
	@%p1984 bra 	$L__BB1_1211;
	setp.lt.s32 	%p1985, %r241, 0;
	setp.eq.s32 	%p1986, %r232, 1072693248;
	and.b32  	%r2413, %r14, 2147483647;
	setp.ne.s32 	%p1987, %r2413, 1071644672;
	selp.b32 	%r2414, %r239, %r238, %p1987;
	selp.b32 	%r2415, %r2414, %r238, %p1986;
	selp.b32 	%r2416, %r2415, %r238, %p1985;
	mov.b32 	%r2417, 0;
	mov.b64 	%fd7844, {%r2417, %r2416};
	bra.uni 	$L__BB1_1211;
$L__BB1_1210:
	mov.f64 	%fd4988, 0d4010000000000000;
	add.rn.f64 	%fd7844, %fd1366, %fd4988;
$L__BB1_1211:
	setp.eq.f64 	%p1988, %fd1366, 0d3FF0000000000000;
	selp.f64 	%fd4989, 0d3FF0000000000000, %fd7844, %p1988;
	mul.f64 	%fd4990, %fd7871, 0d3FD0000000000000;
	fma.rn.f64 	%fd4991, %fd4990, %fd4989, %fd1391;
	add.f64 	%fd7848, %fd1330, %fd4991;
$L__BB1_1212:
	setp.eq.s32 	%p2033, %r230, 1062207488;
	{
	.reg .b32 %temp; 
	mov.b64 	{%temp, %r242}, %fd7827;
	}
	abs.f64 	%fd1404, %fd7827;
	{ // callseq 310, 0
	.param .b64 param0;
	st.param.f64 	[param0], %fd1404;
	.param .b64 param1;
	st.param.f64 	[param1], 0d4000000000000000;
	.param .b64 retval0;
	call.uni (retval0), 
	__internal_accurate_pow, 
	(
	param0, 
	param1
	);
	ld.param.f64 	%fd5024, [retval0];
	} // callseq 310
	setp.lt.s32 	%p2034, %r242, 0;
	neg.f64 	%fd5026, %fd5024;
	selp.f64 	%fd5027, %fd5026, %fd5024, %p2033;
	selp.f64 	%fd7850, %fd5027, %fd5024, %p2034;
	setp.neu.f64 	%p2035, %fd7827, 0d0000000000000000;
	@%p2035 bra 	$L__BB1_1214;
	setp.lt.s32 	%p2036, %r6, 0;
	setp.eq.s32 	%p2037, %r230, 1062207488;
	selp.b32 	%r2465, %r242, 0, %p2037;
	or.b32  	%r2466, %r2465, 2146435072;
	selp.b32 	%r2467, %r2466, %r2465, %p2036;
	mov.b32 	%r2468, 0;
	mov.b64 	%fd7850, {%r2468, %r2467};
$L__BB1_1214:
	add.f64 	%fd5028, %fd7827, 0d4000000000000000;
	{
	.reg .b32 %temp; 
	mov.b64 	{%temp, %r2469}, %fd5028;
	}
	and.b32  	%r2470, %r2469, 2146435072;
	setp.ne.s32 	%p2038, %r2470, 2146435072;
	@%p2038 bra 	$L__BB1_1219;
	setp.num.f64 	%p2039, %fd7827, %fd7827;
	@%p2039 bra 	$L__BB1_1217;
	mov.f64 	%fd5029, 0d4000000000000000;
	add.rn.f64 	%fd7850, %fd7827, %fd5029;
	bra.uni 	$L__BB1_1219;
$L__BB1_1217:
	setp.neu.f64 	%p2040, %fd1404, 0d7FF0000000000000;
	@%p2040 bra 	$L__BB1_1219;
	setp.lt.s32 	%p2041, %r242, 0;
	selp.b32 	%r2471, %r229, %r228, %p1;
	selp.b32 	%r2472, %r2471, %r228, %p2041;
	mov.b32 	%r2473, 0;
	mov.b64 	%fd7850, {%r2473, %r2472};
$L__BB1_1219:
	setp.eq.s32 	%p2042, %r230, 1062207488;
	setp.eq.f64 	%p2043, %fd7827, 0d3FF0000000000000;
	selp.f64 	%fd1411, 0d3FF0000000000000, %fd7850, %p2043;
	{
	.reg .b32 %temp; 
	mov.b64 	{%temp, %r243}, %fd7825;
	}
	abs.f64 	%fd1412, %fd7825;
	{ // callseq 311, 0
	.param .b64 param0;
	st.param.f64 	[param0], %fd1412;
	.param .b64 param1;
	st.param.f64 	[param1], 0d4000000000000000;
	.param .b64 retval0;
	call.uni (retval0), 
	__internal_accurate_pow, 
	(
	param0, 
	param1
	);
	ld.param.f64 	%fd5030, [retval0];
	} // callseq 311
	setp.lt.s32 	%p2044, %r243, 0;
	neg.f64 	%fd5032, %fd5030;
	selp.f64 	%fd5033, %fd5032, %fd5030, %p2042;
	selp.f64 	%fd7852, %fd5033, %fd5030, %p2044;
	setp.neu.f64 	%p2045, %fd7825, 0d0000000000000000;
	@%p2045 bra 	$L__BB1_1221;
	setp.lt.s32 	%p2046, %r6, 0;
	setp.eq.s32 	%p2047, %r230, 1062207488;
	selp.b32 	%r2475, %r243, 0, %p2047;
	or.b32  	%r2476, %r2475, 2146435072;
	selp.b32 	%r2477, %r2476, %r2475, %p2046;
	mov.b32 	%r2478, 0;
	mov.b64 	%fd7852, {%r2478, %r2477};
$L__BB1_1221:
	add.f64 	%fd5034, %fd7825, 0d4000000000000000;
	{
	.reg .b32 %temp; 
	mov.b64 	{%temp, %r2479}, %fd5034;
	}
	and.b32  	%r2480, %r2479, 2146435072;
	setp.ne.s32 	%p2048, %r2480, 2146435072;
	@%p2048 bra 	$L__BB1_1226;
	setp.num.f64 	%p2049, %fd7825, %fd7825;
	@%p2049 bra 	$L__BB1_1224;
	mov.f64 	%fd5035, 0d4000000000000000;
	add.rn.f64 	%fd7852, %fd7825, %fd5035;
	bra.uni 	$L__BB1_1226;
$L__BB1_1224:
	setp.neu.f64 	%p2050, %fd1412, 0d7FF0000000000000;
	@%p2050 bra 	$L__BB1_1226;
	setp.lt.s32 	%p2051, %r243, 0;
	selp.b32 	%r2481, %r229, %r228, %p1;
	selp.b32 	%r2482, %r2481, %r228, %p2051;
	mov.b32 	%r2483, 0;
	mov.b64 	%fd7852, {%r2483, %r2482};
$L__BB1_1226:
	setp.eq.s32 	%p2052, %r230, 1062207488;
	setp.eq.f64 	%p2053, %fd7825, 0d3FF0000000000000;
	selp.f64 	%fd5036, 0d3FF0000000000000, %fd7852, %p2053;
	add.f64 	%fd1419, %fd1411, %fd5036;
	{
	.reg .b32 %temp; 
	mov.b64 	{%temp, %r244}, %fd7823;
	}
	abs.f64 	%fd1420, %fd7823;
	{ // callseq 312, 0
	.param .b64 param0;
	st.param.f64 	[param0], %fd1420;
	.param .b64 param1;
	st.param.f64 	[param1], 0d4000000000000000;
	.param .b64 retval0;
	call.uni (retval0), 
	__internal_accurate_pow, 
	(
	param0, 
	param1
	);
	ld.param.f64 	%fd5037, [retval0];
	} // callseq 312
	setp.lt.s32 	%p2054, %r244, 0;
	neg.f64 	%fd5039, %fd5037;
	selp.f64 	%fd5040, %fd5039, %fd5037, %p2052;
	selp.f64 	%fd7854, %fd5040, %fd5037, %p2054;
	setp.neu.f64 	%p2055, %fd7823, 0d0000000000000000;
	@%p2055 bra 	$L__BB1_1228;
	setp.lt.s32 	%p2056, %r6, 0;
	setp.eq.s32 	%p2057, %r230, 1062207488;
	selp.b32 	%r2485, %r244, 0, %p2057;
	or.b32  	%r2486, %r2485, 2146435072;
	selp.b32 	%r2487, %r2486, %r2485, %p2056;
	mov.b32 	%r2488, 0;
	mov.b64 	%fd7854, {%r2488, %r2487};
$L__BB1_1228:
	add.f64 	%fd5041, %fd7823, 0d4000000000000000;
	{
	.reg .b32 %temp; 
	mov.b64 	{%temp, %r2489}, %fd5041;
	}
	and.b32  	%r2490, %r2489, 2146435072;
	setp.ne.s32 	%p2058, %r2490, 2146435072;
	@%p2058 bra 	$L__BB1_1233;
	setp.num.f64 	%p2059, %fd7823, %fd7823;
	@%p2059 bra 	$L__BB1_1231;
	mov.f64 	%fd5042, 0d4000000000000000;
	add.rn.f64 	%fd7854, %fd7823, %fd5042;
	bra.uni 	$L__BB1_1233;
$L__BB1_1231:
	setp.neu.f64 	%p2060, %fd1420, 0d7FF0000000000000;
	@%p2060 bra 	$L__BB1_1233;
	setp.lt.s32 	%p2061, %r244, 0;
	selp.b32 	%r2491, %r229, %r228, %p1;
	selp.b32 	%r2492, %r2491, %r228, %p2061;
	mov.b32 	%r2493, 0;
	mov.b64 	%fd7854, {%r2493, %r2492};
$L__BB1_1233:
	setp.eq.s32 	%p2062, %r230, 1062207488;
	setp.eq.f64 	%p2063, %fd7823, 0d3FF0000000000000;
	selp.f64 	%fd5043, 0d3FF0000000000000, %fd7854, %p2063;
	add.f64 	%fd1427, %fd1419, %fd5043;
	sub.f64 	%fd1428, %fd7828, %fd7848;
	div.rn.f64 	%fd1429, %fd7824, 0d400DBE2DF9B01D21;
	{
	.reg .b32 %temp; 
	mov.b64 	{%temp, %r245}, %fd1429;
	}
	abs.f64 	%fd1430, %fd1429;
	{ // callseq 313, 0
	.param .b64 param0;
	st.param.f64 	[param0], %fd1430;
	.param .b64 param1;
	st.param.f64 	[param1], 0d4000000000000000;
	.param .b64 retval0;
	call.uni (retval0), 
	__internal_accurate_pow, 
	(
	param0, 
	param1
	);
	ld.param.f64 	%fd5044, [retval0];
	} // callseq 313
	setp.lt.s32 	%p2064, %r245, 0;
	neg.f64 	%fd5046, %fd5044;
	selp.f64 	%fd5047, %fd5046, %fd5044, %p2062;
	selp.f64 	%fd7856, %fd5047, %fd5044, %p2064;
	setp.neu.f64 	%p2065, %fd1429, 0d0000000000000000;
	@%p2065 bra 	$L__BB1_1235;
	setp.lt.s32 	%p2066, %r6, 0;
	setp.eq.s32 	%p2067, %r230, 1062207488;
	selp.b32 	%r2495, %r245, 0, %p2067;
	or.b32  	%r2496, %r2495, 2146435072;
	selp.b32 	%r2497, %r2496, %r2495, %p2066;
	mov.b32 	%r2498, 0;
	mov.b64 	%fd7856, {%r2498, %r2497};
$L__BB1_1235:
	add.f64 	%fd5048, %fd1429, 0d4000000000000000;
	{
	.reg .b32 %temp; 
	mov.b64 	{%temp, %r2499}, %fd5048;
	}
	and.b32  	%r2500, %r2499, 2146435072;
	setp.ne.s32 	%p2068, %r2500, 2146435072;
	@%p2068 bra 	$L__BB1_1240;
	setp.num.f64 	%p2069, %fd1429, %fd1429;
	@%p2069 bra 	$L__BB1_1238;
	mov.f64 	%fd5049, 0d4000000000000000;
	add.rn.f64 	%fd7856, %fd1429, %fd5049;
	bra.uni 	$L__BB1_1240;
$L__BB1_1238:
	setp.neu.f64 	%p2070, %fd1430, 0d7FF0000000000000;
	@%p2070 bra 	$L__BB1_1240;
	setp.lt.s32 	%p2071, %r245, 0;
	selp.b32 	%r2501, %r229, %r228, %p1;
	selp.b32 	%r2502, %r2501, %r228, %p2071;
	mov.b32 	%r2503, 0;
	mov.b64 	%fd7856, {%r2503, %r2502};
$L__BB1_1240:
	setp.eq.s32 	%p2072, %r230, 1062207488;
	setp.eq.f64 	%p2073, %fd1429, 0d3FF0000000000000;
	add.f64 	%fd5050, %fd7856, 0d3FF0000000000000;
	sqrt.rn.f64 	%fd5051, %fd5050;
	selp.f64 	%fd1437, 0d3FF6A09E667F3BCD, %fd5051, %p2073;
	rcp.rn.f64 	%fd1438, %fd1437;
	{
	.reg .b32 %temp; 
	mov.b64 	{%temp, %r246}, %fd1438;
	}
	abs.f64 	%fd1439, %fd1438;
	{ // callseq 314, 0
	.param .b64 param0;
	st.param.f64 	[param0], %fd1439;
	.param .b64 param1;
	st.param.f64 	[param1], 0d4000000000000000;
	.param .b64 retval0;
	call.uni (retval0), 
	__internal_accurate_pow, 
	(
	param0, 
	param1
	);
	ld.param.f64 	%fd5052, [retval0];
	} // callseq 314
	setp.lt.s32 	%p2074, %r246, 0;
	neg.f64 	%fd5054, %fd5052;
	selp.f64 	%fd5055, %fd5054, %fd5052, %p2072;
	selp.f64 	%fd7858, %fd5055, %fd5052, %p2074;
	setp.neu.f64 	%p2075, %fd1438, 0d0000000000000000;
	@%p2075 bra 	$L__BB1_1242;
	setp.lt.s32 	%p2076, %r6, 0;
	setp.eq.s32 	%p2077, %r230, 1062207488;
	selp.b32 	%r2505, %r246, 0, %p2077;
	or.b32  	%r2506, %r2505, 2146435072;
	selp.b32 	%r2507, %r2506, %r2505, %p2076;
	mov.b32 	%r2508, 0;
	mov.b64 	%fd7858, {%r2508, %r2507};
$L__BB1_1242:
	add.f64 	%fd5056, %fd1438, 0d4000000000000000;
	{
	.reg .b32 %temp; 
	mov.b64 	{%temp, %r2509}, %fd5056;
	}
	and.b32  	%r2510, %r2509, 2146435072;
	setp.ne.s32 	%p2078, %r2510, 2146435072;
	@%p2078 bra 	$L__BB1_1247;
	setp.num.f64 	%p2079, %fd1438, %fd1438;
	@%p2079 bra 	$L__BB1_1245;
	mov.f64 	%fd5057, 0d4000000000000000;
	add.rn.f64 	%fd7858, %fd1438, %fd5057;
	bra.uni 	$L__BB1_1247;
$L__BB1_1245:
	setp.neu.f64 	%p2080, %fd1439, 0d7FF0000000000000;
	@%p2080 bra 	$L__BB1_1247;
	setp.lt.s32 	%p2081, %r246, 0;
	selp.b32 	%r2511, %r229, %r228, %p1;
	selp.b32 	%r2512, %r2511, %r228, %p2081;
	mov.b32 	%r2513, 0;
	mov.b64 	%fd7858, {%r2513, %r2512};
$L__BB1_1247:
	setp.eq.s32 	%p2082, %r230, 1062207488;
	setp.eq.f64 	%p2083, %fd1438, 0d3FF0000000000000;
	mul.f64 	%fd5058, %fd7858, 0dC014000000000000;
	selp.f64 	%fd1446, 0dC014000000000000, %fd5058, %p2083;
	{
	.reg .b32 %temp; 
	mov.b64 	{%temp, %r247}, %fd1428;
	}
	abs.f64 	%fd1447, %fd1428;
	{ // callseq 315, 0
	.param .b64 param0;
	st.param.f64 	[param0], %fd1447;
	.param .b64 param1;
	st.param.f64 	[param1], 0d4000000000000000;
	.param .b64 retval0;
	call.uni (retval0), 
	__internal_accurate_pow, 
	(
	param0, 
	param1
	);
	ld.param.f64 	%fd5059, [retval0];
	} // callseq 315
	setp.lt.s32 	%p2084, %r247, 0;
	neg.f64 	%fd5061, %fd5059;
	selp.f64 	%fd5062, %fd5061, %fd5059, %p2082;
	selp.f64 	%fd7860, %fd5062, %fd5059, %p2084;
	setp.neu.f64 	%p2085, %fd1428, 0d0000000000000000;
	@%p2085 bra 	$L__BB1_1249;
	setp.lt.s32 	%p2086, %r6, 0;
	setp.eq.s32 	%p2087, %r230, 1062207488;
	selp.b32 	%r2515, %r247, 0, %p2087;
	or.b32  	%r2516, %r2515, 2146435072;
	selp.b32 	%r2517, %r2516, %r2515, %p2086;
	mov.b32 	%r2518, 0;
	mov.b64 	%fd7860, {%r2518, %r2517};
$L__BB1_1249:
	add.f64 	%fd5063, %fd1428, 0d4000000000000000;
	{
	.reg .b32 %temp; 
	mov.b64 	{%temp, %r2519}, %fd5063;
	}
	and.b32  	%r2520, %r2519, 2146435072;
	setp.ne.s32 	%p2088, %r2520, 2146435072;
	@%p2088 bra 	$L__BB1_1254;
	setp.num.f64 	%p2089, %fd1428, %fd1428;
	@%p2089 bra 	$L__BB1_1252;
	mov.f64 	%fd5064, 0d4000000000000000;
	add.rn.f64 	%fd7860, %fd1428, %fd5064;
	bra.uni 	$L__BB1_1254;
$L__BB1_1252:
	setp.neu.f64 	%p2090, %fd1447, 0d7FF0000000000000;
	@%p2090 bra 	$L__BB1_1254;
	setp.lt.s32 	%p2091, %r247, 0;
	selp.b32 	%r2521, %r229, %r228, %p1;
	selp.b32 	%r2522, %r2521, %r228, %p2091;
	mov.b32 	%r2523, 0;
	mov.b64 	%fd7860, {%r2523, %r2522};
$L__BB1_1254:
	setp.eq.s32 	%p2092, %r230, 1062207488;
	setp.eq.f64 	%p2093, %fd1428, 0d3FF0000000000000;
	selp.f64 	%fd1454, 0d3FF0000000000000, %fd7860, %p2093;
	{
	.reg .b32 %temp; 
	mov.b64 	{%temp, %r248}, %fd7826;
	}
	abs.f64 	%fd1455, %fd7826;
	{ // callseq 316, 0
	.param .b64 param0;
	st.param.f64 	[param0], %fd1455;
	.param .b64 param1;
	st.param.f64 	[param1], 0d4000000000000000;
	.param .b64 retval0;
	call.uni (retval0), 
	__internal_accurate_pow, 
	(
	param0, 
	param1
	);
	ld.param.f64 	%fd5065, [retval0];
	} // callseq 316
	setp.lt.s32 	%p2094, %r248, 0;
	neg.f64 	%fd5067, %fd5065;
	selp.f64 	%fd5068, %fd5067, %fd5065, %p2092;
	selp.f64 	%fd7862, %fd5068, %fd5065, %p2094;
	setp.neu.f64 	%p2095, %fd7826, 0d0000000000000000;
	@%p2095 bra 	$L__BB1_1256;
	setp.lt.s32 	%p2096, %r6, 0;
	setp.eq.s32 	%p2097, %r230, 1062207488;
	selp.b32 	%r2525, %r248, 0, %p2097;
	or.b32  	%r2526, %r2525, 2146435072;
	selp.b32 	%r2527, %r2526, %r2525, %p2096;
	mov.b32 	%r2528, 0;
	mov.b64 	%fd7862, {%r2528, %r2527};
$L__BB1_1256:
	add.f64 	%fd5069, %fd7826, 0d4000000000000000;
	{
	.reg .b32 %temp; 
	mov.b64 	{%temp, %r2529}, %fd5069;
	}
	and.b32  	%r2530, %r2529, 2146435072;
	setp.ne.s32 	%p2098, %r2530, 2146435072;
	@%p2098 bra 	$L__BB1_1261;
	setp.num.f64 	%p2099, %fd7826, %fd7826;
	@%p2099 bra 	$L__BB1_1259;
	mov.f64 	%fd5070, 0d4000000000000000;
	add.rn.f64 	%fd7862, %fd7826, %fd5070;
	bra.uni 	$L__BB1_1261;
$L__BB1_1259:
	setp.neu.f64 	%p2100, %fd1455, 0d7FF0000000000000;
	@%p2100 bra 	$L__BB1_1261;
	setp.lt.s32 	%p2101, %r248, 0;
	selp.b32 	%r2531, %r229, %r228, %p1;
	selp.b32 	%r2532, %r2531, %r228, %p2101;
	mov.b32 	%r2533, 0;
	mov.b64 	%fd7862, {%r2533, %r2532};
$L__BB1_1261:
	setp.eq.s32 	%p2102, %r230, 1062207488;
	setp.eq.f64 	%p2103, %fd7826, 0d3FF0000000000000;
	selp.f64 	%fd5071, 0d3FF0000000000000, %fd7862, %p2103;
	add.f64 	%fd1462, %fd1454, %fd5071;
	{
	.reg .b32 %temp; 
	mov.b64 	{%temp, %r249}, %fd1437;
	}
	abs.f64 	%fd1463, %fd1437;
	{ // callseq 317, 0
	.param .b64 param0;
	st.param.f64 	[param0], %fd1463;
	.param .b64 param1;
	st.param.f64 	[param1], 0d4000000000000000;
	.param .b64 retval0;
	call.uni (retval0), 
	__internal_accurate_pow, 
	(
	param0, 
	param1
	);
	ld.param.f64 	%fd5072, [retval0];
	} // callseq 317
	setp.lt.s32 	%p2104, %r249, 0;
	neg.f64 	%fd5074, %fd5072;
	selp.f64 	%fd5075, %fd5074, %fd5072, %p2102;
	selp.f64 	%fd7864, %fd5075, %fd5072, %p2104;
	setp.neu.f64 	%p2105, %fd1437, 0d0000000000000000;
	@%p2105 bra 	$L__BB1_1263;
	setp.lt.s32 	%p2106, %r6, 0;
	setp.eq.s32 	%p2107, %r230, 1062207488;
	selp.b32 	%r2535, %r249, 0, %p2107;
	or.b32  	%r2536, %r2535, 2146435072;
	selp.b32 	%r2537, %r2536, %r2535, %p2106;
	mov.b32 	%r2538, 0;
	mov.b64 	%fd7864, {%r2538, %r2537};
$L__BB1_1263:
	add.f64 	%fd5076, %fd1437, 0d4000000000000000;
	{
	.reg .b32 %temp; 
	mov.b64 	{%temp, %r2539}, %fd5076;
	}
	and.b32  	%r2540, %r2539, 2146435072;
	setp.ne.s32 	%p2108, %r2540, 2146435072;
	@%p2108 bra 	$L__BB1_1268;
	setp.num.f64 	%p2109, %fd1437, %fd1437;
	@%p2109 bra 	$L__BB1_1266;
	mov.f64 	%fd5077, 0d4000000000000000;
	add.rn.f64 	%fd7864, %fd1437, %fd5077;
	bra.uni 	$L__BB1_1268;
$L__BB1_1266:
	setp.neu.f64 	%p2110, %fd1463, 0d7FF0000000000000;
	@%p2110 bra 	$L__BB1_1268;
	setp.lt.s32 	%p2111, %r249, 0;
	selp.b32 	%r2541, %r229, %r228, %p1;
	selp.b32 	%r2542, %r2541, %r228, %p2111;
	mov.b32 	%r2543, 0;
	mov.b64 	%fd7864, {%r2543, %r2542};
$L__BB1_1268:
	setp.eq.f64 	%p2112, %fd1437, 0d3FF0000000000000;
	selp.f64 	%fd5078, 0d3FF0000000000000, %fd7864, %p2112;
	mul.f64 	%fd5079, %fd1462, 0dC000000000000000;
	div.rn.f64 	%fd1470, %fd5079, %fd5078;
	fma.rn.f64 	%fd5080, %fd1470, 0d3FF71547652B82FE, 0d4338000000000000;
	{
	.reg .b32 %temp; 
	mov.b64 	{%r250, %temp}, %fd5080;
	}
	mov.f64 	%fd5081, 0dC338000000000000;
	add.rn.f64 	%fd5082, %fd5080, %fd5081;
	fma.rn.f64 	%fd5083, %fd5082, 0dBFE62E42FEFA39EF, %fd1470;
	fma.rn.f64 	%fd5084, %fd5082, 0dBC7ABC9E3B39803F, %fd5083;
	fma.rn.f64 	%fd5085, %fd5084, 0d3E5ADE1569CE2BDF, 0d3E928AF3FCA213EA;
	fma.rn.f64 	%fd5086, %fd5085, %fd5084, 0d3EC71DEE62401315;
	fma.rn.f64 	%fd5087, %fd5086, %fd5084, 0d3EFA01997C89EB71;
	fma.rn.f64 	%fd5088, %fd5087, %fd5084, 0d3F2A01A014761F65;
	fma.rn.f64 	%fd5089, %fd5088, %fd5084, 0d3F56C16C1852B7AF;
	fma.rn.f64 	%fd5090, %fd5089, %fd5084, 0d3F81111111122322;
	fma.rn.f64 	%fd5091, %fd5090, %fd5084, 0d3FA55555555502A1;
	fma.rn.f64 	%fd5092, %fd5091, %fd5084, 0d3FC5555555555511;
	fma.rn.f64 	%fd5093, %fd5092, %fd5084, 0d3FE000000000000B;
	fma.rn.f64 	%fd5094, %fd5093, %fd5084, 0d3FF0000000000000;
	fma.rn.f64 	%fd5095, %fd5094, %fd5084, 0d3FF0000000000000;
	{
	.reg .b32 %temp; 
	mov.b64 	{%r251, %temp}, %fd5095;
	}
	{
	.reg .b32 %temp; 
	mov.b64 	{%temp, %r252}, %fd5095;
	}
	shl.b32 	%r2544, %r250, 20;
	add.s32 	%r2545, %r2544, %r252;
	mov.b64 	%fd7865, {%r251, %r2545};
	{
	.reg .b32 %temp; 
	mov.b64 	{%temp, %r2546}, %fd1470;
	}
	mov.b32 	%f61, %r2546;
	abs.f32 	%f19, %f61;
	setp.lt.f32 	%p2113, %f19, 0f4086232B;
	@%p2113 bra 	$L__BB1_1271;
	setp.lt.f64 	%p2114, %fd1470, 0d0000000000000000;
	add.f64 	%fd5096, %fd1470, 0d7FF0000000000000;
	selp.f64 	%fd7865, 0d0000000000000000, %fd5096, %p2114;
	setp.geu.f32 	%p2115, %f19, 0f40874800;
	@%p2115 bra 	$L__BB1_1271;
	shr.u32 	%r2547, %r250, 31;
	add.s32 	%r2548, %r250, %r2547;
	shr.s32 	%r2549, %r2548, 1;
	shl.b32 	%r2550, %r2549, 20;
	add.s32 	%r2551, %r252, %r2550;
	mov.b64 	%fd5097, {%r251, %r2551};
	sub.s32 	%r2552, %r250, %r2549;
	shl.b32 	%r2553, %r2552, 20;
	add.s32 	%r2554, %r2553, 1072693248;
	mov.b32 	%r2555, 0;
	mov.b64 	%fd5098, {%r2555, %r2554};
	mul.f64 	%fd7865, %fd5098, %fd5097;
$L__BB1_1271:
	mul.f64 	%fd5101, %fd1446, %fd7865;
	fma.rn.f64 	%fd8134, %fd5101, 0d401F952E0F96D630, %fd1427;
	setp.geu.f64 	%p2116, %fd8134, 0dC011BB9A5D81EEE0;
	mov.f64 	%fd8135, 0d0000000000000000;
	mov.f64 	%fd8136, %fd8135;
	@%p2116 bra 	$L__BB1_2387;
	ld.param.u32 	%r5342, [_Z13distributor_PdPdS_S_ii_param_4];
	setp.lt.s32 	%p2117, %r5342, 1;
	mov.f64 	%fd8131, 0d0000000000000000;
	mov.f64 	%fd8132, %fd8131;
	@%p2117 bra 	$L__BB1_2386;
	setp.lt.s32 	%p2118, %r14, 0;
	setp.eq.s32 	%p2119, %r232, 1072693248;
	setp.lt.s32 	%p2121, %r10, 0;
	setp.eq.s32 	%p2122, %r231, 1073741824;
	setp.lt.s32 	%p2124, %r6, 0;
	setp.eq.s32 	%p2125, %r230, 1062207488;
	setp.lt.s32 	%p2127, %r2, 0;
	setp.eq.s32 	%p2128, %r233, 1072693248;
	mov.f64 	%fd5104, 0d400DBE2DF9B01D21;
	{
	.reg .b32 %temp; 
	mov.b64 	{%temp, %r2557}, %fd5104;
	}
	setp.lt.s32 	%p2130, %r2557, 0;
	and.pred  	%p7, %p2130, %p2125;
	sub.f64 	%fd5105, %fd88, %fd1331;
	{
	.reg .b32 %temp; 
	mov.b64 	{%temp, %r2558}, %fd5105;
	}
	abs.f64 	%fd1476, %fd5105;
	setp.lt.s32 	%p2131, %r2558, 0;
	sub.f64 	%fd5106, %fd1331, %fd88;
	{
	.reg .b32 %temp; 
	mov.b64 	{%temp, %r2559}, %fd5106;
	}
	abs.f64 	%fd1477, %fd5106;
	setp.lt.s32 	%p2132, %r2559, 0;
	and.pred  	%p8, %p2131, %p2128;
	selp.b32 	%r2560, %r2558, 0, %p2128;
	or.b32  	%r2561, %r2560, 2146435072;
	selp.b32 	%r2562, %r2561, %r2560, %p2127;
	mov.b32 	%r5345, 0;
	mov.b64 	%fd1478, {%r5345, %r2562};
	add.f64 	%fd5107, %fd5105, 0d3FF0000000000000;
	{
	.reg .b32 %temp; 
	mov.b64 	{%temp, %r2563}, %fd5107;
	}
	and.b32  	%r253, %r2563, 2146435072;
	and.b32  	%r2564, %r2, 2146435072;
	setp.eq.s32 	%p2133, %r2564, 1072693248;
	and.b32  	%r2565, %r2, 2147483647;
	setp.ne.s32 	%p2134, %r2565, 1071644672;
	selp.b32 	%r2566, %r237, %r236, %p2134;
	selp.b32 	%r2567, %r2566, %r236, %p2133;
	selp.b32 	%r2568, %r2567, %r236, %p2131;
	mov.b64 	%fd1479, {%r5345, %r2568};
	and.pred  	%p9, %p2131, %p2125;
	selp.b32 	%r2569, %r2558, 0, %p2125;
	or.b32  	%r2570, %r2569, 2146435072;
	selp.b32 	%r2571, %r2570, %r2569, %p2124;
	mov.b64 	%fd1480, {%r5345, %r2571};
	add.f64 	%fd5108, %fd5105, 0d4000000000000000;
	{
	.reg .b32 %temp; 
	mov.b64 	{%temp, %r2572}, %fd5108;
	}
	and.b32  	%r254, %r2572, 2146435072;
	and.b32  	%r2573, %r6, 2146435072;
	setp.eq.s32 	%p2135, %r2573, 1062207488;
	and.b32  	%r2574, %r6, 2147483647;
	setp.ne.s32 	%p2136, %r2574, 1071644672;
	selp.b32 	%r2575, %r229, %r228, %p2136;
	selp.b32 	%r2576, %r2575, %r228, %p2135;
	selp.b32 	%r2577, %r2576, %r228, %p2131;
	mov.b64 	%fd1481, {%r5345, %r2577};
	and.pred  	%p10, %p2131, %p2122;
	selp.b32 	%r2578, %r2558, 0, %p2122;
	or.b32  	%r2579, %r2578, 2146435072;
	selp.b32 	%r2580, %r2579, %r2578, %p2121;
	mov.b64 	%fd1482, {%r5345, %r2580};
	add.f64 	%fd5109, %fd5105, 0d4008000000000000;
	{
	.reg .b32 %temp; 
	mov.b64 	{%temp, %r2581}, %fd5109;
	}
	and.b32  	%r255, %r2581, 2146435072;
	and.b32  	%r2582, %r10, 2146435072;
	setp.eq.s32 	%p2137, %r2582, 1073741824;
	and.b32  	%r2583, %r10, 2147483647;
	setp.ne.s32 	%p2138, %r2583, 1071644672;
	selp.b32 	%r2584, %r235, %r234, %p2138;
	selp.b32 	%r2585, %r2584, %r234, %p2137;
	selp.b32 	%r2586, %r2585, %r234, %p2131;
	mov.b64 	%fd1483, {%r5345, %r2586};
	and.pred  	%p11, %p2131, %p2119;
	selp.b32 	%r2587, %r2558, 0, %p2119;
	or.b32  	%r2588, %r2587, 2146435072;
	selp.b32 	%r2589, %r2588, %r2587, %p2118;
	mov.b64 	%fd1484, {%r5345, %r2589};
	add.f64 	%fd5110, %fd5105, 0d4010000000000000;
	{
	.reg .b32 %temp; 
	mov.b64 	{%temp, %r2590}, %fd5110;
	}
	and.b32  	%r256, %r2590, 2146435072;
	and.b32  	%r2591, %r14, 2146435072;
	setp.eq.s32 	%p2139, %r2591, 1072693248;
	and.b32  	%r2592, %r14, 2147483647;
	setp.ne.s32 	%p2140, %r2592, 1071644672;
	selp.b32 	%r2593, %r239, %r238, %p2140;
	selp.b32 	%r2594, %r2593, %r238, %p2139;
	selp.b32 	%r2595, %r2594, %r238, %p2131;
	mov.b64 	%fd1485, {%r5345, %r2595};
	and.pred  	%p12, %p2132, %p2128;
	selp.b32 	%r2596, %r2559, 0, %p2128;
	or.b32  	%r2597, %r2596, 2146435072;
	selp.b32 	%r2598, %r2597, %r2596, %p2127;
	mov.b64 	%fd1486, {%r5345, %r2598};
	add.f64 	%fd5111, %fd5106, 0d3FF0000000000000;
	{
	.reg .b32 %temp; 
	mov.b64 	{%temp, %r2599}, %fd5111;
	}
	and.b32  	%r257, %r2599, 2146435072;
	selp.b32 	%r2600, %r2567, %r236, %p2132;
	mov.b64 	%fd1487, {%r5345, %r2600};
	and.pred  	%p13, %p2132, %p2125;
	selp.b32 	%r2601, %r2559, 0, %p2125;
	or.b32  	%r2602, %r2601, 2146435072;
	selp.b32 	%r2603, %r2602, %r2601, %p2124;
	mov.b64 	%fd1488, {%r5345, %r2603};
	add.f64 	%fd5112, %fd5106, 0d4000000000000000;
	{
	.reg .b32 %temp; 
	mov.b64 	{%temp, %r2604}, %fd5112;
	}
	and.b32  	%r258, %r2604, 2146435072;
	selp.b32 	%r2605, %r2576, %r228, %p2132;
	mov.b64 	%fd1489, {%r5345, %r2605};
	and.pred  	%p14, %p2132, %p2122;
	selp.b32 	%r2606, %r2559, 0, %p2122;
	or.b32  	%r2607, %r2606, 2146435072;
	selp.b32 	%r2608, %r2607, %r2606, %p2121;
	mov.b64 	%fd1490, {%r5345, %r2608};
	add.f64 	%fd5113, %fd5106, 0d4008000000000000;
	{
	.reg .b32 %temp; 
	mov.b64 	{%temp, %r2609}, %fd5113;
	}
	and.b32  	%r259, %r2609, 2146435072;
	selp.b32 	%r2610, %r2585, %r234, %p2132;
	mov.b64 	%fd1491, {%r5345, %r2610};
	and.pred  	%p15, %p2132, %p2119;
	selp.b32 	%r2611, %r2559, 0, %p2119;
	or.b32  	%r2612, %r2611, 2146435072;
	selp.b32 	%r2613, %r2612, %r2611, %p2118;
	mov.b64 	%fd1492, {%r5345, %r2613};
	add.f64 	%fd5114, %fd5106, 0d4010000000000000;
	{
	.reg .b32 %temp; 
	mov.b64 	{%temp, %r2614}, %fd5114;
	}
	and.b32  	%r260, %r2614, 2146435072;
	selp.b32 	%r2615, %r2594, %r238, %p2132;
	mov.b64 	%fd1493, {%r5345, %r2615};
	mov.f64 	%fd8132, 0d0000000000000000;
	mov.f64 	%fd8131, %fd8132;
$L__BB1_1274:
	ld.param.u64 	%rd19, [_Z13distributor_PdPdS_S_ii_param_2];
	setp.leu.f64 	%p2141, %fd88, 0d0000000000000000;
	mul.lo.s32 	%r2616, %r5345, 6;
	cvta.to.global.u64 	%rd13, %rd19;
	mul.wide.u32 	%rd14, %r2616, 8;
	add.s64 	%rd15, %rd13, %rd14;
	ld.global.f64 	%fd8117, [%rd15];
	ld.global.f64 	%fd8116, [%rd15+8];
	ld.global.f64 	%fd8115, [%rd15+16];
	ld.global.f64 	%fd8114, [%rd15+24];
	ld.global.f64 	%fd8113, [%rd15+32];
	ld.global.f64 	%fd8112, [%rd15+40];
	@%p2141 bra 	$L__BB1_2339;
	{ // callseq 318, 0
	.param .b64 param0;
	st.param.f64 	[param0], 0d400DBE2DF9B01D21;
	.param .b64 param1;
	st.param.f64 	[param1], 0d4000000000000000;
	.param .b64 retval0;
	call.uni (retval0), 
	__internal_accurate_pow, 
	(
	param0, 
	param1
	);
	ld.param.f64 	%fd5117, [retval0];
	} // callseq 318
	neg.f64 	%fd5119, %fd5117;
	selp.f64 	%fd1505, %fd5119, %fd5117, %p7;
	mov.f64 	%fd7881, 0d0000000000000000;
	mov.f64 	%fd7880, 0d3F847AE147AE147B;
$L__BB1_1276:
	mov.f64 	%fd1516, %fd7881;
	ld.param.f64 	%fd7551, [_Z13distributor_PdPdS_S_ii_param_0];
	setp.lt.s32 	%p2142, %r6, 0;
	selp.b32 	%r262, 0, 2146435072, %p2142;
	or.b32  	%r263, %r262, -2147483648;
	and.b32  	%r264, %r6, 2146435072;
	mul.f64 	%fd1517, %fd7551, 0d3FE0000000000000;
	and.b32  	%r265, %r10, 2146435072;
	and.b32  	%r266, %r14, 2146435072;
	and.b32  	%r267, %r2, 2146435072;
	setp.lt.s32 	%p2143, %r10, 0;
	selp.b32 	%r268, 0, 2146435072, %p2143;
	or.b32  	%r269, %r268, -2147483648;
	setp.lt.s32 	%p2144, %r2, 0;
	selp.b32 	%r270, 0, 2146435072, %p2144;
	or.b32  	%r271, %r270, -2147483648;
	setp.lt.s32 	%p2145, %r14, 0;
	selp.b32 	%r272, 0, 2146435072, %p2145;
	or.b32  	%r273, %r272, -2147483648;
	sub.f64 	%fd5120, %fd88, %fd1516;
	setp.ge.f64 	%p2146, %fd7880, %fd5120;
	selp.f64 	%fd7880, %fd5120, %fd7880, %p2146;
	mul.f64 	%fd1519, %fd88, 0d3FE0000000000000;
	setp.geu.f64 	%p2147, %fd1516, %fd1519;
	@%p2147 bra 	$L__BB1_1298;
	setp.lt.s32 	%p2196, %r2, 0;
	setp.eq.s32 	%p2197, %r267, 1072693248;
	sub.f64 	%fd1520, %fd1519, %fd1516;
	{
	.reg .b32 %temp; 
	mov.b64 	{%temp, %r274}, %fd1520;
	}
	abs.f64 	%fd1521, %fd1520;
	setp.lt.s32 	%p2199, %r274, 0;
	setp.eq.f64 	%p2200, %fd1520, 0d0000000000000000;
	ld.f64 	%fd7890, [%rd9];
	{ // callseq 323, 0
	.param .b64 param0;
	st.param.f64 	[param0], %fd1521;
	.param .b64 param1;
	st.param.f64 	[param1], 0d3FF0000000000000;
	.param .b64 retval0;
	call.uni (retval0), 
	__internal_accurate_pow, 
	(
	param0, 
	param1
	);
	ld.param.f64 	%fd5161, [retval0];
	} // callseq 323
	neg.f64 	%fd5163, %fd5161;
	selp.f64 	%fd5164, %fd5163, %fd5161, %p2197;
	selp.f64 	%fd5165, %fd5164, %fd5161, %p2199;
	selp.b32 	%r2665, %r274, 0, %p2197;
	or.b32  	%r2666, %r2665, 2146435072;
	selp.b32 	%r2667, %r2666, %r2665, %p2196;
	mov.b32 	%r2668, 0;
	mov.b64 	%fd5166, {%r2668, %r2667};
	selp.f64 	%fd7882, %fd5166, %fd5165, %p2200;
	add.f64 	%fd5167, %fd1520, 0d3FF0000000000000;
	{
	.reg .b32 %temp; 
	mov.b64 	{%temp, %r2669}, %fd5167;
	}
	and.b32  	%r2670, %r2669, 2146435072;
	setp.ne.s32 	%p2201, %r2670, 2146435072;
	@%p2201 bra 	$L__BB1_1282;
	setp.num.f64 	%p2202, %fd1520, %fd1520;
	@%p2202 bra 	$L__BB1_1280;
	mov.f64 	%fd5168, 0d3FF0000000000000;
	add.rn.f64 	%fd7882, %fd1520, %fd5168;
	bra.uni 	$L__BB1_1282;
$L__BB1_1280:
	setp.neu.f64 	%p2203, %fd1521, 0d7FF0000000000000;
	@%p2203 bra 	$L__BB1_1282;
	setp.lt.s32 	%p2204, %r274, 0;
	and.b32  	%r2671, %r2, 2146435072;
	setp.eq.s32 	%p2205, %r2671, 1072693248;
	and.b32  	%r2672, %r2, 2147483647;
	setp.ne.s32 	%p2206, %r2672, 1071644672;
	selp.b32 	%r2673, %r271, %r270, %p2206;
	selp.b32 	%r2674, %r2673, %r270, %p2205;
	selp.b32 	%r2675, %r2674, %r270, %p2204;
	mov.b32 	%r2676, 0;
	mov.b64 	%fd7882, {%r2676, %r2675};
$L__BB1_1282:
	setp.eq.f64 	%p2207, %fd1520, 0d3FF0000000000000;
	setp.eq.f64 	%p2208, %fd1520, 0d0000000000000000;
	setp.lt.s32 	%p2209, %r274, 0;
	setp.lt.s32 	%p2210, %r6, 0;
	setp.eq.s32 	%p2211, %r264, 1062207488;
	selp.f64 	%fd5169, 0d3FF0000000000000, %fd7882, %p2207;
	fma.rn.f64 	%fd1527, %fd7890, %fd5169, 0d0000000000000000;
	{ // callseq 324, 0
	.param .b64 param0;
	st.param.f64 	[param0], %fd1521;
	.param .b64 param1;
	st.param.f64 	[param1], 0d4000000000000000;
	.param .b64 retval0;
	call.uni (retval0), 
	__internal_accurate_pow, 
	(
	param0, 
	param1
	);
	ld.param.f64 	%fd5170, [retval0];
	} // callseq 324
	neg.f64 	%fd5172, %fd5170;
	selp.f64 	%fd5173, %fd5172, %fd5170, %p2211;
	selp.f64 	%fd5174, %fd5173, %fd5170, %p2209;
	selp.b32 	%r2677, %r274, 0, %p2211;
	or.b32  	%r2678, %r2677, 2146435072;
	selp.b32 	%r2679, %r2678, %r2677, %p2210;
	mov.b32 	%r2680, 0;
	mov.b64 	%fd5175, {%r2680, %r2679};
	selp.f64 	%fd7883, %fd5175, %fd5174, %p2208;
	add.f64 	%fd5176, %fd1520, 0d4000000000000000;
	{
	.reg .b32 %temp; 
	mov.b64 	{%temp, %r2681}, %fd5176;
	}
	and.b32  	%r2682, %r2681, 2146435072;
	setp.ne.s32 	%p2213, %r2682, 2146435072;
	@%p2213 bra 	$L__BB1_1287;
	setp.nan.f64 	%p2214, %fd1520, %fd1520;
	@%p2214 bra 	$L__BB1_1286;
	setp.neu.f64 	%p2215, %fd1521, 0d7FF0000000000000;
	@%p2215 bra 	$L__BB1_1287;
	setp.lt.s32 	%p2216, %r274, 0;
	and.b32  	%r2683, %r6, 2146435072;
	setp.eq.s32 	%p2217, %r2683, 1062207488;
	and.b32  	%r2684, %r6, 2147483647;
	setp.ne.s32 	%p2218, %r2684, 1071644672;
	selp.b32 	%r2685, %r263, %r262, %p2218;
	selp.b32 	%r2686, %r2685, %r262, %p2217;
	selp.b32 	%r2687, %r2686, %r262, %p2216;
	mov.b32 	%r2688, 0;
	mov.b64 	%fd7883, {%r2688, %r2687};
	bra.uni 	$L__BB1_1287;
$L__BB1_1286:
	mov.f64 	%fd5177, 0d4000000000000000;
	add.rn.f64 	%fd7883, %fd1520, %fd5177;
$L__BB1_1287:
	setp.eq.f64 	%p2219, %fd1520, 0d3FF0000000000000;
	setp.eq.f64 	%p2220, %fd1520, 0d0000000000000000;
	setp.lt.s32 	%p2221, %r274, 0;
	setp.lt.s32 	%p2222, %r10, 0;
	setp.eq.s32 	%p2223, %r265, 1073741824;
	selp.f64 	%fd5178, 0d3FF0000000000000, %fd7883, %p2219;
	mul.f64 	%fd5179, %fd7873, 0d3FE0000000000000;
	fma.rn.f64 	%fd1532, %fd5179, %fd5178, %fd1527;
	{ // callseq 325, 0
	.param .b64 param0;
	st.param.f64 	[param0], %fd1521;
	.param .b64 param1;
	st.param.f64 	[param1], 0d4008000000000000;
	.param .b64 retval0;
	call.uni (retval0), 
	__internal_accurate_pow, 
	(
	param0, 
	param1
	);
	ld.param.f64 	%fd5180, [retval0];
	} // callseq 325
	neg.f64 	%fd5182, %fd5180;
	selp.f64 	%fd5183, %fd5182, %fd5180, %p2223;
	selp.f64 	%fd5184, %fd5183, %fd5180, %p2221;
	selp.b32 	%r2689, %r274, 0, %p2223;
	or.b32  	%r2690, %r2689, 2146435072;
	selp.b32 	%r2691, %r2690, %r2689, %p2222;
	mov.b32 	%r2692, 0;
	mov.b64 	%fd5185, {%r2692, %r2691};
	selp.f64 	%fd7884, %fd5185, %fd5184, %p2220;
	add.f64 	%fd5186, %fd1520, 0d4008000000000000;
	{
	.reg .b32 %temp; 
	mov.b64 	{%temp, %r2693}, %fd5186;
	}
	and.b32  	%r2694, %r2693, 2146435072;
	setp.ne.s32 	%p2225, %r2694, 2146435072;
	@%p2225 bra 	$L__BB1_1292;
	setp.nan.f64 	%p2226, %fd1520, %fd1520;
	@%p2226 bra 	$L__BB1_1291;
	setp.neu.f64 	%p2227, %fd1521, 0d7FF0000000000000;
	@%p2227 bra 	$L__BB1_1292;
	setp.lt.s32 	%p2228, %r274, 0;
	and.b32  	%r2695, %r10, 2146435072;
	setp.eq.s32 	%p2229, %r2695, 1073741824;
	and.b32  	%r2696, %r10, 2147483647;
	setp.ne.s32 	%p2230, %r2696, 1071644672;
	selp.b32 	%r2697, %r269, %r268, %p2230;
	selp.b32 	%r2698, %r2697, %r268, %p2229;
	selp.b32 	%r2699, %r2698, %r268, %p2228;
	mov.b32 	%r2700, 0;
	mov.b64 	%fd7884, {%r2700, %r2699};
	bra.uni 	$L__BB1_1292;
$L__BB1_1291:
	mov.f64 	%fd5187, 0d4008000000000000;
	add.rn.f64 	%fd7884, %fd1520, %fd5187;
$L__BB1_1292:
	setp.eq.f64 	%p2231, %fd1520, 0d3FF0000000000000;
	setp.eq.f64 	%p2232, %fd1520, 0d0000000000000000;
	setp.lt.s32 	%p2233, %r274, 0;
	setp.lt.s32 	%p2234, %r14, 0;
	setp.eq.s32 	%p2235, %r266, 1072693248;
	selp.f64 	%fd5188, 0d3FF0000000000000, %fd7884, %p2231;
	div.rn.f64 	%fd5189, %fd7872, 0d4008000000000000;
	fma.rn.f64 	%fd1537, %fd5189, %fd5188, %fd1532;
	{ // callseq 326, 0
	.param .b64 param0;
	st.param.f64 	[param0], %fd1521;
	.param .b64 param1;
	st.param.f64 	[param1], 0d4010000000000000;
	.param .b64 retval0;
	call.uni (retval0), 
	__internal_accurate_pow, 
	(
	param0, 
	param1
	);
	ld.param.f64 	%fd5190, [retval0];
	} // callseq 326
	neg.f64 	%fd5192, %fd5190;
	selp.f64 	%fd5193, %fd5192, %fd5190, %p2235;
	selp.f64 	%fd5194, %fd5193, %fd5190, %p2233;
	selp.b32 	%r2701, %r274, 0, %p2235;
	or.b32  	%r2702, %r2701, 2146435072;
	selp.b32 	%r2703, %r2702, %r2701, %p2234;
	mov.b32 	%r2704, 0;
	mov.b64 	%fd5195, {%r2704, %r2703};
	selp.f64 	%fd7885, %fd5195, %fd5194, %p2232;
	add.f64 	%fd5196, %fd1520, 0d4010000000000000;
	{
	.reg .b32 %temp; 
	mov.b64 	{%temp, %r2705}, %fd5196;
	}
	and.b32  	%r2706, %r2705, 2146435072;
	setp.ne.s32 	%p2237, %r2706, 2146435072;
	@%p2237 bra 	$L__BB1_1297;
	setp.nan.f64 	%p2238, %fd1520, %fd1520;
	@%p2238 bra 	$L__BB1_1296;
	setp.neu.f64 	%p2239, %fd1521, 0d7FF0000000000000;
	@%p2239 bra 	$L__BB1_1297;
	setp.lt.s32 	%p2240, %r274, 0;
	and.b32  	%r2707, %r14, 2146435072;
	setp.eq.s32 	%p2241, %r2707, 1072693248;
	and.b32  	%r2708, %r14, 2147483647;
	setp.ne.s32 	%p2242, %r2708, 1071644672;
	selp.b32 	%r2709, %r273, %r272, %p2242;
	selp.b32 	%r2710, %r2709, %r272, %p2241;
	selp.b32 	%r2711, %r2710, %r272, %p2240;
	mov.b32 	%r2712, 0;
	mov.b64 	%fd7885, {%r2712, %r2711};
	bra.uni 	$L__BB1_1297;
$L__BB1_1296:
	mov.f64 	%fd5197, 0d4010000000000000;
	add.rn.f64 	%fd7885, %fd1520, %fd5197;
$L__BB1_1297:
	setp.eq.f64 	%p2243, %fd1520, 0d3FF0000000000000;
	selp.f64 	%fd5198, 0d3FF0000000000000, %fd7885, %p2243;
	mul.f64 	%fd5199, %fd7871, 0d3FD0000000000000;
	fma.rn.f64 	%fd5200, %fd5199, %fd5198, %fd1537;
	sub.f64 	%fd7891, %fd1517, %fd5200;
	bra.uni 	$L__BB1_1319;
$L__BB1_1298:
	setp.lt.s32 	%p2148, %r2, 0;
	setp.eq.s32 	%p2149, %r267, 1072693248;
	sub.f64 	%fd1543, %fd1516, %fd1519;
	{
	.reg .b32 %temp; 
	mov.b64 	{%temp, %r275}, %fd1543;
	}
	abs.f64 	%fd1544, %fd1543;
	setp.lt.s32 	%p2151, %r275, 0;
	setp.eq.f64 	%p2152, %fd1543, 0d0000000000000000;
	ld.f64 	%fd7890, [%rd9];
	{ // callseq 319, 0
	.param .b64 param0;
	st.param.f64 	[param0], %fd1544;
	.param .b64 param1;
	st.param.f64 	[param1], 0d3FF0000000000000;
	.param .b64 retval0;
	call.uni (retval0), 
	__internal_accurate_pow, 
	(
	param0, 
	param1
	);
	ld.param.f64 	%fd5121, [retval0];
	} // callseq 319
	neg.f64 	%fd5123, %fd5121;
	selp.f64 	%fd5124, %fd5123, %fd5121, %p2149;
	selp.f64 	%fd5125, %fd5124, %fd5121, %p2151;
	selp.b32 	%r2617, %r275, 0, %p2149;
	or.b32  	%r2618, %r2617, 2146435072;
	selp.b32 	%r2619, %r2618, %r2617, %p2148;
	mov.b32 	%r2620, 0;
	mov.b64 	%fd5126, {%r2620, %r2619};
	selp.f64 	%fd7886, %fd5126, %fd5125, %p2152;
	add.f64 	%fd5127, %fd1543, 0d3FF0000000000000;
	{
	.reg .b32 %temp; 
	mov.b64 	{%temp, %r2621}, %fd5127;
	}
	and.b32  	%r2622, %r2621, 2146435072;
	setp.ne.s32 	%p2153, %r2622, 2146435072;
	@%p2153 bra 	$L__BB1_1303;
	setp.num.f64 	%p2154, %fd1543, %fd1543;
	@%p2154 bra 	$L__BB1_1301;
	mov.f64 	%fd5128, 0d3FF0000000000000;
	add.rn.f64 	%fd7886, %fd1543, %fd5128;
	bra.uni 	$L__BB1_1303;
$L__BB1_1301:
	setp.neu.f64 	%p2155, %fd1544, 0d7FF0000000000000;
	@%p2155 bra 	$L__BB1_1303;
	setp.lt.s32 	%p2156, %r275, 0;
	and.b32  	%r2623, %r2, 2146435072;
	setp.eq.s32 	%p2157, %r2623, 1072693248;
	and.b32  	%r2624, %r2, 2147483647;
	setp.ne.s32 	%p2158, %r2624, 1071644672;
	selp.b32 	%r2625, %r271, %r270, %p2158;
	selp.b32 	%r2626, %r2625, %r270, %p2157;
	selp.b32 	%r2627, %r2626, %r270, %p2156;
	mov.b32 	%r2628, 0;
	mov.b64 	%fd7886, {%r2628, %r2627};
$L__BB1_1303:
	setp.eq.f64 	%p2159, %fd1543, 0d3FF0000000000000;
	setp.eq.f64 	%p2160, %fd1543, 0d0000000000000000;
	setp.lt.s32 	%p2161, %r275, 0;
	setp.lt.s32 	%p2162, %r6, 0;
	setp.eq.s32 	%p2163, %r264, 1062207488;
	selp.f64 	%fd5129, 0d3FF0000000000000, %fd7886, %p2159;
	fma.rn.f64 	%fd1550, %fd7890, %fd5129, 0d0000000000000000;
	{ // callseq 320, 0
	.param .b64 param0;
	st.param.f64 	[param0], %fd1544;
	.param .b64 param1;
	st.param.f64 	[param1], 0d4000000000000000;
	.param .b64 retval0;
	call.uni (retval0), 
	__internal_accurate_pow, 
	(
	param0, 
	param1
	);
	ld.param.f64 	%fd5130, [retval0];
	} // callseq 320
	neg.f64 	%fd5132, %fd5130;
	selp.f64 	%fd5133, %fd5132, %fd5130, %p2163;
	selp.f64 	%fd5134, %fd5133, %fd5130, %p2161;
	selp.b32 	%r2629, %r275, 0, %p2163;
	or.b32  	%r2630, %r2629, 2146435072;
	selp.b32 	%r2631, %r2630, %r2629, %p2162;
	mov.b32 	%r2632, 0;
	mov.b64 	%fd5135, {%r2632, %r2631};
	selp.f64 	%fd7887, %fd5135, %fd5134, %p2160;
	add.f64 	%fd5136, %fd1543, 0d4000000000000000;
	{
	.reg .b32 %temp; 
	mov.b64 	{%temp, %r2633}, %fd5136;
	}
	and.b32  	%r2634, %r2633, 2146435072;
	setp.ne.s32 	%p2165, %r2634, 2146435072;
	@%p2165 bra 	$L__BB1_1308;
	setp.nan.f64 	%p2166, %fd1543, %fd1543;
	@%p2166 bra 	$L__BB1_1307;
	setp.neu.f64 	%p2167, %fd1544, 0d7FF0000000000000;
	@%p2167 bra 	$L__BB1_1308;
	setp.lt.s32 	%p2168, %r275, 0;
	and.b32  	%r2635, %r6, 2146435072;
	setp.eq.s32 	%p2169, %r2635, 1062207488;
	and.b32  	%r2636, %r6, 2147483647;
	setp.ne.s32 	%p2170, %r2636, 1071644672;
	selp.b32 	%r2637, %r263, %r262, %p2170;
	selp.b32 	%r2638, %r2637, %r262, %p2169;
	selp.b32 	%r2639, %r2638, %r262, %p2168;
	mov.b32 	%r2640, 0;
	mov.b64 	%fd7887, {%r2640, %r2639};
	bra.uni 	$L__BB1_1308;
$L__BB1_1307:
	mov.f64 	%fd5137, 0d4000000000000000;
	add.rn.f64 	%fd7887, %fd1543, %fd5137;
$L__BB1_1308:
	setp.eq.f64 	%p2171, %fd1543, 0d3FF0000000000000;
	setp.eq.f64 	%p2172, %fd1543, 0d0000000000000000;
	setp.lt.s32 	%p2173, %r275, 0;
	setp.lt.s32 	%p2174, %r10, 0;
	setp.eq.s32 	%p2175, %r265, 1073741824;
	selp.f64 	%fd5138, 0d3FF0000000000000, %fd7887, %p2171;
	mul.f64 	%fd5139, %fd7873, 0d3FE0000000000000;
	fma.rn.f64 	%fd1555, %fd5139, %fd5138, %fd1550;
	{ // callseq 321, 0
	.param .b64 param0;
	st.param.f64 	[param0], %fd1544;
	.param .b64 param1;
	st.param.f64 	[param1], 0d4008000000000000;
	.param .b64 retval0;
	call.uni (retval0), 
	__internal_accurate_pow, 
	(
	param0, 
	param1
	);
	ld.param.f64 	%fd5140, [retval0];
	} // callseq 321
	neg.f64 	%fd5142, %fd5140;
	selp.f64 	%fd5143, %fd5142, %fd5140, %p2175;
	selp.f64 	%fd5144, %fd5143, %fd5140, %p2173;
	selp.b32 	%r2641, %r275, 0, %p2175;
	or.b32  	%r2642, %r2641, 2146435072;
	selp.b32 	%r2643, %r2642, %r2641, %p2174;
	mov.b32 	%r2644, 0;
	mov.b64 	%fd5145, {%r2644, %r2643};
	selp.f64 	%fd7888, %fd5145, %fd5144, %p2172;
	add.f64 	%fd5146, %fd1543, 0d4008000000000000;
	{
	.reg .b32 %temp; 
	mov.b64 	{%temp, %r2645}, %fd5146;
	}
	and.b32  	%r2646, %r2645, 2146435072;
	setp.ne.s32 	%p2177, %r2646, 2146435072;
	@%p2177 bra 	$L__BB1_1313;
	setp.nan.f64 	%p2178, %fd1543, %fd1543;
	@%p2178 bra 	$L__BB1_1312;
	setp.neu.f64 	%p2179, %fd1544, 0d7FF0000000000000;
	@%p2179 bra 	$L__BB1_1313;
	setp.lt.s32 	%p2180, %r275, 0;
	and.b32  	%r2647, %r10, 2146435072;
	setp.eq.s32 	%p2181, %r2647, 1073741824;
	and.b32  	%r2648, %r10, 2147483647;
	setp.ne.s32 	%p2182, %r2648, 1071644672;
	selp.b32 	%r2649, %r269, %r268, %p2182;
	selp.b32 	%r2650, %r2649, %r268, %p2181;
	selp.b32 	%r2651, %r2650, %r268, %p2180;
	mov.b32 	%r2652, 0;
	mov.b64 	%fd7888, {%r2652, %r2651};
	bra.uni 	$L__BB1_1313;
$L__BB1_1312:
	mov.f64 	%fd5147, 0d4008000000000000;
	add.rn.f64 	%fd7888, %fd1543, %fd5147;
$L__BB1_1313:
	setp.eq.f64 	%p2183, %fd1543, 0d3FF0000000000000;
	setp.eq.f64 	%p2184, %fd1543, 0d0000000000000000;
	setp.lt.s32 	%p2185, %r275, 0;
	setp.lt.s32 	%p2186, %r14, 0;
	setp.eq.s32 	%p2187, %r266, 1072693248;
	selp.f64 	%fd5148, 0d3FF0000000000000, %fd7888, %p2183;
	div.rn.f64 	%fd5149, %fd7872, 0d4008000000000000;
	fma.rn.f64 	%fd1560, %fd5149, %fd5148, %fd1555;
	{ // callseq 322, 0
	.param .b64 param0;
	st.param.f64 	[param0], %fd1544;
	.param .b64 param1;
	st.param.f64 	[param1], 0d4010000000000000;
	.param .b64 retval0;
	call.uni (retval0), 
	__internal_accurate_pow, 
	(
	param0, 
	param1
	);
	ld.param.f64 	%fd5150, [retval0];
	} // callseq 322
	neg.f64 	%fd5152, %fd5150;
	selp.f64 	%fd5153, %fd5152, %fd5150, %p2187;
	selp.f64 	%fd5154, %fd5153, %fd5150, %p2185;
	selp.b32 	%r2653, %r275, 0, %p2187;
	or.b32  	%r2654, %r2653, 2146435072;
	selp.b32 	%r2655, %r2654, %r2653, %p2186;
	mov.b32 	%r2656, 0;
	mov.b64 	%fd5155, {%r2656, %r2655};
	selp.f64 	%fd7889, %fd5155, %fd5154, %p2184;
	add.f64 	%fd5156, %fd1543, 0d4010000000000000;
	{
	.reg .b32 %temp; 
	mov.b64 	{%temp, %r2657}, %fd5156;
	}
	and.b32  	%r2658, %r2657, 2146435072;
	setp.ne.s32 	%p2189, %r2658, 2146435072;
	@%p2189 bra 	$L__BB1_1318;
	setp.nan.f64 	%p2190, %fd1543, %fd1543;
	@%p2190 bra 	$L__BB1_1317;
	setp.neu.f64 	%p2191, %fd1544, 0d7FF0000000000000;
	@%p2191 bra 	$L__BB1_1318;
	setp.lt.s32 	%p2192, %r275, 0;
	and.b32  	%r2659, %r14, 2146435072;
	setp.eq.s32 	%p2193, %r2659, 1072693248;
	and.b32  	%r2660, %r14, 2147483647;
	setp.ne.s32 	%p2194, %r2660, 1071644672;
	selp.b32 	%r2661, %r273, %r272, %p2194;
	selp.b32 	%r2662, %r2661, %r272, %p2193;
	selp.b32 	%r2663, %r2662, %r272, %p2192;
	mov.b32 	%r2664, 0;
	mov.b64 	%fd7889, {%r2664, %r2663};
	bra.uni 	$L__BB1_1318;
$L__BB1_1317:
	mov.f64 	%fd5157, 0d4010000000000000;
	add.rn.f64 	%fd7889, %fd1543, %fd5157;
$L__BB1_1318:
	setp.eq.f64 	%p2195, %fd1543, 0d3FF0000000000000;
	selp.f64 	%fd5158, 0d3FF0000000000000, %fd7889, %p2195;
	mul.f64 	%fd5159, %fd7871, 0d3FD0000000000000;
	fma.rn.f64 	%fd5160, %fd5159, %fd5158, %fd1560;
	add.f64 	%fd7891, %fd1517, %fd5160;
$L__BB1_1319:
	setp.lt.s32 	%p2244, %r6, 0;
	setp.eq.s32 	%p2245, %r264, 1062207488;
	sub.f64 	%fd1568, %fd8117, %fd7891;
	div.rn.f64 	%fd1569, %fd8113, 0d400DBE2DF9B01D21;
	{
	.reg .b32 %temp; 
	mov.b64 	{%temp, %r276}, %fd1569;
	}
	abs.f64 	%fd1570, %fd1569;
	{ // callseq 327, 0
	.param .b64 param0;
	st.param.f64 	[param0], %fd1570;
	.param .b64 param1;
	st.param.f64 	[param1], 0d4000000000000000;
	.param .b64 retval0;
	call.uni (retval0), 
	__internal_accurate_pow, 
	(
	param0, 
	param1
	);
	ld.param.f64 	%fd5201, [retval0];
	} // callseq 327
	setp.lt.s32 	%p2247, %r276, 0;
	neg.f64 	%fd5203, %fd5201;
	selp.f64 	%fd5204, %fd5203, %fd5201, %p2245;
	selp.f64 	%fd5205, %fd5204, %fd5201, %p2247;
	setp.eq.f64 	%p2248, %fd1569, 0d0000000000000000;
	selp.b32 	%r2713, %r276, 0, %p2245;
	or.b32  	%r2714, %r2713, 2146435072;
	selp.b32 	%r2715, %r2714, %r2713, %p2244;
	mov.b32 	%r2716, 0;
	mov.b64 	%fd5206, {%r2716, %r2715};
	selp.f64 	%fd7914, %fd5206, %fd5205, %p2248;
	add.f64 	%fd5207, %fd1569, 0d4000000000000000;
	{
	.reg .b32 %temp; 
	mov.b64 	{%temp, %r2717}, %fd5207;
	}
	and.b32  	%r277, %r2717, 2146435072;
	setp.ne.s32 	%p2249, %r277, 2146435072;
	mov.f64 	%fd7892, %fd7914;
	@%p2249 bra 	$L__BB1_1324;
	setp.num.f64 	%p2250, %fd1569, %fd1569;
	@%p2250 bra 	$L__BB1_1322;
	mov.f64 	%fd5208, 0d4000000000000000;
	add.rn.f64 	%fd7892, %fd1569, %fd5208;
	bra.uni 	$L__BB1_1324;
$L__BB1_1322:
	setp.neu.f64 	%p2251, %fd1570, 0d7FF0000000000000;
	mov.f64 	%fd7892, %fd7914;
	@%p2251 bra 	$L__BB1_1324;
	setp.lt.s32 	%p2252, %r276, 0;
	and.b32  	%r2718, %r6, 2146435072;
	setp.eq.s32 	%p2253, %r2718, 1062207488;
	and.b32  	%r2719, %r6, 2147483647;
	setp.ne.s32 	%p2254, %r2719, 1071644672;
	selp.b32 	%r2720, %r263, %r262, %p2254;
	selp.b32 	%r2721, %r2720, %r262, %p2253;
	selp.b32 	%r2722, %r2721, %r262, %p2252;
	mov.b32 	%r2723, 0;
	mov.b64 	%fd7892, {%r2723, %r2722};
$L__BB1_1324:
	setp.lt.s32 	%p2255, %r6, 0;
	setp.eq.s32 	%p2256, %r264, 1062207488;
	setp.eq.f64 	%p2258, %fd1569, 0d3FF0000000000000;
	add.f64 	%fd5209, %fd7892, 0d3FF0000000000000;
	sqrt.rn.f64 	%fd5210, %fd5209;
	selp.f64 	%fd1575, 0d3FF6A09E667F3BCD, %fd5210, %p2258;
	{
	.reg .b32 %temp; 
	mov.b64 	{%temp, %r278}, %fd1575;
	}
	abs.f64 	%fd1576, %fd1575;
	{ // callseq 328, 0
	.param .b64 param0;
	st.param.f64 	[param0], %fd1576;
	.param .b64 param1;
	st.param.f64 	[param1], 0d4000000000000000;
	.param .b64 retval0;
	call.uni (retval0), 
	__internal_accurate_pow, 
	(
	param0, 
	param1
	);
	ld.param.f64 	%fd5211, [retval0];
	} // callseq 328
	setp.lt.s32 	%p2259, %r278, 0;
	neg.f64 	%fd5213, %fd5211;
	selp.f64 	%fd5214, %fd5213, %fd5211, %p2256;
	selp.f64 	%fd5215, %fd5214, %fd5211, %p2259;
	setp.eq.f64 	%p2260, %fd1575, 0d0000000000000000;
	selp.b32 	%r2724, %r278, 0, %p2256;
	or.b32  	%r2725, %r2724, 2146435072;
	selp.b32 	%r2726, %r2725, %r2724, %p2255;
	mov.b32 	%r2727, 0;
	mov.b64 	%fd5216, {%r2727, %r2726};
	selp.f64 	%fd7893, %fd5216, %fd5215, %p2260;
	add.f64 	%fd5217, %fd1575, 0d4000000000000000;
	{
	.reg .b32 %temp; 
	mov.b64 	{%temp, %r2728}, %fd5217;
	}
	and.b32  	%r2729, %r2728, 2146435072;
	setp.ne.s32 	%p2261, %r2729, 2146435072;
	@%p2261 bra 	$L__BB1_1329;
	setp.num.f64 	%p2262, %fd1575, %fd1575;
	@%p2262 bra 	$L__BB1_1327;
	mov.f64 	%fd5218, 0d4000000000000000;
	add.rn.f64 	%fd7893, %fd1575, %fd5218;
	bra.uni 	$L__BB1_1329;
$L__BB1_1327:
	setp.neu.f64 	%p2263, %fd1576, 0d7FF0000000000000;
	@%p2263 bra 	$L__BB1_1329;
	setp.lt.s32 	%p2264, %r278, 0;
	and.b32  	%r2730, %r6, 2146435072;
	setp.eq.s32 	%p2265, %r2730, 1062207488;
	and.b32  	%r2731, %r6, 2147483647;
	setp.ne.s32 	%p2266, %r2731, 1071644672;
	selp.b32 	%r2732, %r263, %r262, %p2266;
	selp.b32 	%r2733, %r2732, %r262, %p2265;
	selp.b32 	%r2734, %r2733, %r262, %p2264;
	mov.b32 	%r2735, 0;
	mov.b64 	%fd7893, {%r2735, %r2734};
$L__BB1_1329:
	setp.ne.s32 	%p2267, %r277, 2146435072;
	setp.eq.f64 	%p2268, %fd1575, 0d3FF0000000000000;
	selp.f64 	%fd5219, 0d3FF0000000000000, %fd7893, %p2268;
	div.rn.f64 	%fd5220, %fd1568, %fd5219;
	mul.f64 	%fd5221, %fd5220, 0d4010000000000000;
	mul.f64 	%fd1581, %fd5221, 0d401F952E0F96D630;
	mov.f64 	%fd7894, %fd7914;
	@%p2267 bra 	$L__BB1_1334;
	setp.num.f64 	%p2269, %fd1569, %fd1569;
	@%p2269 bra 	$L__BB1_1332;
	mov.f64 	%fd5222, 0d4000000000000000;
	add.rn.f64 	%fd7894, %fd1569, %fd5222;
	bra.uni 	$L__BB1_1334;
$L__BB1_1332:
	setp.neu.f64 	%p2270, %fd1570, 0d7FF0000000000000;
	mov.f64 	%fd7894, %fd7914;
	@%p2270 bra 	$L__BB1_1334;
	setp.lt.s32 	%p2271, %r276, 0;
	and.b32  	%r2736, %r6, 2146435072;
	setp.eq.s32 	%p2272, %r2736, 1062207488;
	and.b32  	%r2737, %r6, 2147483647;
	setp.ne.s32 	%p2273, %r2737, 1071644672;
	selp.b32 	%r2738, %r263, %r262, %p2273;
	selp.b32 	%r2739, %r2738, %r262, %p2272;
	selp.b32 	%r2740, %r2739, %r262, %p2271;
	mov.b32 	%r2741, 0;
	mov.b64 	%fd7894, {%r2741, %r2740};
$L__BB1_1334:
	setp.eq.f64 	%p2274, %fd1569, 0d3FF0000000000000;
	setp.lt.s32 	%p2275, %r6, 0;
	setp.eq.s32 	%p2276, %r264, 1062207488;
	add.f64 	%fd5223, %fd7894, 0d3FF0000000000000;
	sqrt.rn.f64 	%fd5224, %fd5223;
	selp.f64 	%fd1585, 0d3FF6A09E667F3BCD, %fd5224, %p2274;
	rcp.rn.f64 	%fd1586, %fd1585;
	{
	.reg .b32 %temp; 
	mov.b64 	{%temp, %r279}, %fd1586;
	}
	abs.f64 	%fd1587, %fd1586;
	{ // callseq 329, 0
	.param .b64 param0;
	st.param.f64 	[param0], %fd1587;
	.param .b64 param1;
	st.param.f64 	[param1], 0d4000000000000000;
	.param .b64 retval0;
	call.uni (retval0), 
	__internal_accurate_pow, 
	(
	param0, 
	param1
	);
	ld.param.f64 	%fd5225, [retval0];
	} // callseq 329
	setp.lt.s32 	%p2278, %r279, 0;
	neg.f64 	%fd5227, %fd5225;
	selp.f64 	%fd5228, %fd5227, %fd5225, %p2276;
	selp.f64 	%fd5229, %fd5228, %fd5225, %p2278;
	setp.eq.f64 	%p2279, %fd1586, 0d0000000000000000;
	selp.b32 	%r2742, %r279, 0, %p2276;
	or.b32  	%r2743, %r2742, 2146435072;
	selp.b32 	%r2744, %r2743, %r2742, %p2275;
	mov.b32 	%r2745, 0;
	mov.b64 	%fd5230, {%r2745, %r2744};
	selp.f64 	%fd7895, %fd5230, %fd5229, %p2279;
	add.f64 	%fd5231, %fd1586, 0d4000000000000000;
	{
	.reg .b32 %temp; 
	mov.b64 	{%temp, %r2746}, %fd5231;
	}
	and.b32  	%r2747, %r2746, 2146435072;
	setp.ne.s32 	%p2280, %r2747, 2146435072;
	@%p2280 bra 	$L__BB1_1339;
	setp.num.f64 	%p2281, %fd1586, %fd1586;
	@%p2281 bra 	$L__BB1_1337;
	mov.f64 	%fd5232, 0d4000000000000000;
	add.rn.f64 	%fd7895, %fd1586, %fd5232;
	bra.uni 	$L__BB1_1339;
$L__BB1_1337:
	setp.neu.f64 	%p2282, %fd1587, 0d7FF0000000000000;
	@%p2282 bra 	$L__BB1_1339;
	setp.lt.s32 	%p2283, %r279, 0;
	and.b32  	%r2748, %r6, 2146435072;
	setp.eq.s32 	%p2284, %r2748, 1062207488;
	and.b32  	%r2749, %r6, 2147483647;
	setp.ne.s32 	%p2285, %r2749, 1071644672;
	selp.b32 	%r2750, %r263, %r262, %p2285;
	selp.b32 	%r2751, %r2750, %r262, %p2284;
	selp.b32 	%r2752, %r2751, %r262, %p2283;
	mov.b32 	%r2753, 0;
	mov.b64 	%fd7895, {%r2753, %r2752};
$L__BB1_1339:
	setp.lt.s32 	%p2286, %r6, 0;
	setp.eq.s32 	%p2287, %r264, 1062207488;
	setp.eq.f64 	%p2289, %fd1586, 0d3FF0000000000000;
	mul.f64 	%fd5233, %fd7895, 0dC014000000000000;
	selp.f64 	%fd1592, 0dC014000000000000, %fd5233, %p2289;
	{
	.reg .b32 %temp; 
	mov.b64 	{%temp, %r280}, %fd1568;
	}
	abs.f64 	%fd1593, %fd1568;
	{ // callseq 330, 0
	.param .b64 param0;
	st.param.f64 	[param0], %fd1593;
	.param .b64 param1;
	st.param.f64 	[param1], 0d4000000000000000;
	.param .b64 retval0;
	call.uni (retval0), 
	__internal_accurate_pow, 
	(
	param0, 
	param1
	);
	ld.param.f64 	%fd5234, [retval0];
	} // callseq 330
	setp.lt.s32 	%p2290, %r280, 0;
	neg.f64 	%fd5236, %fd5234;
	selp.f64 	%fd5237, %fd5236, %fd5234, %p2287;
	selp.f64 	%fd5238, %fd5237, %fd5234, %p2290;
	setp.eq.f64 	%p2291, %fd1568, 0d0000000000000000;
	selp.b32 	%r2754, %r280, 0, %p2287;
	or.b32  	%r2755, %r2754, 2146435072;
	selp.b32 	%r2756, %r2755, %r2754, %p2286;
	mov.b32 	%r2757, 0;
	mov.b64 	%fd5239, {%r2757, %r2756};
	selp.f64 	%fd7916, %fd5239, %fd5238, %p2291;
	add.f64 	%fd5240, %fd1568, 0d4000000000000000;
	{
	.reg .b32 %temp; 
	mov.b64 	{%temp, %r2758}, %fd5240;
	}
	and.b32  	%r281, %r2758, 2146435072;
	setp.ne.s32 	%p2292, %r281, 2146435072;
	mov.f64 	%fd7896, %fd7916;
	@%p2292 bra 	$L__BB1_1344;
	setp.num.f64 	%p2293, %fd1568, %fd1568;
	@%p2293 bra 	$L__BB1_1342;
	mov.f64 	%fd5241, 0d4000000000000000;
	add.rn.f64 	%fd7896, %fd1568, %fd5241;
	bra.uni 	$L__BB1_1344;
$L__BB1_1342:
	setp.neu.f64 	%p2294, %fd1593, 0d7FF0000000000000;
	mov.f64 	%fd7896, %fd7916;
	@%p2294 bra 	$L__BB1_1344;
	setp.lt.s32 	%p2295, %r280, 0;
	and.b32  	%r2759, %r6, 2146435072;
	setp.eq.s32 	%p2296, %r2759, 1062207488;
	and.b32  	%r2760, %r6, 2147483647;
	setp.ne.s32 	%p2297, %r2760, 1071644672;
	selp.b32 	%r2761, %r263, %r262, %p2297;
	selp.b32 	%r2762, %r2761, %r262, %p2296;
	selp.b32 	%r2763, %r2762, %r262, %p2295;
	mov.b32 	%r2764, 0;
	mov.b64 	%fd7896, {%r2764, %r2763};
$L__BB1_1344:
	setp.lt.s32 	%p2298, %r6, 0;
	setp.eq.s32 	%p2299, %r264, 1062207488;
	{
	.reg .b32 %temp; 
	mov.b64 	{%temp, %r282}, %fd8115;
	}
	abs.f64 	%fd1598, %fd8115;
	{ // callseq 331, 0
	.param .b64 param0;
	st.param.f64 	[param0], %fd1598;
	.param .b64 param1;
	st.param.f64 	[param1], 0d4000000000000000;
	.param .b64 retval0;
	call.uni (retval0), 
	__internal_accurate_pow, 
	(
	param0, 
	param1
	);
	ld.param.f64 	%fd5242, [retval0];
	} // callseq 331
	setp.lt.s32 	%p2301, %r282, 0;
	neg.f64 	%fd5244, %fd5242;
	selp.f64 	%fd5245, %fd5244, %fd5242, %p2299;
	selp.f64 	%fd5246, %fd5245, %fd5242, %p2301;
	setp.eq.f64 	%p2302, %fd8115, 0d0000000000000000;
	selp.b32 	%r2765, %r282, 0, %p2299;
	or.b32  	%r2766, %r2765, 2146435072;
	selp.b32 	%r2767, %r2766, %r2765, %p2298;
	mov.b32 	%r2768, 0;
	mov.b64 	%fd5247, {%r2768, %r2767};
	selp.f64 	%fd7917, %fd5247, %fd5246, %p2302;
	add.f64 	%fd5248, %fd8115, 0d4000000000000000;
	{
	.reg .b32 %temp; 
	mov.b64 	{%temp, %r2769}, %fd5248;
	}
	and.b32  	%r283, %r2769, 2146435072;
	setp.ne.s32 	%p2303, %r283, 2146435072;
	mov.f64 	%fd7897, %fd7917;
	@%p2303 bra 	$L__BB1_1349;
	setp.num.f64 	%p2304, %fd8115, %fd8115;
	@%p2304 bra 	$L__BB1_1347;
	mov.f64 	%fd5249, 0d4000000000000000;
	add.rn.f64 	%fd7897, %fd8115, %fd5249;
	bra.uni 	$L__BB1_1349;
$L__BB1_1347:
	setp.neu.f64 	%p2305, %fd1598, 0d7FF0000000000000;
	mov.f64 	%fd7897, %fd7917;
	@%p2305 bra 	$L__BB1_1349;
	setp.lt.s32 	%p2306, %r282, 0;
	and.b32  	%r2770, %r6, 2146435072;
	setp.eq.s32 	%p2307, %r2770, 1062207488;
	and.b32  	%r2771, %r6, 2147483647;
	setp.ne.s32 	%p2308, %r2771, 1071644672;
	selp.b32 	%r2772, %r263, %r262, %p2308;
	selp.b32 	%r2773, %r2772, %r262, %p2307;
	selp.b32 	%r2774, %r2773, %r262, %p2306;
	mov.b32 	%r2775, 0;
	mov.b64 	%fd7897, {%r2775, %r2774};
$L__BB1_1349:
	setp.lt.s32 	%p2309, %r6, 0;
	selp.b32 	%r284, 0, 2146435072, %p2309;
	and.b32  	%r2776, %r6, 2146435072;
	setp.eq.s32 	%p2310, %r2776, 1062207488;
	setp.eq.f64 	%p2311, %fd8115, 0d3FF0000000000000;
	selp.f64 	%fd5250, 0d3FF0000000000000, %fd7897, %p2311;
	setp.eq.f64 	%p2312, %fd1568, 0d3FF0000000000000;
	selp.f64 	%fd5251, 0d3FF0000000000000, %fd7896, %p2312;
	add.f64 	%fd1603, %fd5251, %fd5250;
	{
	.reg .b32 %temp; 
	mov.b64 	{%temp, %r285}, %fd1585;
	}
	abs.f64 	%fd1604, %fd1585;
	{ // callseq 332, 0
	.param .b64 param0;
	st.param.f64 	[param0], %fd1604;
	.param .b64 param1;
	st.param.f64 	[param1], 0d4000000000000000;
	.param .b64 retval0;
	call.uni (retval0), 
	__internal_accurate_pow, 
	(
	param0, 
	param1
	);
	ld.param.f64 	%fd5252, [retval0];
	} // callseq 332
	setp.lt.s32 	%p2313, %r285, 0;
	neg.f64 	%fd5254, %fd5252;
	selp.f64 	%fd5255, %fd5254, %fd5252, %p2310;
	selp.f64 	%fd5256, %fd5255, %fd5252, %p2313;
	setp.eq.f64 	%p2314, %fd1585, 0d0000000000000000;
	selp.b32 	%r2777, %r285, 0, %p2310;
	or.b32  	%r2778, %r2777, 2146435072;
	selp.b32 	%r2779, %r2778, %r2777, %p2309;
	mov.b32 	%r2780, 0;
	mov.b64 	%fd5257, {%r2780, %r2779};
	selp.f64 	%fd7898, %fd5257, %fd5256, %p2314;
	add.f64 	%fd5258, %fd1585, 0d4000000000000000;
	{
	.reg .b32 %temp; 
	mov.b64 	{%temp, %r2781}, %fd5258;
	}
	and.b32  	%r2782, %r2781, 2146435072;
	setp.ne.s32 	%p2315, %r2782, 2146435072;
	@%p2315 bra 	$L__BB1_1354;
	setp.num.f64 	%p2316, %fd1585, %fd1585;
	@%p2316 bra 	$L__BB1_1352;
	mov.f64 	%fd5259, 0d4000000000000000;
	add.rn.f64 	%fd7898, %fd1585, %fd5259;
	bra.uni 	$L__BB1_1354;
$L__BB1_1352:
	setp.neu.f64 	%p2317, %fd1604, 0d7FF0000000000000;
	@%p2317 bra 	$L__BB1_1354;
	setp.lt.s32 	%p2318, %r285, 0;
	and.b32  	%r2783, %r6, 2146435072;
	setp.eq.s32 	%p2319, %r2783, 1062207488;
	and.b32  	%r2784, %r6, 2147483647;
	setp.ne.s32 	%p2320, %r2784, 1071644672;
	or.b32  	%r2785, %r284, -2147483648;
	selp.b32 	%r2786, %r2785, %r284, %p2320;
	selp.b32 	%r2787, %r2786, %r284, %p2319;
	selp.b32 	%r2788, %r2787, %r284, %p2318;
	mov.b32 	%r2789, 0;
	mov.b64 	%fd7898, {%r2789, %r2788};
$L__BB1_1354:
	setp.eq.f64 	%p2321, %fd1585, 0d3FF0000000000000;
	selp.f64 	%fd5260, 0d3FF0000000000000, %fd7898, %p2321;
	mul.f64 	%fd5261, %fd1603, 0dC000000000000000;
	div.rn.f64 	%fd1609, %fd5261, %fd5260;
	fma.rn.f64 	%fd5262, %fd1609, 0d3FF71547652B82FE, 0d4338000000000000;
	{
	.reg .b32 %temp; 
	mov.b64 	{%r286, %temp}, %fd5262;
	}
	mov.f64 	%fd5263, 0dC338000000000000;
	add.rn.f64 	%fd5264, %fd5262, %fd5263;
	fma.rn.f64 	%fd5265, %fd5264, 0dBFE62E42FEFA39EF, %fd1609;
	fma.rn.f64 	%fd5266, %fd5264, 0dBC7ABC9E3B39803F, %fd5265;
	fma.rn.f64 	%fd5267, %fd5266, 0d3E5ADE1569CE2BDF, 0d3E928AF3FCA213EA;
	fma.rn.f64 	%fd5268, %fd5267, %fd5266, 0d3EC71DEE62401315;
	fma.rn.f64 	%fd5269, %fd5268, %fd5266, 0d3EFA01997C89EB71;
	fma.rn.f64 	%fd5270, %fd5269, %fd5266, 0d3F2A01A014761F65;
	fma.rn.f64 	%fd5271, %fd5270, %fd5266, 0d3F56C16C1852B7AF;
	fma.rn.f64 	%fd5272, %fd5271, %fd5266, 0d3F81111111122322;
	fma.rn.f64 	%fd5273, %fd5272, %fd5266, 0d3FA55555555502A1;
	fma.rn.f64 	%fd5274, %fd5273, %fd5266, 0d3FC5555555555511;
	fma.rn.f64 	%fd5275, %fd5274, %fd5266, 0d3FE000000000000B;
	fma.rn.f64 	%fd5276, %fd5275, %fd5266, 0d3FF0000000000000;
	fma.rn.f64 	%fd5277, %fd5276, %fd5266, 0d3FF0000000000000;
	{
	.reg .b32 %temp; 
	mov.b64 	{%r287, %temp}, %fd5277;
	}
	{
	.reg .b32 %temp; 
	mov.b64 	{%temp, %r288}, %fd5277;
	}
	shl.b32 	%r2790, %r286, 20;
	add.s32 	%r2791, %r2790, %r288;
	mov.b64 	%fd7899, {%r287, %r2791};
	{
	.reg .b32 %temp; 
	mov.b64 	{%temp, %r2792}, %fd1609;
	}
	mov.b32 	%f62, %r2792;
	abs.f32 	%f20, %f62;
	setp.lt.f32 	%p2322, %f20, 0f4086232B;
	@%p2322 bra 	$L__BB1_1357;
	setp.lt.f64 	%p2323, %fd1609, 0d0000000000000000;
	add.f64 	%fd5278, %fd1609, 0d7FF0000000000000;
	selp.f64 	%fd7899, 0d0000000000000000, %fd5278, %p2323;
	setp.geu.f32 	%p2324, %f20, 0f40874800;
	@%p2324 bra 	$L__BB1_1357;
	shr.u32 	%r2793, %r286, 31;
	add.s32 	%r2794, %r286, %r2793;
	shr.s32 	%r2795, %r2794, 1;
	shl.b32 	%r2796, %r2795, 20;
	add.s32 	%r2797, %r288, %r2796;
	mov.b64 	%fd5279, {%r287, %r2797};
	sub.s32 	%r2798, %r286, %r2795;
	shl.b32 	%r2799, %r2798, 20;
	add.s32 	%r2800, %r2799, 1072693248;
	mov.b32 	%r2801, 0;
	mov.b64 	%fd5280, {%r2801, %r2800};
	mul.f64 	%fd7899, %fd5280, %fd5279;
$L__BB1_1357:
	setp.ne.s32 	%p2325, %r277, 2146435072;
	mul.f64 	%fd5281, %fd1592, %fd7899;
	mul.f64 	%fd5282, %fd1581, 0d3FE0000000000000;
	mul.f64 	%fd1614, %fd5282, %fd5281;
	mov.f64 	%fd7900, %fd7914;
	@%p2325 bra 	$L__BB1_1362;
	setp.num.f64 	%p2326, %fd1569, %fd1569;
	@%p2326 bra 	$L__BB1_1360;
	mov.f64 	%fd5283, 0d4000000000000000;
	add.rn.f64 	%fd7900, %fd1569, %fd5283;
	bra.uni 	$L__BB1_1362;
$L__BB1_1360:
	setp.neu.f64 	%p2327, %fd1570, 0d7FF0000000000000;
	mov.f64 	%fd7900, %fd7914;
	@%p2327 bra 	$L__BB1_1362;
	setp.lt.s32 	%p2328, %r276, 0;
	and.b32  	%r2802, %r6, 2146435072;
	setp.eq.s32 	%p2329, %r2802, 1062207488;
	and.b32  	%r2803, %r6, 2147483647;
	setp.ne.s32 	%p2330, %r2803, 1071644672;
	or.b32  	%r2804, %r284, -2147483648;
	selp.b32 	%r2805, %r2804, %r284, %p2330;
	selp.b32 	%r2806, %r2805, %r284, %p2329;
	selp.b32 	%r2807, %r2806, %r284, %p2328;
	mov.b32 	%r2808, 0;
	mov.b64 	%fd7900, {%r2808, %r2807};
$L__BB1_1362:
	or.b32  	%r289, %r284, -2147483648;
	setp.eq.f64 	%p2331, %fd1569, 0d3FF0000000000000;
	setp.lt.s32 	%p2332, %r6, 0;
	and.b32  	%r2809, %r6, 2146435072;
	setp.eq.s32 	%p2333, %r2809, 1062207488;
	add.f64 	%fd5284, %fd7900, 0d3FF0000000000000;
	sqrt.rn.f64 	%fd5285, %fd5284;
	selp.f64 	%fd1618, 0d3FF6A09E667F3BCD, %fd5285, %p2331;
	{
	.reg .b32 %temp; 
	mov.b64 	{%temp, %r290}, %fd1618;
	}
	abs.f64 	%fd1619, %fd1618;
	{ // callseq 333, 0
	.param .b64 param0;
	st.param.f64 	[param0], %fd1619;
	.param .b64 param1;
	st.param.f64 	[param1], 0d4000000000000000;
	.param .b64 retval0;
	call.uni (retval0), 
	__internal_accurate_pow, 
	(
	param0, 
	param1
	);
	ld.param.f64 	%fd5286, [retval0];
	} // callseq 333
	setp.lt.s32 	%p2334, %r290, 0;
	neg.f64 	%fd5288, %fd5286;
	selp.f64 	%fd5289, %fd5288, %fd5286, %p2333;
	selp.f64 	%fd5290, %fd5289, %fd5286, %p2334;
	setp.eq.f64 	%p2335, %fd1618, 0d0000000000000000;
	selp.b32 	%r2810, %r290, 0, %p2333;
	or.b32  	%r2811, %r2810, 2146435072;
	selp.b32 	%r2812, %r2811, %r2810, %p2332;
	mov.b32 	%r2813, 0;
	mov.b64 	%fd5291, {%r2813, %r2812};
	selp.f64 	%fd7901, %fd5291, %fd5290, %p2335;
	add.f64 	%fd5292, %fd1618, 0d4000000000000000;
	{
	.reg .b32 %temp; 
	mov.b64 	{%temp, %r2814}, %fd5292;
	}
	and.b32  	%r2815, %r2814, 2146435072;
	setp.ne.s32 	%p2336, %r2815, 2146435072;
	@%p2336 bra 	$L__BB1_1367;
	setp.num.f64 	%p2337, %fd1618, %fd1618;
	@%p2337 bra 	$L__BB1_1365;
	mov.f64 	%fd5293, 0d4000000000000000;
	add.rn.f64 	%fd7901, %fd1618, %fd5293;
	bra.uni 	$L__BB1_1367;
$L__BB1_1365:
	setp.neu.f64 	%p2338, %fd1619, 0d7FF0000000000000;
	@%p2338 bra 	$L__BB1_1367;
	setp.lt.s32 	%p2339, %r290, 0;
	and.b32  	%r2816, %r6, 2146435072;
	setp.eq.s32 	%p2340, %r2816, 1062207488;
	and.b32  	%r2817, %r6, 2147483647;
	setp.ne.s32 	%p2341, %r2817, 1071644672;
	selp.b32 	%r2818, %r289, %r284, %p2341;
	selp.b32 	%r2819, %r2818, %r284, %p2340;
	selp.b32 	%r2820, %r2819, %r284, %p2339;
	mov.b32 	%r2821, 0;
	mov.b64 	%fd7901, {%r2821, %r2820};
$L__BB1_1367:
	setp.ne.s32 	%p2342, %r277, 2146435072;
	setp.eq.f64 	%p2343, %fd1618, 0d3FF0000000000000;
	selp.f64 	%fd5294, 0d3FF0000000000000, %fd7901, %p2343;
	div.rn.f64 	%fd5295, %fd8115, %fd5294;
	mul.f64 	%fd5296, %fd5295, 0d4010000000000000;
	mul.f64 	%fd1624, %fd5296, 0d401F952E0F96D630;
	mov.f64 	%fd7902, %fd7914;
	@%p2342 bra 	$L__BB1_1372;
	setp.num.f64 	%p2344, %fd1569, %fd1569;
	@%p2344 bra 	$L__BB1_1370;
	mov.f64 	%fd5297, 0d4000000000000000;
	add.rn.f64 	%fd7902, %fd1569, %fd5297;
	bra.uni 	$L__BB1_1372;
$L__BB1_1370:
	setp.neu.f64 	%p2345, %fd1570, 0d7FF0000000000000;
	mov.f64 	%fd7902, %fd7914;
	@%p2345 bra 	$L__BB1_1372;
	setp.lt.s32 	%p2346, %r276, 0;
	and.b32  	%r2822, %r6, 2146435072;
	setp.eq.s32 	%p2347, %r2822, 1062207488;
	and.b32  	%r2823, %r6, 2147483647;
	setp.ne.s32 	%p2348, %r2823, 1071644672;
	selp.b32 	%r2824, %r289, %r284, %p2348;
	selp.b32 	%r2825, %r2824, %r284, %p2347;
	selp.b32 	%r2826, %r2825, %r284, %p2346;
	mov.b32 	%r2827, 0;
	mov.b64 	%fd7902, {%r2827, %r2826};
$L__BB1_1372:
	setp.lt.s32 	%p2349, %r6, 0;
	selp.b32 	%r291, 0, 2146435072, %p2349;
	setp.eq.f64 	%p2350, %fd1569, 0d3FF0000000000000;
	and.b32  	%r2828, %r6, 2146435072;
	setp.eq.s32 	%p2351, %r2828, 1062207488;
	add.f64 	%fd5298, %fd7902, 0d3FF0000000000000;
	sqrt.rn.f64 	%fd5299, %fd5298;
	selp.f64 	%fd1628, 0d3FF6A09E667F3BCD, %fd5299, %p2350;
	rcp.rn.f64 	%fd1629, %fd1628;
	{
	.reg .b32 %temp; 
	mov.b64 	{%temp, %r292}, %fd1629;
	}
	abs.f64 	%fd1630, %fd1629;
	{ // callseq 334, 0
	.param .b64 param0;
	st.param.f64 	[param0], %fd1630;
	.param .b64 param1;
	st.param.f64 	[param1], 0d4000000000000000;
	.param .b64 retval0;
	call.uni (retval0), 
	__internal_accurate_pow, 
	(
	param0, 
	param1
	);
	ld.param.f64 	%fd5300, [retval0];
	} // callseq 334
	setp.lt.s32 	%p2352, %r292, 0;
	neg.f64 	%fd5302, %fd5300;
	selp.f64 	%fd5303, %fd5302, %fd5300, %p2351;
	selp.f64 	%fd5304, %fd5303, %fd5300, %p2352;
	setp.eq.f64 	%p2353, %fd1629, 0d0000000000000000;
	selp.b32 	%r2829, %r292, 0, %p2351;
	or.b32  	%r2830, %r2829, 2146435072;
	selp.b32 	%r2831, %r2830, %r2829, %p2349;
	mov.b32 	%r2832, 0;
	mov.b64 	%fd5305, {%r2832, %r2831};
	selp.f64 	%fd7903, %fd5305, %fd5304, %p2353;
	add.f64 	%fd5306, %fd1629, 0d4000000000000000;
	{
	.reg .b32 %temp; 
	mov.b64 	{%temp, %r2833}, %fd5306;
	}
	and.b32  	%r2834, %r2833, 2146435072;
	setp.ne.s32 	%p2354, %r2834, 2146435072;
	@%p2354 bra 	$L__BB1_1377;
	setp.num.f64 	%p2355, %fd1629, %fd1629;
	@%p2355 bra 	$L__BB1_1375;
	mov.f64 	%fd5307, 0d4000000000000000;
	add.rn.f64 	%fd7903, %fd1629, %fd5307;
	bra.uni 	$L__BB1_1377;
$L__BB1_1375:
	setp.neu.f64 	%p2356, %fd1630, 0d7FF0000000000000;
	@%p2356 bra 	$L__BB1_1377;
	setp.lt.s32 	%p2357, %r292, 0;
	and.b32  	%r2835, %r6, 2146435072;
	setp.eq.s32 	%p2358, %r2835, 1062207488;
	and.b32  	%r2836, %r6, 2147483647;
	setp.ne.s32 	%p2359, %r2836, 1071644672;
	or.b32  	%r2837, %r291, -2147483648;
	selp.b32 	%r2838, %r2837, %r291, %p2359;
	selp.b32 	%r2839, %r2838, %r291, %p2358;
	selp.b32 	%r2840, %r2839, %r291, %p2357;
	mov.b32 	%r2841, 0;
	mov.b64 	%fd7903, {%r2841, %r2840};
$L__BB1_1377:
	setp.ne.s32 	%p2360, %r281, 2146435072;
	setp.eq.f64 	%p2361, %fd1629, 0d3FF0000000000000;
	mul.f64 	%fd5308, %fd7903, 0dC014000000000000;
	selp.f64 	%fd1635, 0dC014000000000000, %fd5308, %p2361;
	mov.f64 	%fd7904, %fd7916;
	@%p2360 bra 	$L__BB1_1382;
	setp.num.f64 	%p2362, %fd1568, %fd1568;
	@%p2362 bra 	$L__BB1_1380;
	mov.f64 	%fd5309, 0d4000000000000000;
	add.rn.f64 	%fd7904, %fd1568, %fd5309;
	bra.uni 	$L__BB1_1382;
$L__BB1_1380:
	setp.neu.f64 	%p2363, %fd1593, 0d7FF0000000000000;
	mov.f64 	%fd7904, %fd7916;
	@%p2363 bra 	$L__BB1_1382;
	setp.lt.s32 	%p2364, %r280, 0;
	and.b32  	%r2842, %r6, 2146435072;
	setp.eq.s32 	%p2365, %r2842, 1062207488;
	and.b32  	%r2843, %r6, 2147483647;
	setp.ne.s32 	%p2366, %r2843, 1071644672;
	or.b32  	%r2844, %r291, -2147483648;
	selp.b32 	%r2845, %r2844, %r291, %p2366;
	selp.b32 	%r2846, %r2845, %r291, %p2365;
	selp.b32 	%r2847, %r2846, %r291, %p2364;
	mov.b32 	%r2848, 0;
	mov.b64 	%fd7904, {%r2848, %r2847};
$L__BB1_1382:
	setp.ne.s32 	%p2367, %r283, 2146435072;
	mov.f64 	%fd7905, %fd7917;
	@%p2367 bra 	$L__BB1_1387;
	setp.num.f64 	%p2368, %fd8115, %fd8115;
	@%p2368 bra 	$L__BB1_1385;
	mov.f64 	%fd5310, 0d4000000000000000;
	add.rn.f64 	%fd7905, %fd8115, %fd5310;
	bra.uni 	$L__BB1_1387;
$L__BB1_1385:
	setp.neu.f64 	%p2369, %fd1598, 0d7FF0000000000000;
	mov.f64 	%fd7905, %fd7917;
	@%p2369 bra 	$L__BB1_1387;
	setp.lt.s32 	%p2370, %r282, 0;
	and.b32  	%r2849, %r6, 2146435072;
	setp.eq.s32 	%p2371, %r2849, 1062207488;
	and.b32  	%r2850, %r6, 2147483647;
	setp.ne.s32 	%p2372, %r2850, 1071644672;
	or.b32  	%r2851, %r291, -2147483648;
	selp.b32 	%r2852, %r2851, %r291, %p2372;
	selp.b32 	%r2853, %r2852, %r291, %p2371;
	selp.b32 	%r2854, %r2853, %r291, %p2370;
	mov.b32 	%r2855, 0;
	mov.b64 	%fd7905, {%r2855, %r2854};
$L__BB1_1387:
	setp.eq.f64 	%p2373, %fd8115, 0d3FF0000000000000;
	setp.lt.s32 	%p2374, %r6, 0;
	and.b32  	%r2856, %r6, 2146435072;
	setp.eq.s32 	%p2375, %r2856, 1062207488;
	selp.f64 	%fd5311, 0d3FF0000000000000, %fd7905, %p2373;
	setp.eq.f64 	%p2376, %fd1568, 0d3FF0000000000000;
	selp.f64 	%fd5312, 0d3FF0000000000000, %fd7904, %p2376;
	add.f64 	%fd1642, %fd5312, %fd5311;
	{
	.reg .b32 %temp; 
	mov.b64 	{%temp, %r293}, %fd1628;
	}
	abs.f64 	%fd1643, %fd1628;
	{ // callseq 335, 0
	.param .b64 param0;
	st.param.f64 	[param0], %fd1643;
	.param .b64 param1;
	st.param.f64 	[param1], 0d4000000000000000;
	.param .b64 retval0;
	call.uni (retval0), 
	__internal_accurate_pow, 
	(
	param0, 
	param1
	);
	ld.param.f64 	%fd5313, [retval0];
	} // callseq 335
	setp.lt.s32 	%p2377, %r293, 0;
	neg.f64 	%fd5315, %fd5313;
	selp.f64 	%fd5316, %fd5315, %fd5313, %p2375;
	selp.f64 	%fd5317, %fd5316, %fd5313, %p2377;
	setp.eq.f64 	%p2378, %fd1628, 0d0000000000000000;
	selp.b32 	%r2857, %r293, 0, %p2375;
	or.b32  	%r2858, %r2857, 2146435072;
	selp.b32 	%r2859, %r2858, %r2857, %p2374;
	mov.b32 	%r2860, 0;
	mov.b64 	%fd5318, {%r2860, %r2859};
	selp.f64 	%fd7906, %fd5318, %fd5317, %p2378;
	add.f64 	%fd5319, %fd1628, 0d4000000000000000;
	{
	.reg .b32 %temp; 
	mov.b64 	{%temp, %r2861}, %fd5319;
	}
	and.b32  	%r2862, %r2861, 2146435072;
	setp.ne.s32 	%p2379, %r2862, 2146435072;
	@%p2379 bra 	$L__BB1_1392;
	setp.num.f64 	%p2380, %fd1628, %fd1628;
	@%p2380 bra 	$L__BB1_1390;
	mov.f64 	%fd5320, 0d4000000000000000;
	add.rn.f64 	%fd7906, %fd1628, %fd5320;
	bra.uni 	$L__BB1_1392;
$L__BB1_1390:
	setp.neu.f64 	%p2381, %fd1643, 0d7FF0000000000000;
	@%p2381 bra 	$L__BB1_1392;
	setp.lt.s32 	%p2382, %r293, 0;
	and.b32  	%r2863, %r6, 2146435072;
	setp.eq.s32 	%p2383, %r2863, 1062207488;
	and.b32  	%r2864, %r6, 2147483647;
	setp.ne.s32 	%p2384, %r2864, 1071644672;
	setp.lt.s32 	%p2385, %r6, 0;
	selp.b32 	%r2865, 0, 2146435072, %p2385;
	or.b32  	%r2866, %r2865, -2147483648;
	selp.b32 	%r2867, %r2866, %r2865, %p2384;
	selp.b32 	%r2868, %r2867, %r2865, %p2383;
	selp.b32 	%r2869, %r2868, %r2865, %p2382;
	mov.b32 	%r2870, 0;
	mov.b64 	%fd7906, {%r2870, %r2869};
$L__BB1_1392:
	setp.eq.f64 	%p2386, %fd1628, 0d3FF0000000000000;
	selp.f64 	%fd5321, 0d3FF0000000000000, %fd7906, %p2386;
	mul.f64 	%fd5322, %fd1642, 0dC000000000000000;
	div.rn.f64 	%fd1648, %fd5322, %fd5321;
	fma.rn.f64 	%fd5323, %fd1648, 0d3FF71547652B82FE, 0d4338000000000000;
	{
	.reg .b32 %temp; 
	mov.b64 	{%r294, %temp}, %fd5323;
	}
	mov.f64 	%fd5324, 0dC338000000000000;
	add.rn.f64 	%fd5325, %fd5323, %fd5324;
	fma.rn.f64 	%fd5326, %fd5325, 0dBFE62E42FEFA39EF, %fd1648;
	fma.rn.f64 	%fd5327, %fd5325, 0dBC7ABC9E3B39803F, %fd5326;
	fma.rn.f64 	%fd5328, %fd5327, 0d3E5ADE1569CE2BDF, 0d3E928AF3FCA213EA;
	fma.rn.f64 	%fd5329, %fd5328, %fd5327, 0d3EC71DEE62401315;
	fma.rn.f64 	%fd5330, %fd5329, %fd5327, 0d3EFA01997C89EB71;
	fma.rn.f64 	%fd5331, %fd5330, %fd5327, 0d3F2A01A014761F65;
	fma.rn.f64 	%fd5332, %fd5331, %fd5327, 0d3F56C16C1852B7AF;
	fma.rn.f64 	%fd5333, %fd5332, %fd5327, 0d3F81111111122322;
	fma.rn.f64 	%fd5334, %fd5333, %fd5327, 0d3FA55555555502A1;
	fma.rn.f64 	%fd5335, %fd5334, %fd5327, 0d3FC5555555555511;
	fma.rn.f64 	%fd5336, %fd5335, %fd5327, 0d3FE000000000000B;
	fma.rn.f64 	%fd5337, %fd5336, %fd5327, 0d3FF0000000000000;
	fma.rn.f64 	%fd5338, %fd5337, %fd5327, 0d3FF0000000000000;
	{
	.reg .b32 %temp; 
	mov.b64 	{%r295, %temp}, %fd5338;
	}
	{
	.reg .b32 %temp; 
	mov.b64 	{%temp, %r296}, %fd5338;
	}
	shl.b32 	%r2871, %r294, 20;
	add.s32 	%r2872, %r2871, %r296;
	mov.b64 	%fd7907, {%r295, %r2872};
	{
	.reg .b32 %temp; 
	mov.b64 	{%temp, %r2873}, %fd1648;
	}
	mov.b32 	%f63, %r2873;
	abs.f32 	%f21, %f63;
	setp.lt.f32 	%p2387, %f21, 0f4086232B;
	@%p2387 bra 	$L__BB1_1395;
	setp.lt.f64 	%p2388, %fd1648, 0d0000000000000000;
	add.f64 	%fd5339, %fd1648, 0d7FF0000000000000;
	selp.f64 	%fd7907, 0d0000000000000000, %fd5339, %p2388;
	setp.geu.f32 	%p2389, %f21, 0f40874800;
	@%p2389 bra 	$L__BB1_1395;
	shr.u32 	%r2874, %r294, 31;
	add.s32 	%r2875, %r294, %r2874;
	shr.s32 	%r2876, %r2875, 1;
	shl.b32 	%r2877, %r2876, 20;
	add.s32 	%r2878, %r296, %r2877;
	mov.b64 	%fd5340, {%r295, %r2878};
	sub.s32 	%r2879, %r294, %r2876;
	shl.b32 	%r2880, %r2879, 20;
	add.s32 	%r2881, %r2880, 1072693248;
	mov.b32 	%r2882, 0;
	mov.b64 	%fd5341, {%r2882, %r2881};
	mul.f64 	%fd7907, %fd5341, %fd5340;
$L__BB1_1395:
	setp.ne.s32 	%p2390, %r277, 2146435072;
	mul.f64 	%fd5342, %fd1635, %fd7907;
	mul.f64 	%fd5343, %fd1624, 0d3FE0000000000000;
	mul.f64 	%fd1653, %fd5343, %fd5342;
	mov.f64 	%fd7908, %fd7914;
	@%p2390 bra 	$L__BB1_1400;
	setp.num.f64 	%p2391, %fd1569, %fd1569;
	@%p2391 bra 	$L__BB1_1398;
	mov.f64 	%fd5344, 0d4000000000000000;
	add.rn.f64 	%fd7908, %fd1569, %fd5344;
	bra.uni 	$L__BB1_1400;
$L__BB1_1398:
	setp.neu.f64 	%p2392, %fd1570, 0d7FF0000000000000;
	mov.f64 	%fd7908, %fd7914;
	@%p2392 bra 	$L__BB1_1400;
	setp.lt.s32 	%p2393, %r276, 0;
	and.b32  	%r2883, %r6, 2146435072;
	setp.eq.s32 	%p2394, %r2883, 1062207488;
	and.b32  	%r2884, %r6, 2147483647;
	setp.ne.s32 	%p2395, %r2884, 1071644672;
	setp.lt.s32 	%p2396, %r6, 0;
	selp.b32 	%r2885, 0, 2146435072, %p2396;
	or.b32  	%r2886, %r2885, -2147483648;
	selp.b32 	%r2887, %r2886, %r2885, %p2395;
	selp.b32 	%r2888, %r2887, %r2885, %p2394;
	selp.b32 	%r2889, %r2888, %r2885, %p2393;
	mov.b32 	%r2890, 0;
	mov.b64 	%fd7908, {%r2890, %r2889};
$L__BB1_1400:
	setp.lt.s32 	%p2397, %r6, 0;
	selp.b32 	%r297, 0, 2146435072, %p2397;
	or.b32  	%r298, %r297, -2147483648;
	setp.eq.f64 	%p2398, %fd1569, 0d3FF0000000000000;
	and.b32  	%r2891, %r6, 2146435072;
	setp.eq.s32 	%p2399, %r2891, 1062207488;
	add.f64 	%fd5345, %fd7908, 0d3FF0000000000000;
	sqrt.rn.f64 	%fd5346, %fd5345;
	rcp.rn.f64 	%fd5347, %fd5346;
	selp.f64 	%fd1657, 0d3FE6A09E667F3BCC, %fd5347, %p2398;
	{
	.reg .b32 %temp; 
	mov.b64 	{%temp, %r299}, %fd1657;
	}
	abs.f64 	%fd1658, %fd1657;
	{ // callseq 336, 0
	.param .b64 param0;
	st.param.f64 	[param0], %fd1658;
	.param .b64 param1;
	st.param.f64 	[param1], 0d4000000000000000;
	.param .b64 retval0;
	call.uni (retval0), 
	__internal_accurate_pow, 
	(
	param0, 
	param1
	);
	ld.param.f64 	%fd5348, [retval0];
	} // callseq 336
	setp.lt.s32 	%p2400, %r299, 0;
	neg.f64 	%fd5350, %fd5348;
	selp.f64 	%fd5351, %fd5350, %fd5348, %p2399;
	selp.f64 	%fd5352, %fd5351, %fd5348, %p2400;
	setp.eq.f64 	%p2401, %fd1657, 0d0000000000000000;
	selp.b32 	%r2892, %r299, 0, %p2399;
	or.b32  	%r2893, %r2892, 2146435072;
	selp.b32 	%r2894, %r2893, %r2892, %p2397;
	mov.b32 	%r2895, 0;
	mov.b64 	%fd5353, {%r2895, %r2894};
	selp.f64 	%fd7909, %fd5353, %fd5352, %p2401;
	add.f64 	%fd5354, %fd1657, 0d4000000000000000;
	{
	.reg .b32 %temp; 
	mov.b64 	{%temp, %r2896}, %fd5354;
	}
	and.b32  	%r2897, %r2896, 2146435072;
	setp.ne.s32 	%p2402, %r2897, 2146435072;
	@%p2402 bra 	$L__BB1_1405;
	setp.num.f64 	%p2403, %fd1657, %fd1657;
	@%p2403 bra 	$L__BB1_1403;
	mov.f64 	%fd5355, 0d4000000000000000;
	add.rn.f64 	%fd7909, %fd1657, %fd5355;
	bra.uni 	$L__BB1_1405;
$L__BB1_1403:
	setp.neu.f64 	%p2404, %fd1658, 0d7FF0000000000000;
	@%p2404 bra 	$L__BB1_1405;
	setp.lt.s32 	%p2405, %r299, 0;
	and.b32  	%r2898, %r6, 2146435072;
	setp.eq.s32 	%p2406, %r2898, 1062207488;
	and.b32  	%r2899, %r6, 2147483647;
	setp.ne.s32 	%p2407, %r2899, 1071644672;
	selp.b32 	%r2900, %r298, %r297, %p2407;
	selp.b32 	%r2901, %r2900, %r297, %p2406;
	selp.b32 	%r2902, %r2901, %r297, %p2405;
	mov.b32 	%r2903, 0;
	mov.b64 	%fd7909, {%r2903, %r2902};
$L__BB1_1405:
	setp.ne.s32 	%p2408, %r281, 2146435072;
	setp.eq.f64 	%p2409, %fd1657, 0d3FF0000000000000;
	selp.f64 	%fd1663, 0d3FF0000000000000, %fd7909, %p2409;
	mov.f64 	%fd7910, %fd7916;
	@%p2408 bra 	$L__BB1_1410;
	setp.num.f64 	%p2410, %fd1568, %fd1568;
	@%p2410 bra 	$L__BB1_1408;
	mov.f64 	%fd5356, 0d4000000000000000;
	add.rn.f64 	%fd7910, %fd1568, %fd5356;
	bra.uni 	$L__BB1_1410;
$L__BB1_1408:
	setp.neu.f64 	%p2411, %fd1593, 0d7FF0000000000000;
	mov.f64 	%fd7910, %fd7916;
	@%p2411 bra 	$L__BB1_1410;
	setp.lt.s32 	%p2412, %r280, 0;
	and.b32  	%r2904, %r6, 2146435072;
	setp.eq.s32 	%p2413, %r2904, 1062207488;
	and.b32  	%r2905, %r6, 2147483647;
	setp.ne.s32 	%p2414, %r2905, 1071644672;
	selp.b32 	%r2906, %r298, %r297, %p2414;
	selp.b32 	%r2907, %r2906, %r297, %p2413;
	selp.b32 	%r2908, %r2907, %r297, %p2412;
	mov.b32 	%r2909, 0;
	mov.b64 	%fd7910, {%r2909, %r2908};
$L__BB1_1410:
	setp.ne.s32 	%p2415, %r283, 2146435072;
	mov.f64 	%fd7911, %fd7917;
	@%p2415 bra 	$L__BB1_1415;
	setp.num.f64 	%p2416, %fd8115, %fd8115;
	@%p2416 bra 	$L__BB1_1413;
	mov.f64 	%fd5357, 0d4000000000000000;
	add.rn.f64 	%fd7911, %fd8115, %fd5357;
	bra.uni 	$L__BB1_1415;
$L__BB1_1413:
	setp.neu.f64 	%p2417, %fd1598, 0d7FF0000000000000;
	mov.f64 	%fd7911, %fd7917;
	@%p2417 bra 	$L__BB1_1415;
	setp.lt.s32 	%p2418, %r282, 0;
	and.b32  	%r2910, %r6, 2146435072;
	setp.eq.s32 	%p2419, %r2910, 1062207488;
	and.b32  	%r2911, %r6, 2147483647;
	setp.ne.s32 	%p2420, %r2911, 1071644672;
	selp.b32 	%r2912, %r298, %r297, %p2420;
	selp.b32 	%r2913, %r2912, %r297, %p2419;
	selp.b32 	%r2914, %r2913, %r297, %p2418;
	mov.b32 	%r2915, 0;
	mov.b64 	%fd7911, {%r2915, %r2914};
$L__BB1_1415:
	setp.eq.f64 	%p2421, %fd8115, 0d3FF0000000000000;
	setp.ne.s32 	%p2422, %r277, 2146435072;
	selp.f64 	%fd5358, 0d3FF0000000000000, %fd7911, %p2421;
	setp.eq.f64 	%p2423, %fd1568, 0d3FF0000000000000;
	selp.f64 	%fd5359, 0d3FF0000000000000, %fd7910, %p2423;
	add.f64 	%fd1670, %fd5359, %fd5358;
	mov.f64 	%fd7912, %fd7914;
	@%p2422 bra 	$L__BB1_1420;
	setp.num.f64 	%p2424, %fd1569, %fd1569;
	@%p2424 bra 	$L__BB1_1418;
	mov.f64 	%fd5360, 0d4000000000000000;
	add.rn.f64 	%fd7912, %fd1569, %fd5360;
	bra.uni 	$L__BB1_1420;
$L__BB1_1418:
	setp.neu.f64 	%p2425, %fd1570, 0d7FF0000000000000;
	mov.f64 	%fd7912, %fd7914;
	@%p2425 bra 	$L__BB1_1420;
	setp.lt.s32 	%p2426, %r276, 0;
	and.b32  	%r2916, %r6, 2146435072;
	setp.eq.s32 	%p2427, %r2916, 1062207488;
	and.b32  	%r2917, %r6, 2147483647;
	setp.ne.s32 	%p2428, %r2917, 1071644672;
	selp.b32 	%r2918, %r298, %r297, %p2428;
	selp.b32 	%r2919, %r2918, %r297, %p2427;
	selp.b32 	%r2920, %r2919, %r297, %p2426;
	mov.b32 	%r2921, 0;
	mov.b64 	%fd7912, {%r2921, %r2920};
$L__BB1_1420:
	setp.eq.f64 	%p2429, %fd1569, 0d3FF0000000000000;
	setp.lt.s32 	%p2430, %r6, 0;
	and.b32  	%r2922, %r6, 2146435072;
	setp.eq.s32 	%p2431, %r2922, 1062207488;
	add.f64 	%fd5361, %fd7912, 0d3FF0000000000000;
	sqrt.rn.f64 	%fd5362, %fd5361;
	selp.f64 	%fd1674, 0d3FF6A09E667F3BCD, %fd5362, %p2429;
	{
	.reg .b32 %temp; 
	mov.b64 	{%temp, %r300}, %fd1674;
	}
	abs.f64 	%fd1675, %fd1674;
	{ // callseq 337, 0
	.param .b64 param0;
	st.param.f64 	[param0], %fd1675;
	.param .b64 param1;
	st.param.f64 	[param1], 0d4000000000000000;
	.param .b64 retval0;
	call.uni (retval0), 
	__internal_accurate_pow, 
	(
	param0, 
	param1
	);
	ld.param.f64 	%fd5363, [retval0];
	} // callseq 337
	setp.lt.s32 	%p2432, %r300, 0;
	neg.f64 	%fd5365, %fd5363;
	selp.f64 	%fd5366, %fd5365, %fd5363, %p2431;
	selp.f64 	%fd5367, %fd5366, %fd5363, %p2432;
	setp.eq.f64 	%p2433, %fd1674, 0d0000000000000000;
	selp.b32 	%r2923, %r300, 0, %p2431;
	or.b32  	%r2924, %r2923, 2146435072;
	selp.b32 	%r2925, %r2924, %r2923, %p2430;
	mov.b32 	%r2926, 0;
	mov.b64 	%fd5368, {%r2926, %r2925};
	selp.f64 	%fd7913, %fd5368, %fd5367, %p2433;
	add.f64 	%fd5369, %fd1674, 0d4000000000000000;
	{
	.reg .b32 %temp; 
	mov.b64 	{%temp, %r2927}, %fd5369;
	}
	and.b32  	%r2928, %r2927, 2146435072;
	setp.ne.s32 	%p2434, %r2928, 2146435072;
	@%p2434 bra 	$L__BB1_1425;
	setp.num.f64 	%p2435, %fd1674, %fd1674;
	@%p2435 bra 	$L__BB1_1423;
	mov.f64 	%fd5370, 0d4000000000000000;
	add.rn.f64 	%fd7913, %fd1674, %fd5370;
	bra.uni 	$L__BB1_1425;
$L__BB1_1423:
	setp.neu.f64 	%p2436, %fd1675, 0d7FF0000000000000;
	@%p2436 bra 	$L__BB1_1425;
	setp.lt.s32 	%p2437, %r300, 0;
	and.b32  	%r2929, %r6, 2146435072;
	setp.eq.s32 	%p2438, %r2929, 1062207488;
	and.b32  	%r2930, %r6, 2147483647;
	setp.ne.s32 	%p2439, %r2930, 1071644672;
	setp.lt.s32 	%p2440, %r6, 0;
	selp.b32 	%r2931, 0, 2146435072, %p2440;
	or.b32  	%r2932, %r2931, -2147483648;
	selp.b32 	%r2933, %r2932, %r2931, %p2439;
	selp.b32 	%r2934, %r2933, %r2931, %p2438;
	selp.b32 	%r2935, %r2934, %r2931, %p2437;
	mov.b32 	%r2936, 0;
	mov.b64 	%fd7913, {%r2936, %r2935};
$L__BB1_1425:
	setp.lt.s32 	%p2441, %r6, 0;
	selp.b32 	%r301, 0, 2146435072, %p2441;
	or.b32  	%r302, %r301, -2147483648;
	setp.ne.s32 	%p2442, %r277, 2146435072;
	setp.eq.f64 	%p2443, %fd1674, 0d3FF0000000000000;
	selp.f64 	%fd5371, 0d3FF0000000000000, %fd7913, %p2443;
	div.rn.f64 	%fd5372, %fd1670, %fd5371;
	fma.rn.f64 	%fd5373, %fd5372, 0d4000000000000000, 0dBFF0000000000000;
	mul.f64 	%fd5374, %fd8113, 0dC000000000000000;
	div.rn.f64 	%fd5375, %fd5374, %fd1505;
	mul.f64 	%fd5376, %fd5375, %fd1663;
	mul.f64 	%fd5377, %fd5376, %fd5373;
	mul.f64 	%fd1680, %fd5377, 0d401F952E0F96D630;
	@%p2442 bra 	$L__BB1_1430;
	setp.num.f64 	%p2444, %fd1569, %fd1569;
	@%p2444 bra 	$L__BB1_1428;
	mov.f64 	%fd5378, 0d4000000000000000;
	add.rn.f64 	%fd7914, %fd1569, %fd5378;
	bra.uni 	$L__BB1_1430;
$L__BB1_1428:
	setp.neu.f64 	%p2445, %fd1570, 0d7FF0000000000000;
	@%p2445 bra 	$L__BB1_1430;
	setp.lt.s32 	%p2446, %r276, 0;
	and.b32  	%r2937, %r6, 2146435072;
	setp.eq.s32 	%p2447, %r2937, 1062207488;
	and.b32  	%r2938, %r6, 2147483647;
	setp.ne.s32 	%p2448, %r2938, 1071644672;
	selp.b32 	%r2939, %r302, %r301, %p2448;
	selp.b32 	%r2940, %r2939, %r301, %p2447;
	selp.b32 	%r2941, %r2940, %r301, %p2446;
	mov.b32 	%r2942, 0;
	mov.b64 	%fd7914, {%r2942, %r2941};
$L__BB1_1430:
	setp.eq.f64 	%p2449, %fd1569, 0d3FF0000000000000;
	setp.lt.s32 	%p2450, %r6, 0;
	and.b32  	%r303, %r6, 2146435072;
	setp.eq.s32 	%p2451, %r303, 1062207488;
	add.f64 	%fd5379, %fd7914, 0d3FF0000000000000;
	sqrt.rn.f64 	%fd5380, %fd5379;
	selp.f64 	%fd1684, 0d3FF6A09E667F3BCD, %fd5380, %p2449;
	rcp.rn.f64 	%fd1685, %fd1684;
	{
	.reg .b32 %temp; 
	mov.b64 	{%temp, %r304}, %fd1685;
	}
	abs.f64 	%fd1686, %fd1685;
	{ // callseq 338, 0
	.param .b64 param0;
	st.param.f64 	[param0], %fd1686;
	.param .b64 param1;
	st.param.f64 	[param1], 0d4000000000000000;
	.param .b64 retval0;
	call.uni (retval0), 
	__internal_accurate_pow, 
	(
	param0, 
	param1
	);
	ld.param.f64 	%fd5381, [retval0];
	} // callseq 338
	setp.lt.s32 	%p2452, %r304, 0;
	neg.f64 	%fd5383, %fd5381;
	selp.f64 	%fd5384, %fd5383, %fd5381, %p2451;
	selp.f64 	%fd5385, %fd5384, %fd5381, %p2452;
	setp.eq.f64 	%p2453, %fd1685, 0d0000000000000000;
	selp.b32 	%r2943, %r304, 0, %p2451;
	or.b32  	%r2944, %r2943, 2146435072;
	selp.b32 	%r2945, %r2944, %r2943, %p2450;
	mov.b32 	%r2946, 0;
	mov.b64 	%fd5386, {%r2946, %r2945};
	selp.f64 	%fd7915, %fd5386, %fd5385, %p2453;
	add.f64 	%fd5387, %fd1685, 0d4000000000000000;
	{
	.reg .b32 %temp; 
	mov.b64 	{%temp, %r2947}, %fd5387;
	}
	and.b32  	%r2948, %r2947, 2146435072;
	setp.ne.s32 	%p2454, %r2948, 2146435072;
	@%p2454 bra 	$L__BB1_1435;
	setp.num.f64 	%p2455, %fd1685, %fd1685;
	@%p2455 bra 	$L__BB1_1433;
	mov.f64 	%fd5388, 0d4000000000000000;
	add.rn.f64 	%fd7915, %fd1685, %fd5388;
	bra.uni 	$L__BB1_1435;
$L__BB1_1433:
	setp.neu.f64 	%p2456, %fd1686, 0d7FF0000000000000;
	@%p2456 bra 	$L__BB1_1435;
	setp.lt.s32 	%p2457, %r304, 0;
	and.b32  	%r2949, %r6, 2146435072;
	setp.eq.s32 	%p2458, %r2949, 1062207488;
	and.b32  	%r2950, %r6, 2147483647;
	setp.ne.s32 	%p2459, %r2950, 1071644672;
	selp.b32 	%r2951, %r302, %r301, %p2459;
	selp.b32 	%r2952, %r2951, %r301, %p2458;
	selp.b32 	%r2953, %r2952, %r301, %p2457;
	mov.b32 	%r2954, 0;
	mov.b64 	%fd7915, {%r2954, %r2953};
$L__BB1_1435:
	setp.ne.s32 	%p2460, %r281, 2146435072;
	setp.eq.f64 	%p2461, %fd1685, 0d3FF0000000000000;
	mul.f64 	%fd5389, %fd7915, 0dC014000000000000;
	selp.f64 	%fd1691, 0dC014000000000000, %fd5389, %p2461;
	@%p2460 bra 	$L__BB1_1440;
	setp.num.f64 	%p2462, %fd1568, %fd1568;
	@%p2462 bra 	$L__BB1_1438;
	mov.f64 	%fd5390, 0d4000000000000000;
	add.rn.f64 	%fd7916, %fd1568, %fd5390;
	bra.uni 	$L__BB1_1440;
$L__BB1_1438:
	setp.neu.f64 	%p2463, %fd1593, 0d7FF0000000000000;
	@%p2463 bra 	$L__BB1_1440;
	setp.lt.s32 	%p2464, %r280, 0;
	and.b32  	%r2955, %r6, 2146435072;
	setp.eq.s32 	%p2465, %r2955, 1062207488;
	and.b32  	%r2956, %r6, 2147483647;
	setp.ne.s32 	%p2466, %r2956, 1071644672;
	selp.b32 	%r2957, %r302, %r301, %p2466;
	selp.b32 	%r2958, %r2957, %r301, %p2465;
	selp.b32 	%r2959, %r2958, %r301, %p2464;
	mov.b32 	%r2960, 0;
	mov.b64 	%fd7916, {%r2960, %r2959};
$L__BB1_1440:
	setp.ne.s32 	%p2467, %r283, 2146435072;
	setp.eq.f64 	%p2468, %fd1568, 0d3FF0000000000000;
	selp.f64 	%fd1695, 0d3FF0000000000000, %fd7916, %p2468;
	@%p2467 bra 	$L__BB1_1445;
	setp.num.f64 	%p2469, %fd8115, %fd8115;
	@%p2469 bra 	$L__BB1_1443;
	mov.f64 	%fd5391, 0d4000000000000000;
	add.rn.f64 	%fd7917, %fd8115, %fd5391;
	bra.uni 	$L__BB1_1445;
$L__BB1_1443:
	setp.neu.f64 	%p2470, %fd1598, 0d7FF0000000000000;
	@%p2470 bra 	$L__BB1_1445;
	setp.lt.s32 	%p2471, %r282, 0;
	and.b32  	%r2961, %r6, 2146435072;
	setp.eq.s32 	%p2472, %r2961, 1062207488;
	and.b32  	%r2962, %r6, 2147483647;
	setp.ne.s32 	%p2473, %r2962, 1071644672;
	selp.b32 	%r2963, %r302, %r301, %p2473;
	selp.b32 	%r2964, %r2963, %r301, %p2472;
	selp.b32 	%r2965, %r2964, %r301, %p2471;
	mov.b32 	%r2966, 0;
	mov.b64 	%fd7917, {%r2966, %r2965};
$L__BB1_1445:
	setp.eq.f64 	%p2474, %fd8115, 0d3FF0000000000000;
	setp.lt.s32 	%p2475, %r6, 0;
	setp.eq.s32 	%p2476, %r303, 1062207488;
	selp.f64 	%fd5392, 0d3FF0000000000000, %fd7917, %p2474;
	add.f64 	%fd1699, %fd1695, %fd5392;
	{
	.reg .b32 %temp; 
	mov.b64 	{%temp, %r305}, %fd1684;
	}
	abs.f64 	%fd1700, %fd1684;
	{ // callseq 339, 0
	.param .b64 param0;
	st.param.f64 	[param0], %fd1700;
	.param .b64 param1;
	st.param.f64 	[param1], 0d4000000000000000;
	.param .b64 retval0;
	call.uni (retval0), 
	__internal_accurate_pow, 
	(
	param0, 
	param1
	);
	ld.param.f64 	%fd5393, [retval0];
	} // callseq 339
	setp.lt.s32 	%p2478, %r305, 0;
	neg.f64 	%fd5395, %fd5393;
	selp.f64 	%fd5396, %fd5395, %fd5393, %p2476;
	selp.f64 	%fd5397, %fd5396, %fd5393, %p2478;
	setp.eq.f64 	%p2479, %fd1684, 0d0000000000000000;
	selp.b32 	%r2967, %r305, 0, %p2476;
	or.b32  	%r2968, %r2967, 2146435072;
	selp.b32 	%r2969, %r2968, %r2967, %p2475;
	mov.b32 	%r2970, 0;
	mov.b64 	%fd5398, {%r2970, %r2969};
	selp.f64 	%fd7918, %fd5398, %fd5397, %p2479;
	add.f64 	%fd5399, %fd1684, 0d4000000000000000;
	{
	.reg .b32 %temp; 
	mov.b64 	{%temp, %r2971}, %fd5399;
	}
	and.b32  	%r2972, %r2971, 2146435072;
	setp.ne.s32 	%p2480, %r2972, 2146435072;
	@%p2480 bra 	$L__BB1_1450;
	setp.num.f64 	%p2481, %fd1684, %fd1684;
	@%p2481 bra 	$L__BB1_1448;
	mov.f64 	%fd5400, 0d4000000000000000;
	add.rn.f64 	%fd7918, %fd1684, %fd5400;
	bra.uni 	$L__BB1_1450;
$L__BB1_1448:
	setp.neu.f64 	%p2482, %fd1700, 0d7FF0000000000000;
	@%p2482 bra 	$L__BB1_1450;
	setp.lt.s32 	%p2483, %r305, 0;
	and.b32  	%r2973, %r6, 2146435072;
	setp.eq.s32 	%p2484, %r2973, 1062207488;
	and.b32  	%r2974, %r6, 2147483647;
	setp.ne.s32 	%p2485, %r2974, 1071644672;
	selp.b32 	%r2975, %r302, %r301, %p2485;
	selp.b32 	%r2976, %r2975, %r301, %p2484;
	selp.b32 	%r2977, %r2976, %r301, %p2483;
	mov.b32 	%r2978, 0;
	mov.b64 	%fd7918, {%r2978, %r2977};
$L__BB1_1450:
	setp.eq.f64 	%p2486, %fd1684, 0d3FF0000000000000;
	selp.f64 	%fd5401, 0d3FF0000000000000, %fd7918, %p2486;
	mul.f64 	%fd5402, %fd1699, 0dC000000000000000;
	div.rn.f64 	%fd1705, %fd5402, %fd5401;
	fma.rn.f64 	%fd5403, %fd1705, 0d3FF71547652B82FE, 0d4338000000000000;
	{
	.reg .b32 %temp; 
	mov.b64 	{%r306, %temp}, %fd5403;
	}
	mov.f64 	%fd5404, 0dC338000000000000;
	add.rn.f64 	%fd5405, %fd5403, %fd5404;
	fma.rn.f64 	%fd5406, %fd5405, 0dBFE62E42FEFA39EF, %fd1705;
	fma.rn.f64 	%fd5407, %fd5405, 0dBC7ABC9E3B39803F, %fd5406;
	fma.rn.f64 	%fd5408, %fd5407, 0d3E5ADE1569CE2BDF, 0d3E928AF3FCA213EA;
	fma.rn.f64 	%fd5409, %fd5408, %fd5407, 0d3EC71DEE62401315;
	fma.rn.f64 	%fd5410, %fd5409, %fd5407, 0d3EFA01997C89EB71;
	fma.rn.f64 	%fd5411, %fd5410, %fd5407, 0d3F2A01A014761F65;
	fma.rn.f64 	%fd5412, %fd5411, %fd5407, 0d3F56C16C1852B7AF;
	fma.rn.f64 	%fd5413, %fd5412, %fd5407, 0d3F81111111122322;
	fma.rn.f64 	%fd5414, %fd5413, %fd5407, 0d3FA55555555502A1;
	fma.rn.f64 	%fd5415, %fd5414, %fd5407, 0d3FC5555555555511;
	fma.rn.f64 	%fd5416, %fd5415, %fd5407, 0d3FE000000000000B;
	fma.rn.f64 	%fd5417, %fd5416, %fd5407, 0d3FF0000000000000;
	fma.rn.f64 	%fd5418, %fd5417, %fd5407, 0d3FF0000000000000;
	{
	.reg .b32 %temp; 
	mov.b64 	{%r307, %temp}, %fd5418;
	}
	{
	.reg .b32 %temp; 
	mov.b64 	{%temp, %r308}, %fd5418;
	}
	shl.b32 	%r2979, %r306, 20;
	add.s32 	%r2980, %r2979, %r308;
	mov.b64 	%fd7919, {%r307, %r2980};
	{
	.reg .b32 %temp; 
	mov.b64 	{%temp, %r2981}, %fd1705;
	}
	mov.b32 	%f64, %r2981;
	abs.f32 	%f22, %f64;
	setp.lt.f32 	%p2487, %f22, 0f4086232B;
	@%p2487 bra 	$L__BB1_1453;
	setp.lt.f64 	%p2488, %fd1705, 0d0000000000000000;
	add.f64 	%fd5419, %fd1705, 0d7FF0000000000000;
	selp.f64 	%fd7919, 0d0000000000000000, %fd5419, %p2488;
	setp.geu.f32 	%p2489, %f22, 0f40874800;
	@%p2489 bra 	$L__BB1_1453;
	shr.u32 	%r2982, %r306, 31;
	add.s32 	%r2983, %r306, %r2982;
	shr.s32 	%r2984, %r2983, 1;
	shl.b32 	%r2985, %r2984, 20;
	add.s32 	%r2986, %r308, %r2985;
	mov.b64 	%fd5420, {%r307, %r2986};
	sub.s32 	%r2987, %r306, %r2984;
	shl.b32 	%r2988, %r2987, 20;
	add.s32 	%r2989, %r2988, 1072693248;
	mov.b32 	%r2990, 0;
	mov.b64 	%fd5421, {%r2990, %r2989};
	mul.f64 	%fd7919, %fd5421, %fd5420;
$L__BB1_1453:
	ld.param.f64 	%fd7552, [_Z13distributor_PdPdS_S_ii_param_0];
	mul.f64 	%fd1710, %fd7552, 0d3FE0000000000000;
	setp.lt.s32 	%p2490, %r10, 0;
	selp.b32 	%r309, 0, 2146435072, %p2490;
	setp.lt.s32 	%p2491, %r2, 0;
	selp.b32 	%r310, 0, 2146435072, %p2491;
	and.b32  	%r311, %r2, 2146435072;
	mul.f64 	%fd5422, %fd1691, %fd7919;
	mul.f64 	%fd5423, %fd1680, 0d3FE0000000000000;
	mul.f64 	%fd5424, %fd5423, %fd5422;
	mul.f64 	%fd1711, %fd7880, %fd1614;
	mul.f64 	%fd1712, %fd7880, %fd1653;
	mul.f64 	%fd5425, %fd7880, %fd8112;
	mul.f64 	%fd1713, %fd7880, %fd5424;
	fma.rn.f64 	%fd1714, %fd5425, 0d3FD0000000000000, %fd8113;
	fma.rn.f64 	%fd1715, %fd7880, 0d3FD0000000000000, %fd1516;
	mul.f64 	%fd1716, %fd88, 0d3FE0000000000000;
	setp.geu.f64 	%p2492, %fd1715, %fd1716;
	@%p2492 bra 	$L__BB1_1475;
	setp.lt.s32 	%p2540, %r2, 0;
	setp.eq.s32 	%p2541, %r311, 1072693248;
	sub.f64 	%fd1717, %fd1716, %fd1715;
	{
	.reg .b32 %temp; 
	mov.b64 	{%temp, %r312}, %fd1717;
	}
	abs.f64 	%fd1718, %fd1717;
	setp.lt.s32 	%p2543, %r312, 0;
	setp.eq.f64 	%p2544, %fd1717, 0d0000000000000000;
	{ // callseq 344, 0
	.param .b64 param0;
	st.param.f64 	[param0], %fd1718;
	.param .b64 param1;
	st.param.f64 	[param1], 0d3FF0000000000000;
	.param .b64 retval0;
	call.uni (retval0), 
	__internal_accurate_pow, 
	(
	param0, 
	param1
	);
	ld.param.f64 	%fd5466, [retval0];
	} // callseq 344
	neg.f64 	%fd5468, %fd5466;
	selp.f64 	%fd5469, %fd5468, %fd5466, %p2541;
	selp.f64 	%fd5470, %fd5469, %fd5466, %p2543;
	selp.b32 	%r3045, %r312, 0, %p2541;
	or.b32  	%r3046, %r3045, 2146435072;
	selp.b32 	%r3047, %r3046, %r3045, %p2540;
	mov.b32 	%r3048, 0;
	mov.b64 	%fd5471, {%r3048, %r3047};
	selp.f64 	%fd7920, %fd5471, %fd5470, %p2544;
	add.f64 	%fd5472, %fd1717, 0d3FF0000000000000;
	{
	.reg .b32 %temp; 
	mov.b64 	{%temp, %r3049}, %fd5472;
	}
	and.b32  	%r3050, %r3049, 2146435072;
	setp.ne.s32 	%p2545, %r3050, 2146435072;
	@%p2545 bra 	$L__BB1_1459;
	setp.num.f64 	%p2546, %fd1717, %fd1717;
	@%p2546 bra 	$L__BB1_1457;
	mov.f64 	%fd5473, 0d3FF0000000000000;
	add.rn.f64 	%fd7920, %fd1717, %fd5473;
	bra.uni 	$L__BB1_1459;
$L__BB1_1457:
	setp.neu.f64 	%p2547, %fd1718, 0d7FF0000000000000;
	@%p2547 bra 	$L__BB1_1459;
	setp.lt.s32 	%p2548, %r312, 0;
	and.b32  	%r3051, %r2, 2146435072;
	setp.eq.s32 	%p2549, %r3051, 1072693248;
	and.b32  	%r3052, %r2, 2147483647;
	setp.ne.s32 	%p2550, %r3052, 1071644672;
	or.b32  	%r3053, %r310, -2147483648;
	selp.b32 	%r3054, %r3053, %r310, %p2550;
	selp.b32 	%r3055, %r3054, %r310, %p2549;
	selp.b32 	%r3056, %r3055, %r310, %p2548;
	mov.b32 	%r3057, 0;
	mov.b64 	%fd7920, {%r3057, %r3056};
$L__BB1_1459:
	setp.eq.f64 	%p2551, %fd1717, 0d3FF0000000000000;
	setp.eq.f64 	%p2552, %fd1717, 0d0000000000000000;
	setp.lt.s32 	%p2553, %r312, 0;
	setp.lt.s32 	%p2554, %r6, 0;
	setp.eq.s32 	%p2555, %r303, 1062207488;
	selp.f64 	%fd5474, 0d3FF0000000000000, %fd7920, %p2551;
	fma.rn.f64 	%fd1723, %fd7890, %fd5474, 0d0000000000000000;
	ld.f64 	%fd7930, [%rd9+8];
	{ // callseq 345, 0
	.param .b64 param0;
	st.param.f64 	[param0], %fd1718;
	.param .b64 param1;
	st.param.f64 	[param1], 0d4000000000000000;
	.param .b64 retval0;
	call.uni (retval0), 
	__internal_accurate_pow, 
	(
	param0, 
	param1
	);
	ld.param.f64 	%fd5475, [retval0];
	} // callseq 345
	neg.f64 	%fd5477, %fd5475;
	selp.f64 	%fd5478, %fd5477, %fd5475, %p2555;
	selp.f64 	%fd5479, %fd5478, %fd5475, %p2553;
	selp.b32 	%r3058, %r312, 0, %p2555;
	or.b32  	%r3059, %r3058, 2146435072;
	selp.b32 	%r3060, %r3059, %r3058, %p2554;
	mov.b32 	%r3061, 0;
	mov.b64 	%fd5480, {%r3061, %r3060};
	selp.f64 	%fd7921, %fd5480, %fd5479, %p2552;
	add.f64 	%fd5481, %fd1717, 0d4000000000000000;
	{
	.reg .b32 %temp; 
	mov.b64 	{%temp, %r3062}, %fd5481;
	}
	and.b32  	%r3063, %r3062, 2146435072;
	setp.ne.s32 	%p2557, %r3063, 2146435072;
	@%p2557 bra 	$L__BB1_1464;
	setp.nan.f64 	%p2558, %fd1717, %fd1717;
	@%p2558 bra 	$L__BB1_1463;
	setp.neu.f64 	%p2559, %fd1718, 0d7FF0000000000000;
	@%p2559 bra 	$L__BB1_1464;
	setp.lt.s32 	%p2560, %r312, 0;
	and.b32  	%r3064, %r6, 2146435072;
	setp.eq.s32 	%p2561, %r3064, 1062207488;
	and.b32  	%r3065, %r6, 2147483647;
	setp.ne.s32 	%p2562, %r3065, 1071644672;
	selp.b32 	%r3066, %r302, %r301, %p2562;
	selp.b32 	%r3067, %r3066, %r301, %p2561;
	selp.b32 	%r3068, %r3067, %r301, %p2560;
	mov.b32 	%r3069, 0;
	mov.b64 	%fd7921, {%r3069, %r3068};
	bra.uni 	$L__BB1_1464;
$L__BB1_1463:
	mov.f64 	%fd5482, 0d4000000000000000;
	add.rn.f64 	%fd7921, %fd1717, %fd5482;
$L__BB1_1464:
	setp.eq.f64 	%p2563, %fd1717, 0d3FF0000000000000;
	setp.eq.f64 	%p2564, %fd1717, 0d0000000000000000;
	setp.lt.s32 	%p2565, %r312, 0;
	setp.lt.s32 	%p2566, %r10, 0;
	and.b32  	%r3070, %r10, 2146435072;
	setp.eq.s32 	%p2567, %r3070, 1073741824;
	selp.f64 	%fd5483, 0d3FF0000000000000, %fd7921, %p2563;
	mul.f64 	%fd5484, %fd7930, 0d3FE0000000000000;
	fma.rn.f64 	%fd1729, %fd5484, %fd5483, %fd1723;
	ld.f64 	%fd7929, [%rd9+16];
	{ // callseq 346, 0
	.param .b64 param0;
	st.param.f64 	[param0], %fd1718;
	.param .b64 param1;
	st.param.f64 	[param1], 0d4008000000000000;
	.param .b64 retval0;
	call.uni (retval0), 
	__internal_accurate_pow, 
	(
	param0, 
	param1
	);
	ld.param.f64 	%fd5485, [retval0];
	} // callseq 346
	neg.f64 	%fd5487, %fd5485;
	selp.f64 	%fd5488, %fd5487, %fd5485, %p2567;
	selp.f64 	%fd5489, %fd5488, %fd5485, %p2565;
	selp.b32 	%r3071, %r312, 0, %p2567;
	or.b32  	%r3072, %r3071, 2146435072;
	selp.b32 	%r3073, %r3072, %r3071, %p2566;
	mov.b32 	%r3074, 0;
	mov.b64 	%fd5490, {%r3074, %r3073};
	selp.f64 	%fd7922, %fd5490, %fd5489, %p2564;
	add.f64 	%fd5491, %fd1717, 0d4008000000000000;
	{
	.reg .b32 %temp; 
	mov.b64 	{%temp, %r3075}, %fd5491;
	}
	and.b32  	%r3076, %r3075, 2146435072;
	setp.ne.s32 	%p2568, %r3076, 2146435072;
	@%p2568 bra 	$L__BB1_1469;
	setp.nan.f64 	%p2569, %fd1717, %fd1717;
	@%p2569 bra 	$L__BB1_1468;
	setp.neu.f64 	%p2570, %fd1718, 0d7FF0000000000000;
	@%p2570 bra 	$L__BB1_1469;
	setp.lt.s32 	%p2571, %r312, 0;
	and.b32  	%r3077, %r10, 2146435072;
	setp.eq.s32 	%p2572, %r3077, 1073741824;
	and.b32  	%r3078, %r10, 2147483647;
	setp.ne.s32 	%p2573, %r3078, 1071644672;
	or.b32  	%r3079, %r309, -2147483648;
	selp.b32 	%r3080, %r3079, %r309, %p2573;
	selp.b32 	%r3081, %r3080, %r309, %p2572;
	selp.b32 	%r3082, %r3081, %r309, %p2571;
	mov.b32 	%r3083, 0;
	mov.b64 	%fd7922, {%r3083, %r3082};
	bra.uni 	$L__BB1_1469;
$L__BB1_1468:
	mov.f64 	%fd5492, 0d4008000000000000;
	add.rn.f64 	%fd7922, %fd1717, %fd5492;
$L__BB1_1469:
	setp.eq.f64 	%p2574, %fd1717, 0d3FF0000000000000;
	setp.eq.f64 	%p2575, %fd1717, 0d0000000000000000;
	setp.lt.s32 	%p2576, %r312, 0;
	setp.lt.s32 	%p2577, %r14, 0;
	and.b32  	%r3084, %r14, 2146435072;
	setp.eq.s32 	%p2578, %r3084, 1072693248;
	selp.f64 	%fd5493, 0d3FF0000000000000, %fd7922, %p2574;
	div.rn.f64 	%fd5494, %fd7929, 0d4008000000000000;
	fma.rn.f64 	%fd1735, %fd5494, %fd5493, %fd1729;
	ld.f64 	%fd7928, [%rd9+24];
	{ // callseq 347, 0
	.param .b64 param0;
	st.param.f64 	[param0], %fd1718;
	.param .b64 param1;
	st.param.f64 	[param1], 0d4010000000000000;
	.param .b64 retval0;
	call.uni (retval0), 
	__internal_accurate_pow, 
	(
	param0, 
	param1
	);
	ld.param.f64 	%fd5495, [retval0];
	} // callseq 347
	neg.f64 	%fd5497, %fd5495;
	selp.f64 	%fd5498, %fd5497, %fd5495, %p2578;
	selp.f64 	%fd5499, %fd5498, %fd5495, %p2576;
	selp.b32 	%r3085, %r312, 0, %p2578;
	or.b32  	%r3086, %r3085, 2146435072;
	selp.b32 	%r3087, %r3086, %r3085, %p2577;
	mov.b32 	%r3088, 0;
	mov.b64 	%fd5500, {%r3088, %r3087};
	selp.f64 	%fd7923, %fd5500, %fd5499, %p2575;
	add.f64 	%fd5501, %fd1717, 0d4010000000000000;
	{
	.reg .b32 %temp; 
	mov.b64 	{%temp, %r3089}, %fd5501;
	}
	and.b32  	%r3090, %r3089, 2146435072;
	setp.ne.s32 	%p2579, %r3090, 2146435072;
	@%p2579 bra 	$L__BB1_1474;
	setp.nan.f64 	%p2580, %fd1717, %fd1717;
	@%p2580 bra 	$L__BB1_1473;
	setp.neu.f64 	%p2581, %fd1718, 0d7FF0000000000000;
	@%p2581 bra 	$L__BB1_1474;
	setp.lt.s32 	%p2582, %r312, 0;
	and.b32  	%r3091, %r14, 2146435072;
	setp.eq.s32 	%p2583, %r3091, 1072693248;
	and.b32  	%r3092, %r14, 2147483647;
	setp.ne.s32 	%p2584, %r3092, 1071644672;
	setp.lt.s32 	%p2585, %r14, 0;
	selp.b32 	%r3093, 0, 2146435072, %p2585;
	or.b32  	%r3094, %r3093, -2147483648;
	selp.b32 	%r3095, %r3094, %r3093, %p2584;
	selp.b32 	%r3096, %r3095, %r3093, %p2583;
	selp.b32 	%r3097, %r3096, %r3093, %p2582;
	mov.b32 	%r3098, 0;
	mov.b64 	%fd7923, {%r3098, %r3097};
	bra.uni 	$L__BB1_1474;
$L__BB1_1473:
	mov.f64 	%fd5502, 0d4010000000000000;
	add.rn.f64 	%fd7923, %fd1717, %fd5502;
$L__BB1_1474:
	setp.eq.f64 	%p2586, %fd1717, 0d3FF0000000000000;
	selp.f64 	%fd5503, 0d3FF0000000000000, %fd7923, %p2586;
	mul.f64 	%fd5504, %fd7928, 0d3FD0000000000000;
	fma.rn.f64 	%fd5505, %fd5504, %fd5503, %fd1735;
	sub.f64 	%fd7931, %fd1710, %fd5505;
	bra.uni 	$L__BB1_1496;
$L__BB1_1475:
	setp.lt.s32 	%p2493, %r2, 0;
	setp.eq.s32 	%p2494, %r311, 1072693248;
	sub.f64 	%fd1742, %fd1715, %fd1716;
	{
	.reg .b32 %temp; 
	mov.b64 	{%temp, %r313}, %fd1742;
	}
	abs.f64 	%fd1743, %fd1742;
	setp.lt.s32 	%p2496, %r313, 0;
	setp.eq.f64 	%p2497, %fd1742, 0d0000000000000000;
	{ // callseq 340, 0
	.param .b64 param0;
	st.param.f64 	[param0], %fd1743;
	.param .b64 param1;
	st.param.f64 	[param1], 0d3FF0000000000000;
	.param .b64 retval0;
	call.uni (retval0), 
	__internal_accurate_pow, 
	(
	param0, 
	param1
	);
	ld.param.f64 	%fd5426, [retval0];
	} // callseq 340
	neg.f64 	%fd5428, %fd5426;
	selp.f64 	%fd5429, %fd5428, %fd5426, %p2494;
	selp.f64 	%fd5430, %fd5429, %fd5426, %p2496;
	selp.b32 	%r2991, %r313, 0, %p2494;
	or.b32  	%r2992, %r2991, 2146435072;
	selp.b32 	%r2993, %r2992, %r2991, %p2493;
	mov.b32 	%r2994, 0;
	mov.b64 	%fd5431, {%r2994, %r2993};
	selp.f64 	%fd7924, %fd5431, %fd5430, %p2497;
	add.f64 	%fd5432, %fd1742, 0d3FF0000000000000;
	{
	.reg .b32 %temp; 
	mov.b64 	{%temp, %r2995}, %fd5432;
	}
	and.b32  	%r2996, %r2995, 2146435072;
	setp.ne.s32 	%p2498, %r2996, 2146435072;
	@%p2498 bra 	$L__BB1_1480;
	setp.num.f64 	%p2499, %fd1742, %fd1742;
	@%p2499 bra 	$L__BB1_1478;
	mov.f64 	%fd5433, 0d3FF0000000000000;
	add.rn.f64 	%fd7924, %fd1742, %fd5433;
	bra.uni 	$L__BB1_1480;
$L__BB1_1478:
	setp.neu.f64 	%p2500, %fd1743, 0d7FF0000000000000;
	@%p2500 bra 	$L__BB1_1480;
	setp.lt.s32 	%p2501, %r313, 0;
	and.b32  	%r2997, %r2, 2146435072;
	setp.eq.s32 	%p2502, %r2997, 1072693248;
	and.b32  	%r2998, %r2, 2147483647;
	setp.ne.s32 	%p2503, %r2998, 1071644672;
	or.b32  	%r2999, %r310, -2147483648;
	selp.b32 	%r3000, %r2999, %r310, %p2503;
	selp.b32 	%r3001, %r3000, %r310, %p2502;
	selp.b32 	%r3002, %r3001, %r310, %p2501;
	mov.b32 	%r3003, 0;
	mov.b64 	%fd7924, {%r3003, %r3002};
$L__BB1_1480:
	setp.eq.f64 	%p2504, %fd1742, 0d3FF0000000000000;
	setp.eq.f64 	%p2505, %fd1742, 0d0000000000000000;
	setp.lt.s32 	%p2506, %r313, 0;
	setp.lt.s32 	%p2507, %r6, 0;
	setp.eq.s32 	%p2508, %r303, 1062207488;
	selp.f64 	%fd5434, 0d3FF0000000000000, %fd7924, %p2504;
	fma.rn.f64 	%fd1748, %fd7890, %fd5434, 0d0000000000000000;
	ld.f64 	%fd7930, [%rd9+8];
	{ // callseq 341, 0
	.param .b64 param0;
	st.param.f64 	[param0], %fd1743;
	.param .b64 param1;
	st.param.f64 	[param1], 0d4000000000000000;
	.param .b64 retval0;
	call.uni (retval0), 
	__internal_accurate_pow, 
	(
	param0, 
	param1
	);
	ld.param.f64 	%fd5435, [retval0];
	} // callseq 341
	neg.f64 	%fd5437, %fd5435;
	selp.f64 	%fd5438, %fd5437, %fd5435, %p2508;
	selp.f64 	%fd5439, %fd5438, %fd5435, %p2506;
	selp.b32 	%r3004, %r313, 0, %p2508;
	or.b32  	%r3005, %r3004, 2146435072;
	selp.b32 	%r3006, %r3005, %r3004, %p2507;
	mov.b32 	%r3007, 0;
	mov.b64 	%fd5440, {%r3007, %r3006};
	selp.f64 	%fd7925, %fd5440, %fd5439, %p2505;
	add.f64 	%fd5441, %fd1742, 0d4000000000000000;
	{
	.reg .b32 %temp; 
	mov.b64 	{%temp, %r3008}, %fd5441;
	}
	and.b32  	%r3009, %r3008, 2146435072;
	setp.ne.s32 	%p2510, %r3009, 2146435072;
	@%p2510 bra 	$L__BB1_1485;
	setp.nan.f64 	%p2511, %fd1742, %fd1742;
	@%p2511 bra 	$L__BB1_1484;
	setp.neu.f64 	%p2512, %fd1743, 0d7FF0000000000000;
	@%p2512 bra 	$L__BB1_1485;
	setp.lt.s32 	%p2513, %r313, 0;
	and.b32  	%r3010, %r6, 2146435072;
	setp.eq.s32 	%p2514, %r3010, 1062207488;
	and.b32  	%r3011, %r6, 2147483647;
	setp.ne.s32 	%p2515, %r3011, 1071644672;
	selp.b32 	%r3012, %r302, %r301, %p2515;
	selp.b32 	%r3013, %r3012, %r301, %p2514;
	selp.b32 	%r3014, %r3013, %r301, %p2513;
	mov.b32 	%r3015, 0;
	mov.b64 	%fd7925, {%r3015, %r3014};
	bra.uni 	$L__BB1_1485;
$L__BB1_1484:
	mov.f64 	%fd5442, 0d4000000000000000;
	add.rn.f64 	%fd7925, %fd1742, %fd5442;
$L__BB1_1485:
	setp.eq.f64 	%p2516, %fd1742, 0d3FF0000000000000;
	setp.eq.f64 	%p2517, %fd1742, 0d0000000000000000;
	setp.lt.s32 	%p2518, %r313, 0;
	setp.lt.s32 	%p2519, %r10, 0;
	and.b32  	%r3016, %r10, 2146435072;
	setp.eq.s32 	%p2520, %r3016, 1073741824;
	selp.f64 	%fd5443, 0d3FF0000000000000, %fd7925, %p2516;
	mul.f64 	%fd5444, %fd7930, 0d3FE0000000000000;
	fma.rn.f64 	%fd1754, %fd5444, %fd5443, %fd1748;
	ld.f64 	%fd7929, [%rd9+16];
	{ // callseq 342, 0
	.param .b64 param0;
	st.param.f64 	[param0], %fd1743;
	.param .b64 param1;
	st.param.f64 	[param1], 0d4008000000000000;
	.param .b64 retval0;
	call.uni (retval0), 
	__internal_accurate_pow, 
	(
	param0, 
	param1
	);
	ld.param.f64 	%fd5445, [retval0];
	} // callseq 342
	neg.f64 	%fd5447, %fd5445;
	selp.f64 	%fd5448, %fd5447, %fd5445, %p2520;
	selp.f64 	%fd5449, %fd5448, %fd5445, %p2518;
	selp.b32 	%r3017, %r313, 0, %p2520;
	or.b32  	%r3018, %r3017, 2146435072;
	selp.b32 	%r3019, %r3018, %r3017, %p2519;
	mov.b32 	%r3020, 0;
	mov.b64 	%fd5450, {%r3020, %r3019};
	selp.f64 	%fd7926, %fd5450, %fd5449, %p2517;
	add.f64 	%fd5451, %fd1742, 0d4008000000000000;
	{
	.reg .b32 %temp; 
	mov.b64 	{%temp, %r3021}, %fd5451;
	}
	and.b32  	%r3022, %r3021, 2146435072;
	setp.ne.s32 	%p2521, %r3022, 2146435072;
	@%p2521 bra 	$L__BB1_1490;
	setp.nan.f64 	%p2522, %fd1742, %fd1742;
	@%p2522 bra 	$L__BB1_1489;
	setp.neu.f64 	%p2523, %fd1743, 0d7FF0000000000000;
	@%p2523 bra 	$L__BB1_1490;
	setp.lt.s32 	%p2524, %r313, 0;
	and.b32  	%r3023, %r10, 2146435072;
	setp.eq.s32 	%p2525, %r3023, 1073741824;
	and.b32  	%r3024, %r10, 2147483647;
	setp.ne.s32 	%p2526, %r3024, 1071644672;
	or.b32  	%r3025, %r309, -2147483648;
	selp.b32 	%r3026, %r3025, %r309, %p2526;
	selp.b32 	%r3027, %r3026, %r309, %p2525;
	selp.b32 	%r3028, %r3027, %r309, %p2524;
	mov.b32 	%r3029, 0;
	mov.b64 	%fd7926, {%r3029, %r3028};
	bra.uni 	$L__BB1_1490;
$L__BB1_1489:
	mov.f64 	%fd5452, 0d4008000000000000;
	add.rn.f64 	%fd7926, %fd1742, %fd5452;
$L__BB1_1490:
	setp.eq.f64 	%p2527, %fd1742, 0d3FF0000000000000;
	setp.eq.f64 	%p2528, %fd1742, 0d0000000000000000;
	setp.lt.s32 	%p2529, %r313, 0;
	setp.lt.s32 	%p2530, %r14, 0;
	and.b32  	%r3030, %r14, 2146435072;
	setp.eq.s32 	%p2531, %r3030, 1072693248;
	selp.f64 	%fd5453, 0d3FF0000000000000, %fd7926, %p2527;
	div.rn.f64 	%fd5454, %fd7929, 0d4008000000000000;
	fma.rn.f64 	%fd1760, %fd5454, %fd5453, %fd1754;
	ld.f64 	%fd7928, [%rd9+24];
	{ // callseq 343, 0
	.param .b64 param0;
	st.param.f64 	[param0], %fd1743;
	.param .b64 param1;
	st.param.f64 	[param1], 0d4010000000000000;
	.param .b64 retval0;
	call.uni (retval0), 
	__internal_accurate_pow, 
	(
	param0, 
	param1
	);
	ld.param.f64 	%fd5455, [retval0];
	} // callseq 343
	neg.f64 	%fd5457, %fd5455;
	selp.f64 	%fd5458, %fd5457, %fd5455, %p2531;
	selp.f64 	%fd5459, %fd5458, %fd5455, %p2529;
	selp.b32 	%r3031, %r313, 0, %p2531;
	or.b32  	%r3032, %r3031, 2146435072;
	selp.b32 	%r3033, %r3032, %r3031, %p2530;
	mov.b32 	%r3034, 0;
	mov.b64 	%fd5460, {%r3034, %r3033};
	selp.f64 	%fd7927, %fd5460, %fd5459, %p2528;
	add.f64 	%fd5461, %fd1742, 0d4010000000000000;
	{
	.reg .b32 %temp; 
	mov.b64 	{%temp, %r3035}, %fd5461;
	}
	and.b32  	%r3036, %r3035, 2146435072;
	setp.ne.s32 	%p2532, %r3036, 2146435072;
	@%p2532 bra 	$L__BB1_1495;
	setp.nan.f64 	%p2533, %fd1742, %fd1742;
	@%p2533 bra 	$L__BB1_1494;
	setp.neu.f64 	%p2534, %fd1743, 0d7FF0000000000000;
	@%p2534 bra 	$L__BB1_1495;
	setp.lt.s32 	%p2535, %r313, 0;
	and.b32  	%r3037, %r14, 2146435072;
	setp.eq.s32 	%p2536, %r3037, 1072693248;
	and.b32  	%r3038, %r14, 2147483647;
	setp.ne.s32 	%p2537, %r3038, 1071644672;
	setp.lt.s32 	%p2538, %r14, 0;
	selp.b32 	%r3039, 0, 2146435072, %p2538;
	or.b32  	%r3040, %r3039, -2147483648;
	selp.b32 	%r3041, %r3040, %r3039, %p2537;
	selp.b32 	%r3042, %r3041, %r3039, %p2536;
	selp.b32 	%r3043, %r3042, %r3039, %p2535;
	mov.b32 	%r3044, 0;
	mov.b64 	%fd7927, {%r3044, %r3043};
	bra.uni 	$L__BB1_1495;
$L__BB1_1494:
	mov.f64 	%fd5462, 0d4010000000000000;
	add.rn.f64 	%fd7927, %fd1742, %fd5462;
$L__BB1_1495:
	setp.eq.f64 	%p2539, %fd1742, 0d3FF0000000000000;
	selp.f64 	%fd5463, 0d3FF0000000000000, %fd7927, %p2539;
	mul.f64 	%fd5464, %fd7928, 0d3FD0000000000000;
	fma.rn.f64 	%fd5465, %fd5464, %fd5463, %fd1760;
	add.f64 	%fd7931, %fd1710, %fd5465;
$L__BB1_1496:
	setp.lt.s32 	%p2587, %r6, 0;
	setp.eq.s32 	%p2588, %r303, 1062207488;
	mul.f64 	%fd5506, %fd7880, %fd8116;
	fma.rn.f64 	%fd5507, %fd5506, 0d3FD0000000000000, %fd8117;
	sub.f64 	%fd1771, %fd5507, %fd7931;
	div.rn.f64 	%fd1772, %fd1714, 0d400DBE2DF9B01D21;
	{
	.reg .b32 %temp; 
	mov.b64 	{%temp, %r314}, %fd1772;
	}
	abs.f64 	%fd1773, %fd1772;
	{ // callseq 348, 0
	.param .b64 param0;
	st.param.f64 	[param0], %fd1773;
	.param .b64 param1;
	st.param.f64 	[param1], 0d4000000000000000;
	.param .b64 retval0;
	call.uni (retval0), 
	__internal_accurate_pow, 
	(
	param0, 
	param1
	);
	ld.param.f64 	%fd5508, [retval0];
	} // callseq 348
	setp.lt.s32 	%p2590, %r314, 0;
	neg.f64 	%fd5510, %fd5508;
	selp.f64 	%fd5511, %fd5510, %fd5508, %p2588;
	selp.f64 	%fd5512, %fd5511, %fd5508, %p2590;
	setp.eq.f64 	%p2591, %fd1772, 0d0000000000000000;
	selp.b32 	%r3099, %r314, 0, %p2588;
	or.b32  	%r3100, %r3099, 2146435072;
	selp.b32 	%r3101, %r3100, %r3099, %p2587;
	mov.b32 	%r3102, 0;
	mov.b64 	%fd5513, {%r3102, %r3101};
	selp.f64 	%fd7954, %fd5513, %fd5512, %p2591;
	add.f64 	%fd5514, %fd1772, 0d4000000000000000;
	{
	.reg .b32 %temp; 
	mov.b64 	{%temp, %r3103}, %fd5514;
	}
	and.b32  	%r315, %r3103, 2146435072;
	setp.ne.s32 	%p2592, %r315, 2146435072;
	mov.f64 	%fd7932, %fd7954;
	@%p2592 bra 	$L__BB1_1501;
	setp.num.f64 	%p2593, %fd1772, %fd1772;
	@%p2593 bra 	$L__BB1_1499;
	mov.f64 	%fd5515, 0d4000000000000000;
	add.rn.f64 	%fd7932, %fd1772, %fd5515;
	bra.uni 	$L__BB1_1501;
$L__BB1_1499:
	setp.neu.f64 	%p2594, %fd1773, 0d7FF0000000000000;
	mov.f64 	%fd7932, %fd7954;
	@%p2594 bra 	$L__BB1_1501;
	setp.lt.s32 	%p2595, %r314, 0;
	and.b32  	%r3104, %r6, 2146435072;
	setp.eq.s32 	%p2596, %r3104, 1062207488;
	and.b32  	%r3105, %r6, 2147483647;
	setp.ne.s32 	%p2597, %r3105, 1071644672;
	selp.b32 	%r3106, %r302, %r301, %p2597;
	selp.b32 	%r3107, %r3106, %r301, %p2596;
	selp.b32 	%r3108, %r3107, %r301, %p2595;
	mov.b32 	%r3109, 0;
	mov.b64 	%fd7932, {%r3109, %r3108};
$L__BB1_1501:
	setp.lt.s32 	%p2598, %r6, 0;
	and.b32  	%r3110, %r6, 2146435072;
	setp.eq.s32 	%p2599, %r3110, 1062207488;
	setp.eq.f64 	%p2600, %fd1772, 0d3FF0000000000000;
	add.f64 	%fd5516, %fd7932, 0d3FF0000000000000;
	sqrt.rn.f64 	%fd5517, %fd5516;
	selp.f64 	%fd1778, 0d3FF6A09E667F3BCD, %fd5517, %p2600;
	{
	.reg .b32 %temp; 
	mov.b64 	{%temp, %r316}, %fd1778;
	}
	abs.f64 	%fd1779, %fd1778;
	{ // callseq 349, 0
	.param .b64 param0;
	st.param.f64 	[param0], %fd1779;
	.param .b64 param1;
	st.param.f64 	[param1], 0d4000000000000000;
	.param .b64 retval0;
	call.uni (retval0), 
	__internal_accurate_pow, 
	(
	param0, 
	param1
	);
	ld.param.f64 	%fd5518, [retval0];
	} // callseq 349
	setp.lt.s32 	%p2601, %r316, 0;
	neg.f64 	%fd5520, %fd5518;
	selp.f64 	%fd5521, %fd5520, %fd5518, %p2599;
	selp.f64 	%fd5522, %fd5521, %fd5518, %p2601;
	setp.eq.f64 	%p2602, %fd1778, 0d0000000000000000;
	selp.b32 	%r3111, %r316, 0, %p2599;
	or.b32  	%r3112, %r3111, 2146435072;
	selp.b32 	%r3113, %r3112, %r3111, %p2598;
	mov.b32 	%r3114, 0;
	mov.b64 	%fd5523, {%r3114, %r3113};
	selp.f64 	%fd7933, %fd5523, %fd5522, %p2602;
	add.f64 	%fd5524, %fd1778, 0d4000000000000000;
	{
	.reg .b32 %temp; 
	mov.b64 	{%temp, %r3115}, %fd5524;
	}
	and.b32  	%r3116, %r3115, 2146435072;
	setp.ne.s32 	%p2603, %r3116, 2146435072;
	@%p2603 bra 	$L__BB1_1506;
	setp.num.f64 	%p2604, %fd1778, %fd1778;
	@%p2604 bra 	$L__BB1_1504;
	mov.f64 	%fd5525, 0d4000000000000000;
	add.rn.f64 	%fd7933, %fd1778, %fd5525;
	bra.uni 	$L__BB1_1506;
$L__BB1_1504:
	setp.neu.f64 	%p2605, %fd1779, 0d7FF0000000000000;
	@%p2605 bra 	$L__BB1_1506;
	setp.lt.s32 	%p2606, %r316, 0;
	and.b32  	%r3117, %r6, 2146435072;
	setp.eq.s32 	%p2607, %r3117, 1062207488;
	and.b32  	%r3118, %r6, 2147483647;
	setp.ne.s32 	%p2608, %r3118, 1071644672;
	selp.b32 	%r3119, %r302, %r301, %p2608;
	selp.b32 	%r3120, %r3119, %r301, %p2607;
	selp.b32 	%r3121, %r3120, %r301, %p2606;
	mov.b32 	%r3122, 0;
	mov.b64 	%fd7933, {%r3122, %r3121};
$L__BB1_1506:
	setp.ne.s32 	%p2609, %r315, 2146435072;
	setp.eq.f64 	%p2610, %fd1778, 0d3FF0000000000000;
	selp.f64 	%fd5526, 0d3FF0000000000000, %fd7933, %p2610;
	div.rn.f64 	%fd5527, %fd1771, %fd5526;
	mul.f64 	%fd5528, %fd5527, 0d4010000000000000;
	mul.f64 	%fd1784, %fd5528, 0d401F952E0F96D630;
	mov.f64 	%fd7934, %fd7954;
	@%p2609 bra 	$L__BB1_1511;
	setp.num.f64 	%p2611, %fd1772, %fd1772;
	@%p2611 bra 	$L__BB1_1509;
	mov.f64 	%fd5529, 0d4000000000000000;
	add.rn.f64 	%fd7934, %fd1772, %fd5529;
	bra.uni 	$L__BB1_1511;
$L__BB1_1509:
	setp.neu.f64 	%p2612, %fd1773, 0d7FF0000000000000;
	mov.f64 	%fd7934, %fd7954;
	@%p2612 bra 	$L__BB1_1511;
	setp.lt.s32 	%p2613, %r314, 0;
	and.b32  	%r3123, %r6, 2146435072;
	setp.eq.s32 	%p2614, %r3123, 1062207488;
	and.b32  	%r3124, %r6, 2147483647;
	setp.ne.s32 	%p2615, %r3124, 1071644672;
	selp.b32 	%r3125, %r302, %r301, %p2615;
	selp.b32 	%r3126, %r3125, %r301, %p2614;
	selp.b32 	%r3127, %r3126, %r301, %p2613;
	mov.b32 	%r3128, 0;
	mov.b64 	%fd7934, {%r3128, %r3127};
$L__BB1_1511:
	setp.eq.f64 	%p2616, %fd1772, 0d3FF0000000000000;
	setp.lt.s32 	%p2617, %r6, 0;
	and.b32  	%r3129, %r6, 2146435072;
	setp.eq.s32 	%p2618, %r3129, 1062207488;
	add.f64 	%fd5530, %fd7934, 0d3FF0000000000000;
	sqrt.rn.f64 	%fd5531, %fd5530;
	selp.f64 	%fd1788, 0d3FF6A09E667F3BCD, %fd5531, %p2616;
	rcp.rn.f64 	%fd1789, %fd1788;
	{
	.reg .b32 %temp; 
	mov.b64 	{%temp, %r317}, %fd1789;
	}
	abs.f64 	%fd1790, %fd1789;
	{ // callseq 350, 0
	.param .b64 param0;
	st.param.f64 	[param0], %fd1790;
	.param .b64 param1;
	st.param.f64 	[param1], 0d4000000000000000;
	.param .b64 retval0;
	call.uni (retval0), 
	__internal_accurate_pow, 
	(
	param0, 
	param1
	);
	ld.param.f64 	%fd5532, [retval0];
	} // callseq 350
	setp.lt.s32 	%p2619, %r317, 0;
	neg.f64 	%fd5534, %fd5532;
	selp.f64 	%fd5535, %fd5534, %fd5532, %p2618;
	selp.f64 	%fd5536, %fd5535, %fd5532, %p2619;
	setp.eq.f64 	%p2620, %fd1789, 0d0000000000000000;
	selp.b32 	%r3130, %r317, 0, %p2618;
	or.b32  	%r3131, %r3130, 2146435072;
	selp.b32 	%r3132, %r3131, %r3130, %p2617;
	mov.b32 	%r3133, 0;
	mov.b64 	%fd5537, {%r3133, %r3132};
	selp.f64 	%fd7935, %fd5537, %fd5536, %p2620;
	add.f64 	%fd5538, %fd1789, 0d4000000000000000;
	{
	.reg .b32 %temp; 
	mov.b64 	{%temp, %r3134}, %fd5538;
	}
	and.b32  	%r3135, %r3134, 2146435072;
	setp.ne.s32 	%p2621, %r3135, 2146435072;
	@%p2621 bra 	$L__BB1_1516;
	setp.num.f64 	%p2622, %fd1789, %fd1789;
	@%p2622 bra 	$L__BB1_1514;
	mov.f64 	%fd5539, 0d4000000000000000;
	add.rn.f64 	%fd7935, %fd1789, %fd5539;
	bra.uni 	$L__BB1_1516;
$L__BB1_1514:
	setp.neu.f64 	%p2623, %fd1790, 0d7FF0000000000000;
	@%p2623 bra 	$L__BB1_1516;
	setp.lt.s32 	%p2624, %r317, 0;
	and.b32  	%r3136, %r6, 2146435072;
	setp.eq.s32 	%p2625, %r3136, 1062207488;
	and.b32  	%r3137, %r6, 2147483647;
	setp.ne.s32 	%p2626, %r3137, 1071644672;
	setp.lt.s32 	%p2627, %r6, 0;
	selp.b32 	%r3138, 0, 2146435072, %p2627;
	or.b32  	%r3139, %r3138, -2147483648;
	selp.b32 	%r3140, %r3139, %r3138, %p2626;
	selp.b32 	%r3141, %r3140, %r3138, %p2625;
	selp.b32 	%r3142, %r3141, %r3138, %p2624;
	mov.b32 	%r3143, 0;
	mov.b64 	%fd7935, {%r3143, %r3142};
$L__BB1_1516:
	setp.lt.s32 	%p2628, %r6, 0;
	and.b32  	%r3144, %r6, 2146435072;
	setp.eq.s32 	%p2629, %r3144, 1062207488;
	setp.eq.f64 	%p2630, %fd1789, 0d3FF0000000000000;
	mul.f64 	%fd5540, %fd7935, 0dC014000000000000;
	selp.f64 	%fd1795, 0dC014000000000000, %fd5540, %p2630;
	{
	.reg .b32 %temp; 
	mov.b64 	{%temp, %r318}, %fd1771;
	}
	abs.f64 	%fd1796, %fd1771;
	{ // callseq 351, 0
	.param .b64 param0;
	st.param.f64 	[param0], %fd1796;
	.param .b64 param1;
	st.param.f64 	[param1], 0d4000000000000000;
	.param .b64 retval0;
	call.uni (retval0), 
	__internal_accurate_pow, 
	(
	param0, 
	param1
	);
	ld.param.f64 	%fd5541, [retval0];
	} // callseq 351
	setp.lt.s32 	%p2631, %r318, 0;
	neg.f64 	%fd5543, %fd5541;
	selp.f64 	%fd5544, %fd5543, %fd5541, %p2629;
	selp.f64 	%fd5545, %fd5544, %fd5541, %p2631;
	setp.eq.f64 	%p2632, %fd1771, 0d0000000000000000;
	selp.b32 	%r3145, %r318, 0, %p2629;
	or.b32  	%r3146, %r3145, 2146435072;
	selp.b32 	%r3147, %r3146, %r3145, %p2628;
	mov.b32 	%r3148, 0;
	mov.b64 	%fd5546, {%r3148, %r3147};
	selp.f64 	%fd7956, %fd5546, %fd5545, %p2632;
	add.f64 	%fd5547, %fd1771, 0d4000000000000000;
	{
	.reg .b32 %temp; 
	mov.b64 	{%temp, %r3149}, %fd5547;
	}
	and.b32  	%r319, %r3149, 2146435072;
	setp.ne.s32 	%p2633, %r319, 2146435072;
	mov.f64 	%fd7936, %fd7956;
	@%p2633 bra 	$L__BB1_1521;
	setp.num.f64 	%p2634, %fd1771, %fd1771;
	@%p2634 bra 	$L__BB1_1519;
	mov.f64 	%fd5548, 0d4000000000000000;
	add.rn.f64 	%fd7936, %fd1771, %fd5548;
	bra.uni 	$L__BB1_1521;
$L__BB1_1519:
	setp.neu.f64 	%p2635, %fd1796, 0d7FF0000000000000;
	mov.f64 	%fd7936, %fd7956;
	@%p2635 bra 	$L__BB1_1521;
	setp.lt.s32 	%p2636, %r318, 0;
	and.b32  	%r3150, %r6, 2146435072;
	setp.eq.s32 	%p2637, %r3150, 1062207488;
	and.b32  	%r3151, %r6, 2147483647;
	setp.ne.s32 	%p2638, %r3151, 1071644672;
	setp.lt.s32 	%p2639, %r6, 0;
	selp.b32 	%r3152, 0, 2146435072, %p2639;
	or.b32  	%r3153, %r3152, -2147483648;
	selp.b32 	%r3154, %r3153, %r3152, %p2638;
	selp.b32 	%r3155, %r3154, %r3152, %p2637;
	selp.b32 	%r3156, %r3155, %r3152, %p2636;
	mov.b32 	%r3157, 0;
	mov.b64 	%fd7936, {%r3157, %r3156};
$L__BB1_1521:
	setp.lt.s32 	%p2640, %r6, 0;
	and.b32  	%r3158, %r6, 2146435072;
	setp.eq.s32 	%p2641, %r3158, 1062207488;
	mul.f64 	%fd5549, %fd7880, %fd8114;
	fma.rn.f64 	%fd5550, %fd5549, 0d3FD0000000000000, %fd8115;
	{
	.reg .b32 %temp; 
	mov.b64 	{%temp, %r320}, %fd5550;
	}
	abs.f64 	%fd1801, %fd5550;
	{ // callseq 352, 0
	.param .b64 param0;
	st.param.f64 	[param0], %fd1801;
	.param .b64 param1;
	st.param.f64 	[param1], 0d4000000000000000;
	.param .b64 retval0;
	call.uni (retval0), 
	__internal_accurate_pow, 
	(
	param0, 
	param1
	);
	ld.param.f64 	%fd5551, [retval0];
	} // callseq 352
	setp.lt.s32 	%p2642, %r320, 0;
	neg.f64 	%fd5553, %fd5551;
	selp.f64 	%fd5554, %fd5553, %fd5551, %p2641;
	selp.f64 	%fd5555, %fd5554, %fd5551, %p2642;
	setp.eq.f64 	%p2643, %fd5550, 0d0000000000000000;
	selp.b32 	%r3159, %r320, 0, %p2641;
	or.b32  	%r3160, %r3159, 2146435072;
	selp.b32 	%r3161, %r3160, %r3159, %p2640;
	mov.b32 	%r3162, 0;
	mov.b64 	%fd5556, {%r3162, %r3161};
	selp.f64 	%fd7957, %fd5556, %fd5555, %p2643;
	add.f64 	%fd5557, %fd5550, 0d4000000000000000;
	{
	.reg .b32 %temp; 
	mov.b64 	{%temp, %r3163}, %fd5557;
	}
	and.b32  	%r321, %r3163, 2146435072;
	setp.ne.s32 	%p2644, %r321, 2146435072;
	mov.f64 	%fd7937, %fd7957;
	@%p2644 bra 	$L__BB1_1526;
	mul.f64 	%fd5558, %fd7880, %fd8114;
	fma.rn.f64 	%fd5559, %fd5558, 0d3FD0000000000000, %fd8115;
	setp.num.f64 	%p2645, %fd5559, %fd5559;
	@%p2645 bra 	$L__BB1_1524;
	mul.f64 	%fd5560, %fd7880, %fd8114;
	fma.rn.f64 	%fd5561, %fd5560, 0d3FD0000000000000, %fd8115;
	mov.f64 	%fd5562, 0d4000000000000000;
	add.rn.f64 	%fd7937, %fd5561, %fd5562;
	bra.uni 	$L__BB1_1526;
$L__BB1_1524:
	setp.neu.f64 	%p2646, %fd1801, 0d7FF0000000000000;
	mov.f64 	%fd7937, %fd7957;
	@%p2646 bra 	$L__BB1_1526;
	setp.lt.s32 	%p2647, %r320, 0;
	and.b32  	%r3164, %r6, 2146435072;
	setp.eq.s32 	%p2648, %r3164, 1062207488;
	and.b32  	%r3165, %r6, 2147483647;
	setp.ne.s32 	%p2649, %r3165, 1071644672;
	setp.lt.s32 	%p2650, %r6, 0;
	selp.b32 	%r3166, 0, 2146435072, %p2650;
	or.b32  	%r3167, %r3166, -2147483648;
	selp.b32 	%r3168, %r3167, %r3166, %p2649;
	selp.b32 	%r3169, %r3168, %r3166, %p2648;
	selp.b32 	%r3170, %r3169, %r3166, %p2647;
	mov.b32 	%r3171, 0;
	mov.b64 	%fd7937, {%r3171, %r3170};
$L__BB1_1526:
	setp.lt.s32 	%p2651, %r6, 0;
	and.b32  	%r3172, %r6, 2146435072;
	setp.eq.s32 	%p2652, %r3172, 1062207488;
	mul.f64 	%fd5563, %fd7880, %fd8114;
	fma.rn.f64 	%fd5564, %fd5563, 0d3FD0000000000000, %fd8115;
	setp.eq.f64 	%p2653, %fd5564, 0d3FF0000000000000;
	selp.f64 	%fd5565, 0d3FF0000000000000, %fd7937, %p2653;
	setp.eq.f64 	%p2654, %fd1771, 0d3FF0000000000000;
	selp.f64 	%fd5566, 0d3FF0000000000000, %fd7936, %p2654;
	add.f64 	%fd1806, %fd5566, %fd5565;
	{
	.reg .b32 %temp; 
	mov.b64 	{%temp, %r322}, %fd1788;
	}
	abs.f64 	%fd1807, %fd1788;
	{ // callseq 353, 0
	.param .b64 param0;
	st.param.f64 	[param0], %fd1807;
	.param .b64 param1;
	st.param.f64 	[param1], 0d4000000000000000;
	.param .b64 retval0;
	call.uni (retval0), 
	__internal_accurate_pow, 
	(
	param0, 
	param1
	);
	ld.param.f64 	%fd5567, [retval0];
	} // callseq 353
	setp.lt.s32 	%p2655, %r322, 0;
	neg.f64 	%fd5569, %fd5567;
	selp.f64 	%fd5570, %fd5569, %fd5567, %p2652;
	selp.f64 	%fd5571, %fd5570, %fd5567, %p2655;
	setp.eq.f64 	%p2656, %fd1788, 0d0000000000000000;
	selp.b32 	%r3173, %r322, 0, %p2652;
	or.b32  	%r3174, %r3173, 2146435072;
	selp.b32 	%r3175, %r3174, %r3173, %p2651;
	mov.b32 	%r3176, 0;
	mov.b64 	%fd5572, {%r3176, %r3175};
	selp.f64 	%fd7938, %fd5572, %fd5571, %p2656;
	add.f64 	%fd5573, %fd1788, 0d4000000000000000;
	{
	.reg .b32 %temp; 
	mov.b64 	{%temp, %r3177}, %fd5573;
	}
	and.b32  	%r3178, %r3177, 2146435072;
	setp.ne.s32 	%p2657, %r3178, 2146435072;
	@%p2657 bra 	$L__BB1_1531;
	setp.num.f64 	%p2658, %fd1788, %fd1788;
	@%p2658 bra 	$L__BB1_1529;
	mov.f64 	%fd5574, 0d4000000000000000;
	add.rn.f64 	%fd7938, %fd1788, %fd5574;
	bra.uni 	$L__BB1_1531;
$L__BB1_1529:
	setp.neu.f64 	%p2659, %fd1807, 0d7FF0000000000000;
	@%p2659 bra 	$L__BB1_1531;
	setp.lt.s32 	%p2660, %r322, 0;
	and.b32  	%r3179, %r6, 2146435072;
	setp.eq.s32 	%p2661, %r3179, 1062207488;
	and.b32  	%r3180, %r6, 2147483647;
	setp.ne.s32 	%p2662, %r3180, 1071644672;
	setp.lt.s32 	%p2663, %r6, 0;
	selp.b32 	%r3181, 0, 2146435072, %p2663;
	or.b32  	%r3182, %r3181, -2147483648;
	selp.b32 	%r3183, %r3182, %r3181, %p2662;
	selp.b32 	%r3184, %r3183, %r3181, %p2661;
	selp.b32 	%r3185, %r3184, %r3181, %p2660;
	mov.b32 	%r3186, 0;
	mov.b64 	%fd7938, {%r3186, %r3185};
$L__BB1_1531:
	setp.eq.f64 	%p2664, %fd1788, 0d3FF0000000000000;
	selp.f64 	%fd5575, 0d3FF0000000000000, %fd7938, %p2664;
	mul.f64 	%fd5576, %fd1806, 0dC000000000000000;
	div.rn.f64 	%fd1812, %fd5576, %fd5575;
	fma.rn.f64 	%fd5577, %fd1812, 0d3FF71547652B82FE, 0d4338000000000000;
	{
	.reg .b32 %temp; 
	mov.b64 	{%r323, %temp}, %fd5577;
	}
	mov.f64 	%fd5578, 0dC338000000000000;
	add.rn.f64 	%fd5579, %fd5577, %fd5578;
	fma.rn.f64 	%fd5580, %fd5579, 0dBFE62E42FEFA39EF, %fd1812;
	fma.rn.f64 	%fd5581, %fd5579, 0dBC7ABC9E3B39803F, %fd5580;
	fma.rn.f64 	%fd5582, %fd5581, 0d3E5ADE1569CE2BDF, 0d3E928AF3FCA213EA;
	fma.rn.f64 	%fd5583, %fd5582, %fd5581, 0d3EC71DEE62401315;
	fma.rn.f64 	%fd5584, %fd5583, %fd5581, 0d3EFA01997C89EB71;
	fma.rn.f64 	%fd5585, %fd5584, %fd5581, 0d3F2A01A014761F65;
	fma.rn.f64 	%fd5586, %fd5585, %fd5581, 0d3F56C16C1852B7AF;
	fma.rn.f64 	%fd5587, %fd5586, %fd5581, 0d3F81111111122322;
	fma.rn.f64 	%fd5588, %fd5587, %fd5581, 0d3FA55555555502A1;
	fma.rn.f64 	%fd5589, %fd5588, %fd5581, 0d3FC5555555555511;
	fma.rn.f64 	%fd5590, %fd5589, %fd5581, 0d3FE000000000000B;
	fma.rn.f64 	%fd5591, %fd5590, %fd5581, 0d3FF0000000000000;
	fma.rn.f64 	%fd5592, %fd5591, %fd5581, 0d3FF0000000000000;
	{
	.reg .b32 %temp; 
	mov.b64 	{%r324, %temp}, %fd5592;
	}
	{
	.reg .b32 %temp; 
	mov.b64 	{%temp, %r325}, %fd5592;
	}
	shl.b32 	%r3187, %r323, 20;
	add.s32 	%r3188, %r3187, %r325;
	mov.b64 	%fd7939, {%r324, %r3188};
	{
	.reg .b32 %temp; 
	mov.b64 	{%temp, %r3189}, %fd1812;
	}
	mov.b32 	%f65, %r3189;
	abs.f32 	%f23, %f65;
	setp.lt.f32 	%p2665, %f23, 0f4086232B;
	@%p2665 bra 	$L__BB1_1534;
	setp.lt.f64 	%p2666, %fd1812, 0d0000000000000000;
	add.f64 	%fd5593, %fd1812, 0d7FF0000000000000;
	selp.f64 	%fd7939, 0d0000000000000000, %fd5593, %p2666;
	setp.geu.f32 	%p2667, %f23, 0f40874800;
	@%p2667 bra 	$L__BB1_1534;
	shr.u32 	%r3190, %r323, 31;
	add.s32 	%r3191, %r323, %r3190;
	shr.s32 	%r3192, %r3191, 1;
	shl.b32 	%r3193, %r3192, 20;
	add.s32 	%r3194, %r325, %r3193;
	mov.b64 	%fd5594, {%r324, %r3194};
	sub.s32 	%r3195, %r323, %r3192;
	shl.b32 	%r3196, %r3195, 20;
	add.s32 	%r3197, %r3196, 1072693248;
	mov.b32 	%r3198, 0;
	mov.b64 	%fd5595, {%r3198, %r3197};
	mul.f64 	%fd7939, %fd5595, %fd5594;
$L__BB1_1534:
	setp.ne.s32 	%p2668, %r315, 2146435072;
	mul.f64 	%fd5596, %fd1795, %fd7939;
	mul.f64 	%fd5597, %fd1784, 0d3FE0000000000000;
	mul.f64 	%fd1817, %fd5597, %fd5596;
	mov.f64 	%fd7940, %fd7954;
	@%p2668 bra 	$L__BB1_1539;
	setp.num.f64 	%p2669, %fd1772, %fd1772;
	@%p2669 bra 	$L__BB1_1537;
	mov.f64 	%fd5598, 0d4000000000000000;
	add.rn.f64 	%fd7940, %fd1772, %fd5598;
	bra.uni 	$L__BB1_1539;
$L__BB1_1537:
	setp.neu.f64 	%p2670, %fd1773, 0d7FF0000000000000;
	mov.f64 	%fd7940, %fd7954;
	@%p2670 bra 	$L__BB1_1539;
	setp.lt.s32 	%p2671, %r314, 0;
	and.b32  	%r3199, %r6, 2146435072;
	setp.eq.s32 	%p2672, %r3199, 1062207488;
	and.b32  	%r3200, %r6, 2147483647;
	setp.ne.s32 	%p2673, %r3200, 1071644672;
	setp.lt.s32 	%p2674, %r6, 0;
	selp.b32 	%r3201, 0, 2146435072, %p2674;
	or.b32  	%r3202, %r3201, -2147483648;
	selp.b32 	%r3203, %r3202, %r3201, %p2673;
	selp.b32 	%r3204, %r3203, %r3201, %p2672;
	selp.b32 	%r3205, %r3204, %r3201, %p2671;
	mov.b32 	%r3206, 0;
	mov.b64 	%fd7940, {%r3206, %r3205};
$L__BB1_1539:
	setp.eq.f64 	%p2675, %fd1772, 0d3FF0000000000000;
	setp.lt.s32 	%p2676, %r6, 0;
	and.b32  	%r3207, %r6, 2146435072;
	setp.eq.s32 	%p2677, %r3207, 1062207488;
	add.f64 	%fd5599, %fd7940, 0d3FF0000000000000;
	sqrt.rn.f64 	%fd5600, %fd5599;
	selp.f64 	%fd1821, 0d3FF6A09E667F3BCD, %fd5600, %p2675;
	{
	.reg .b32 %temp; 
	mov.b64 	{%temp, %r326}, %fd1821;
	}
	abs.f64 	%fd1822, %fd1821;
	{ // callseq 354, 0
	.param .b64 param0;
	st.param.f64 	[param0], %fd1822;
	.param .b64 param1;
	st.param.f64 	[param1], 0d4000000000000000;
	.param .b64 retval0;
	call.uni (retval0), 
	__internal_accurate_pow, 
	(
	param0, 
	param1
	);
	ld.param.f64 	%fd5601, [retval0];
	} // callseq 354
	setp.lt.s32 	%p2678, %r326, 0;
	neg.f64 	%fd5603, %fd5601;
	selp.f64 	%fd5604, %fd5603, %fd5601, %p2677;
	selp.f64 	%fd5605, %fd5604, %fd5601, %p2678;
	setp.eq.f64 	%p2679, %fd1821, 0d0000000000000000;
	selp.b32 	%r3208, %r326, 0, %p2677;
	or.b32  	%r3209, %r3208, 2146435072;
	selp.b32 	%r3210, %r3209, %r3208, %p2676;
	mov.b32 	%r3211, 0;
	mov.b64 	%fd5606, {%r3211, %r3210};
	selp.f64 	%fd7941, %fd5606, %fd5605, %p2679;
	add.f64 	%fd5607, %fd1821, 0d4000000000000000;
	{
	.reg .b32 %temp; 
	mov.b64 	{%temp, %r3212}, %fd5607;
	}
	and.b32  	%r3213, %r3212, 2146435072;
	setp.ne.s32 	%p2680, %r3213, 2146435072;
	@%p2680 bra 	$L__BB1_1544;
	setp.num.f64 	%p2681, %fd1821, %fd1821;
	@%p2681 bra 	$L__BB1_1542;
	mov.f64 	%fd5608, 0d4000000000000000;
	add.rn.f64 	%fd7941, %fd1821, %fd5608;
	bra.uni 	$L__BB1_1544;
$L__BB1_1542:
	setp.neu.f64 	%p2682, %fd1822, 0d7FF0000000000000;
	@%p2682 bra 	$L__BB1_1544;
	setp.lt.s32 	%p2683, %r326, 0;
	and.b32  	%r3214, %r6, 2146435072;
	setp.eq.s32 	%p2684, %r3214, 1062207488;
	and.b32  	%r3215, %r6, 2147483647;
	setp.ne.s32 	%p2685, %r3215, 1071644672;
	setp.lt.s32 	%p2686, %r6, 0;
	selp.b32 	%r3216, 0, 2146435072, %p2686;
	or.b32  	%r3217, %r3216, -2147483648;
	selp.b32 	%r3218, %r3217, %r3216, %p2685;
	selp.b32 	%r3219, %r3218, %r3216, %p2684;
	selp.b32 	%r3220, %r3219, %r3216, %p2683;
	mov.b32 	%r3221, 0;
	mov.b64 	%fd7941, {%r3221, %r3220};
$L__BB1_1544:
	setp.ne.s32 	%p2687, %r315, 2146435072;
	setp.eq.f64 	%p2688, %fd1821, 0d3FF0000000000000;
	selp.f64 	%fd5609, 0d3FF0000000000000, %fd7941, %p2688;
	mul.f64 	%fd5610, %fd7880, %fd8114;
	fma.rn.f64 	%fd5611, %fd5610, 0d3FD0000000000000, %fd8115;
	div.rn.f64 	%fd5612, %fd5611, %fd5609;
	mul.f64 	%fd5613, %fd5612, 0d4010000000000000;
	mul.f64 	%fd1827, %fd5613, 0d401F952E0F96D630;
	mov.f64 	%fd7942, %fd7954;
	@%p2687 bra 	$L__BB1_1549;
	setp.num.f64 	%p2689, %fd1772, %fd1772;
	@%p2689 bra 	$L__BB1_1547;
	mov.f64 	%fd5614, 0d4000000000000000;
	add.rn.f64 	%fd7942, %fd1772, %fd5614;
	bra.uni 	$L__BB1_1549;
$L__BB1_1547:
	setp.neu.f64 	%p2690, %fd1773, 0d7FF0000000000000;
	mov.f64 	%fd7942, %fd7954;
	@%p2690 bra 	$L__BB1_1549;
	setp.lt.s32 	%p2691, %r314, 0;
	and.b32  	%r3222, %r6, 2146435072;
	setp.eq.s32 	%p2692, %r3222, 1062207488;
	and.b32  	%r3223, %r6, 2147483647;
	setp.ne.s32 	%p2693, %r3223, 1071644672;
	setp.lt.s32 	%p2694, %r6, 0;
	selp.b32 	%r3224, 0, 2146435072, %p2694;
	or.b32  	%r3225, %r3224, -2147483648;
	selp.b32 	%r3226, %r3225, %r3224, %p2693;
	selp.b32 	%r3227, %r3226, %r3224, %p2692;
	selp.b32 	%r3228, %r3227, %r3224, %p2691;
	mov.b32 	%r3229, 0;
	mov.b64 	%fd7942, {%r3229, %r3228};
$L__BB1_1549:
	setp.eq.f64 	%p2695, %fd1772, 0d3FF0000000000000;
	setp.lt.s32 	%p2696, %r6, 0;
	and.b32  	%r3230, %r6, 2146435072;
	setp.eq.s32 	%p2697, %r3230, 1062207488;
	add.f64 	%fd5615, %fd7942, 0d3FF0000000000000;
	sqrt.rn.f64 	%fd5616, %fd5615;
	selp.f64 	%fd1831, 0d3FF6A09E667F3BCD, %fd5616, %p2695;
	rcp.rn.f64 	%fd1832, %fd1831;
	{
	.reg .b32 %temp; 
	mov.b64 	{%temp, %r327}, %fd1832;
	}
	abs.f64 	%fd1833, %fd1832;
	{ // callseq 355, 0
	.param .b64 param0;
	st.param.f64 	[param0], %fd1833;
	.param .b64 param1;
	st.param.f64 	[param1], 0d4000000000000000;
	.param .b64 retval0;
	call.uni (retval0), 
	__internal_accurate_pow, 
	(
	param0, 
	param1
	);
	ld.param.f64 	%fd5617, [retval0];
	} // callseq 355
	setp.lt.s32 	%p2698, %r327, 0;
	neg.f64 	%fd5619, %fd5617;
	selp.f64 	%fd5620, %fd5619, %fd5617, %p2697;
	selp.f64 	%fd5621, %fd5620, %fd5617, %p2698;
	setp.eq.f64 	%p2699, %fd1832, 0d0000000000000000;
	selp.b32 	%r3231, %r327, 0, %p2697;
	or.b32  	%r3232, %r3231, 2146435072;
	selp.b32 	%r3233, %r3232, %r3231, %p2696;
	mov.b32 	%r3234, 0;
	mov.b64 	%fd5622, {%r3234, %r3233};
	selp.f64 	%fd7943, %fd5622, %fd5621, %p2699;
	add.f64 	%fd5623, %fd1832, 0d4000000000000000;
	{
	.reg .b32 %temp; 
	mov.b64 	{%temp, %r3235}, %fd5623;
	}
	and.b32  	%r3236, %r3235, 2146435072;
	setp.ne.s32 	%p2700, %r3236, 2146435072;
	@%p2700 bra 	$L__BB1_1554;
	setp.num.f64 	%p2701, %fd1832, %fd1832;
	@%p2701 bra 	$L__BB1_1552;
	mov.f64 	%fd5624, 0d4000000000000000;
	add.rn.f64 	%fd7943, %fd1832, %fd5624;
	bra.uni 	$L__BB1_1554;
$L__BB1_1552:
	setp.neu.f64 	%p2702, %fd1833, 0d7FF0000000000000;
	@%p2702 bra 	$L__BB1_1554;
	setp.lt.s32 	%p2703, %r327, 0;
	and.b32  	%r3237, %r6, 2146435072;
	setp.eq.s32 	%p2704, %r3237, 1062207488;
	and.b32  	%r3238, %r6, 2147483647;
	setp.ne.s32 	%p2705, %r3238, 1071644672;
	setp.lt.s32 	%p2706, %r6, 0;
	selp.b32 	%r3239, 0, 2146435072, %p2706;
	or.b32  	%r3240, %r3239, -2147483648;
	selp.b32 	%r3241, %r3240, %r3239, %p2705;
	selp.b32 	%r3242, %r3241, %r3239, %p2704;
	selp.b32 	%r3243, %r3242, %r3239, %p2703;
	mov.b32 	%r3244, 0;
	mov.b64 	%fd7943, {%r3244, %r3243};
$L__BB1_1554:
	setp.ne.s32 	%p2707, %r319, 2146435072;
	setp.eq.f64 	%p2708, %fd1832, 0d3FF0000000000000;
	mul.f64 	%fd5625, %fd7943, 0dC014000000000000;
	selp.f64 	%fd1838, 0dC014000000000000, %fd5625, %p2708;
	mov.f64 	%fd7944, %fd7956;
	@%p2707 bra 	$L__BB1_1559;
	setp.num.f64 	%p2709, %fd1771, %fd1771;
	@%p2709 bra 	$L__BB1_1557;
	mov.f64 	%fd5626, 0d4000000000000000;
	add.rn.f64 	%fd7944, %fd1771, %fd5626;
	bra.uni 	$L__BB1_1559;
$L__BB1_1557:
	setp.neu.f64 	%p2710, %fd1796, 0d7FF0000000000000;
	mov.f64 	%fd7944, %fd7956;
	@%p2710 bra 	$L__BB1_1559;
	setp.lt.s32 	%p2711, %r318, 0;
	and.b32  	%r3245, %r6, 2146435072;
	setp.eq.s32 	%p2712, %r3245, 1062207488;
	and.b32  	%r3246, %r6, 2147483647;
	setp.ne.s32 	%p2713, %r3246, 1071644672;
	setp.lt.s32 	%p2714, %r6, 0;
	selp.b32 	%r3247, 0, 2146435072, %p2714;
	or.b32  	%r3248, %r3247, -2147483648;
	selp.b32 	%r3249, %r3248, %r3247, %p2713;
	selp.b32 	%r3250, %r3249, %r3247, %p2712;
	selp.b32 	%r3251, %r3250, %r3247, %p2711;
	mov.b32 	%r3252, 0;
	mov.b64 	%fd7944, {%r3252, %r3251};
$L__BB1_1559:
	setp.ne.s32 	%p2715, %r321, 2146435072;
	mov.f64 	%fd7945, %fd7957;
	@%p2715 bra 	$L__BB1_1564;
	mul.f64 	%fd5627, %fd7880, %fd8114;
	fma.rn.f64 	%fd5628, %fd5627, 0d3FD0000000000000, %fd8115;
	setp.num.f64 	%p2716, %fd5628, %fd5628;
	@%p2716 bra 	$L__BB1_1562;
	mul.f64 	%fd5629, %fd7880, %fd8114;
	fma.rn.f64 	%fd5630, %fd5629, 0d3FD0000000000000, %fd8115;
	mov.f64 	%fd5631, 0d4000000000000000;
	add.rn.f64 	%fd7945, %fd5630, %fd5631;
	bra.uni 	$L__BB1_1564;
$L__BB1_1562:
	setp.neu.f64 	%p2717, %fd1801, 0d7FF0000000000000;
	mov.f64 	%fd7945, %fd7957;
	@%p2717 bra 	$L__BB1_1564;
	setp.lt.s32 	%p2718, %r320, 0;
	and.b32  	%r3253, %r6, 2146435072;
	setp.eq.s32 	%p2719, %r3253, 1062207488;
	and.b32  	%r3254, %r6, 2147483647;
	setp.ne.s32 	%p2720, %r3254, 1071644672;
	setp.lt.s32 	%p2721, %r6, 0;
	selp.b32 	%r3255, 0, 2146435072, %p2721;
	or.b32  	%r3256, %r3255, -2147483648;
	selp.b32 	%r3257, %r3256, %r3255, %p2720;
	selp.b32 	%r3258, %r3257, %r3255, %p2719;
	selp.b32 	%r3259, %r3258, %r3255, %p2718;
	mov.b32 	%r3260, 0;
	mov.b64 	%fd7945, {%r3260, %r3259};
$L__BB1_1564:
	mul.f64 	%fd5632, %fd7880, %fd8114;
	fma.rn.f64 	%fd5633, %fd5632, 0d3FD0000000000000, %fd8115;
	setp.eq.f64 	%p2722, %fd5633, 0d3FF0000000000000;
	setp.lt.s32 	%p2723, %r6, 0;
	and.b32  	%r3261, %r6, 2146435072;
	setp.eq.s32 	%p2724, %r3261, 1062207488;
	selp.f64 	%fd5634, 0d3FF0000000000000, %fd7945, %p2722;
	setp.eq.f64 	%p2725, %fd1771, 0d3FF0000000000000;
	selp.f64 	%fd5635, 0d3FF0000000000000, %fd7944, %p2725;
	add.f64 	%fd1845, %fd5635, %fd5634;
	{
	.reg .b32 %temp; 
	mov.b64 	{%temp, %r328}, %fd1831;
	}
	abs.f64 	%fd1846, %fd1831;
	{ // callseq 356, 0
	.param .b64 param0;
	st.param.f64 	[param0], %fd1846;
	.param .b64 param1;
	st.param.f64 	[param1], 0d4000000000000000;
	.param .b64 retval0;
	call.uni (retval0), 
	__internal_accurate_pow, 
	(
	param0, 
	param1
	);
	ld.param.f64 	%fd5636, [retval0];
	} // callseq 356
	setp.lt.s32 	%p2726, %r328, 0;
	neg.f64 	%fd5638, %fd5636;
	selp.f64 	%fd5639, %fd5638, %fd5636, %p2724;
	selp.f64 	%fd5640, %fd5639, %fd5636, %p2726;
	setp.eq.f64 	%p2727, %fd1831, 0d0000000000000000;
	selp.b32 	%r3262, %r328, 0, %p2724;
	or.b32  	%r3263, %r3262, 2146435072;
	selp.b32 	%r3264, %r3263, %r3262, %p2723;
	mov.b32 	%r3265, 0;
	mov.b64 	%fd5641, {%r3265, %r3264};
	selp.f64 	%fd7946, %fd5641, %fd5640, %p2727;
	add.f64 	%fd5642, %fd1831, 0d4000000000000000;
	{
	.reg .b32 %temp; 
	mov.b64 	{%temp, %r3266}, %fd5642;
	}
	and.b32  	%r3267, %r3266, 2146435072;
	setp.ne.s32 	%p2728, %r3267, 2146435072;
	@%p2728 bra 	$L__BB1_1569;
	setp.num.f64 	%p2729, %fd1831, %fd1831;
	@%p2729 bra 	$L__BB1_1567;
	mov.f64 	%fd5643, 0d4000000000000000;
	add.rn.f64 	%fd7946, %fd1831, %fd5643;
	bra.uni 	$L__BB1_1569;
$L__BB1_1567:
	setp.neu.f64 	%p2730, %fd1846, 0d7FF0000000000000;
	@%p2730 bra 	$L__BB1_1569;
	setp.lt.s32 	%p2731, %r328, 0;
	and.b32  	%r3268, %r6, 2146435072;
	setp.eq.s32 	%p2732, %r3268, 1062207488;
	and.b32  	%r3269, %r6, 2147483647;
	setp.ne.s32 	%p2733, %r3269, 1071644672;
	setp.lt.s32 	%p2734, %r6, 0;
	selp.b32 	%r3270, 0, 2146435072, %p2734;
	or.b32  	%r3271, %r3270, -2147483648;
	selp.b32 	%r3272, %r3271, %r3270, %p2733;
	selp.b32 	%r3273, %r3272, %r3270, %p2732;
	selp.b32 	%r3274, %r3273, %r3270, %p2731;
	mov.b32 	%r3275, 0;
	mov.b64 	%fd7946, {%r3275, %r3274};
$L__BB1_1569:
	setp.eq.f64 	%p2735, %fd1831, 0d3FF0000000000000;
	selp.f64 	%fd5644, 0d3FF0000000000000, %fd7946, %p2735;
	mul.f64 	%fd5645, %fd1845, 0dC000000000000000;
	div.rn.f64 	%fd1851, %fd5645, %fd5644;
	fma.rn.f64 	%fd5646, %fd1851, 0d3FF71547652B82FE, 0d4338000000000000;
	{
	.reg .b32 %temp; 
	mov.b64 	{%r329, %temp}, %fd5646;
	}
	mov.f64 	%fd5647, 0dC338000000000000;
	add.rn.f64 	%fd5648, %fd5646, %fd5647;
	fma.rn.f64 	%fd5649, %fd5648, 0dBFE62E42FEFA39EF, %fd1851;
	fma.rn.f64 	%fd5650, %fd5648, 0dBC7ABC9E3B39803F, %fd5649;
	fma.rn.f64 	%fd5651, %fd5650, 0d3E5ADE1569CE2BDF, 0d3E928AF3FCA213EA;
	fma.rn.f64 	%fd5652, %fd5651, %fd5650, 0d3EC71DEE62401315;
	fma.rn.f64 	%fd5653, %fd5652, %fd5650, 0d3EFA01997C89EB71;
	fma.rn.f64 	%fd5654, %fd5653, %fd5650, 0d3F2A01A014761F65;
	fma.rn.f64 	%fd5655, %fd5654, %fd5650, 0d3F56C16C1852B7AF;
	fma.rn.f64 	%fd5656, %fd5655, %fd5650, 0d3F81111111122322;
	fma.rn.f64 	%fd5657, %fd5656, %fd5650, 0d3FA55555555502A1;
	fma.rn.f64 	%fd5658, %fd5657, %fd5650, 0d3FC5555555555511;
	fma.rn.f64 	%fd5659, %fd5658, %fd5650, 0d3FE000000000000B;
	fma.rn.f64 	%fd5660, %fd5659, %fd5650, 0d3FF0000000000000;
	fma.rn.f64 	%fd5661, %fd5660, %fd5650, 0d3FF0000000000000;
	{
	.reg .b32 %temp; 
	mov.b64 	{%r330, %temp}, %fd5661;
	}
	{
	.reg .b32 %temp; 
	mov.b64 	{%temp, %r331}, %fd5661;
	}
	shl.b32 	%r3276, %r329, 20;
	add.s32 	%r3277, %r3276, %r331;
	mov.b64 	%fd7947, {%r330, %r3277};
	{
	.reg .b32 %temp; 
	mov.b64 	{%temp, %r3278}, %fd1851;
	}
	mov.b32 	%f66, %r3278;
	abs.f32 	%f24, %f66;
	setp.lt.f32 	%p2736, %f24, 0f4086232B;
	@%p2736 bra 	$L__BB1_1572;
	setp.lt.f64 	%p2737, %fd1851, 0d0000000000000000;
	add.f64 	%fd5662, %fd1851, 0d7FF0000000000000;
	selp.f64 	%fd7947, 0d0000000000000000, %fd5662, %p2737;
	setp.geu.f32 	%p2738, %f24, 0f40874800;
	@%p2738 bra 	$L__BB1_1572;
	shr.u32 	%r3279, %r329, 31;
	add.s32 	%r3280, %r329, %r3279;
	shr.s32 	%r3281, %r3280, 1;
	shl.b32 	%r3282, %r3281, 20;
	add.s32 	%r3283, %r331, %r3282;
	mov.b64 	%fd5663, {%r330, %r3283};
	sub.s32 	%r3284, %r329, %r3281;
	shl.b32 	%r3285, %r3284, 20;
	add.s32 	%r3286, %r3285, 1072693248;
	mov.b32 	%r3287, 0;
	mov.b64 	%fd5664, {%r3287, %r3286};
	mul.f64 	%fd7947, %fd5664, %fd5663;
$L__BB1_1572:
	setp.ne.s32 	%p2739, %r315, 2146435072;
	mul.f64 	%fd5665, %fd1838, %fd7947;
	mul.f64 	%fd5666, %fd1827, 0d3FE0000000000000;
	mul.f64 	%fd1856, %fd5666, %fd5665;
	mov.f64 	%fd7948, %fd7954;
	@%p2739 bra 	$L__BB1_1577;
	setp.num.f64 	%p2740, %fd1772, %fd1772;
	@%p2740 bra 	$L__BB1_1575;
	mov.f64 	%fd5667, 0d4000000000000000;
	add.rn.f64 	%fd7948, %fd1772, %fd5667;
	bra.uni 	$L__BB1_1577;
$L__BB1_1575:
	setp.neu.f64 	%p2741, %fd1773, 0d7FF0000000000000;
	mov.f64 	%fd7948, %fd7954;
	@%p2741 bra 	$L__BB1_1577;
	setp.lt.s32 	%p2742, %r314, 0;
	and.b32  	%r3288, %r6, 2146435072;
	setp.eq.s32 	%p2743, %r3288, 1062207488;
	and.b32  	%r3289, %r6, 2147483647;
	setp.ne.s32 	%p2744, %r3289, 1071644672;
	setp.lt.s32 	%p2745, %r6, 0;
	selp.b32 	%r3290, 0, 2146435072, %p2745;
	or.b32  	%r3291, %r3290, -2147483648;
	selp.b32 	%r3292, %r3291, %r3290, %p2744;
	selp.b32 	%r3293, %r3292, %r3290, %p2743;
	selp.b32 	%r3294, %r3293, %r3290, %p2742;
	mov.b32 	%r3295, 0;
	mov.b64 	%fd7948, {%r3295, %r3294};
$L__BB1_1577:
	setp.eq.f64 	%p2746, %fd1772, 0d3FF0000000000000;
	setp.lt.s32 	%p2747, %r6, 0;
	and.b32  	%r3296, %r6, 2146435072;
	setp.eq.s32 	%p2748, %r3296, 1062207488;
	add.f64 	%fd5668, %fd7948, 0d3FF0000000000000;
	sqrt.rn.f64 	%fd5669, %fd5668;
	rcp.rn.f64 	%fd5670, %fd5669;
	selp.f64 	%fd1860, 0d3FE6A09E667F3BCC, %fd5670, %p2746;
	{
	.reg .b32 %temp; 
	mov.b64 	{%temp, %r332}, %fd1860;
	}
	abs.f64 	%fd1861, %fd1860;
	{ // callseq 357, 0
	.param .b64 param0;
	st.param.f64 	[param0], %fd1861;
	.param .b64 param1;
	st.param.f64 	[param1], 0d4000000000000000;
	.param .b64 retval0;
	call.uni (retval0), 
	__internal_accurate_pow, 
	(
	param0, 
	param1
	);
	ld.param.f64 	%fd5671, [retval0];
	} // callseq 357
	setp.lt.s32 	%p2749, %r332, 0;
	neg.f64 	%fd5673, %fd5671;
	selp.f64 	%fd5674, %fd5673, %fd5671, %p2748;
	selp.f64 	%fd5675, %fd5674, %fd5671, %p2749;
	setp.eq.f64 	%p2750, %fd1860, 0d0000000000000000;
	selp.b32 	%r3297, %r332, 0, %p2748;
	or.b32  	%r3298, %r3297, 2146435072;
	selp.b32 	%r3299, %r3298, %r3297, %p2747;
	mov.b32 	%r3300, 0;
	mov.b64 	%fd5676, {%r3300, %r3299};
	selp.f64 	%fd7949, %fd5676, %fd5675, %p2750;
	add.f64 	%fd5677, %fd1860, 0d4000000000000000;
	{
	.reg .b32 %temp; 
	mov.b64 	{%temp, %r3301}, %fd5677;
	}
	and.b32  	%r3302, %r3301, 2146435072;
	setp.ne.s32 	%p2751, %r3302, 2146435072;
	@%p2751 bra 	$L__BB1_1582;
	setp.num.f64 	%p2752, %fd1860, %fd1860;
	@%p2752 bra 	$L__BB1_1580;
	mov.f64 	%fd5678, 0d4000000000000000;
	add.rn.f64 	%fd7949, %fd1860, %fd5678;
	bra.uni 	$L__BB1_1582;
$L__BB1_1580:
	setp.neu.f64 	%p2753, %fd1861, 0d7FF0000000000000;
	@%p2753 bra 	$L__BB1_1582;
	setp.lt.s32 	%p2754, %r332, 0;
	and.b32  	%r3303, %r6, 2146435072;
	setp.eq.s32 	%p2755, %r3303, 1062207488;
	and.b32  	%r3304, %r6, 2147483647;
	setp.ne.s32 	%p2756, %r3304, 1071644672;
	setp.lt.s32 	%p2757, %r6, 0;
	selp.b32 	%r3305, 0, 2146435072, %p2757;
	or.b32  	%r3306, %r3305, -2147483648;
	selp.b32 	%r3307, %r3306, %r3305, %p2756;
	selp.b32 	%r3308, %r3307, %r3305, %p2755;
	selp.b32 	%r3309, %r3308, %r3305, %p2754;
	mov.b32 	%r3310, 0;
	mov.b64 	%fd7949, {%r3310, %r3309};
$L__BB1_1582:
	setp.ne.s32 	%p2758, %r319, 2146435072;
	setp.eq.f64 	%p2759, %fd1860, 0d3FF0000000000000;
	selp.f64 	%fd5679, 0d3FF0000000000000, %fd7949, %p2759;
	mul.f64 	%fd5680, %fd7880, %fd8112;
	fma.rn.f64 	%fd5681, %fd5680, 0d3FD0000000000000, %fd8113;
	mul.f64 	%fd5682, %fd5681, 0dC000000000000000;
	div.rn.f64 	%fd5683, %fd5682, %fd1505;
	mul.f64 	%fd1866, %fd5683, %fd5679;
	mov.f64 	%fd7950, %fd7956;
	@%p2758 bra 	$L__BB1_1587;
	setp.num.f64 	%p2760, %fd1771, %fd1771;
	@%p2760 bra 	$L__BB1_1585;
	mov.f64 	%fd5684, 0d4000000000000000;
	add.rn.f64 	%fd7950, %fd1771, %fd5684;
	bra.uni 	$L__BB1_1587;
$L__BB1_1585:
	setp.neu.f64 	%p2761, %fd1796, 0d7FF0000000000000;
	mov.f64 	%fd7950, %fd7956;
	@%p2761 bra 	$L__BB1_1587;
	setp.lt.s32 	%p2762, %r318, 0;
	and.b32  	%r3311, %r6, 2146435072;
	setp.eq.s32 	%p2763, %r3311, 1062207488;
	and.b32  	%r3312, %r6, 2147483647;
	setp.ne.s32 	%p2764, %r3312, 1071644672;
	setp.lt.s32 	%p2765, %r6, 0;
	selp.b32 	%r3313, 0, 2146435072, %p2765;
	or.b32  	%r3314, %r3313, -2147483648;
	selp.b32 	%r3315, %r3314, %r3313, %p2764;
	selp.b32 	%r3316, %r3315, %r3313, %p2763;
	selp.b32 	%r3317, %r3316, %r3313, %p2762;
	mov.b32 	%r3318, 0;
	mov.b64 	%fd7950, {%r3318, %r3317};
$L__BB1_1587:
	setp.ne.s32 	%p2766, %r321, 2146435072;
	mov.f64 	%fd7951, %fd7957;
	@%p2766 bra 	$L__BB1_1592;
	mul.f64 	%fd5685, %fd7880, %fd8114;
	fma.rn.f64 	%fd5686, %fd5685, 0d3FD0000000000000, %fd8115;
	setp.num.f64 	%p2767, %fd5686, %fd5686;
	@%p2767 bra 	$L__BB1_1590;
	mul.f64 	%fd5687, %fd7880, %fd8114;
	fma.rn.f64 	%fd5688, %fd5687, 0d3FD0000000000000, %fd8115;
	mov.f64 	%fd5689, 0d4000000000000000;
	add.rn.f64 	%fd7951, %fd5688, %fd5689;
	bra.uni 	$L__BB1_1592;
$L__BB1_1590:
	setp.neu.f64 	%p2768, %fd1801, 0d7FF0000000000000;
	mov.f64 	%fd7951, %fd7957;
	@%p2768 bra 	$L__BB1_1592;
	setp.lt.s32 	%p2769, %r320, 0;
	and.b32  	%r3319, %r6, 2146435072;
	setp.eq.s32 	%p2770, %r3319, 1062207488;
	and.b32  	%r3320, %r6, 2147483647;
	setp.ne.s32 	%p2771, %r3320, 1071644672;
	setp.lt.s32 	%p2772, %r6, 0;
	selp.b32 	%r3321, 0, 2146435072, %p2772;
	or.b32  	%r3322, %r3321, -2147483648;
	selp.b32 	%r3323, %r3322, %r3321, %p2771;
	selp.b32 	%r3324, %r3323, %r3321, %p2770;
	selp.b32 	%r3325, %r3324, %r3321, %p2769;
	mov.b32 	%r3326, 0;
	mov.b64 	%fd7951, {%r3326, %r3325};
$L__BB1_1592:
	mul.f64 	%fd5690, %fd7880, %fd8114;
	fma.rn.f64 	%fd5691, %fd5690, 0d3FD0000000000000, %fd8115;
	setp.eq.f64 	%p2773, %fd5691, 0d3FF0000000000000;
	setp.ne.s32 	%p2774, %r315, 2146435072;
	selp.f64 	%fd5692, 0d3FF0000000000000, %fd7951, %p2773;
	setp.eq.f64 	%p2775, %fd1771, 0d3FF0000000000000;
	selp.f64 	%fd5693, 0d3FF0000000000000, %fd7950, %p2775;
	add.f64 	%fd1873, %fd5693, %fd5692;
	mov.f64 	%fd7952, %fd7954;
	@%p2774 bra 	$L__BB1_1597;
	setp.num.f64 	%p2776, %fd1772, %fd1772;
	@%p2776 bra 	$L__BB1_1595;
	mov.f64 	%fd5694, 0d4000000000000000;
	add.rn.f64 	%fd7952, %fd1772, %fd5694;
	bra.uni 	$L__BB1_1597;
$L__BB1_1595:
	setp.neu.f64 	%p2777, %fd1773, 0d7FF0000000000000;
	mov.f64 	%fd7952, %fd7954;
	@%p2777 bra 	$L__BB1_1597;
	setp.lt.s32 	%p2778, %r314, 0;
	and.b32  	%r3327, %r6, 2146435072;
	setp.eq.s32 	%p2779, %r3327, 1062207488;
	and.b32  	%r3328, %r6, 2147483647;
	setp.ne.s32 	%p2780, %r3328, 1071644672;
	setp.lt.s32 	%p2781, %r6, 0;
	selp.b32 	%r3329, 0, 2146435072, %p2781;
	or.b32  	%r3330, %r3329, -2147483648;
	selp.b32 	%r3331, %r3330, %r3329, %p2780;
	selp.b32 	%r3332, %r3331, %r3329, %p2779;
	selp.b32 	%r3333, %r3332, %r3329, %p2778;
	mov.b32 	%r3334, 0;
	mov.b64 	%fd7952, {%r3334, %r3333};
$L__BB1_1597:
	setp.eq.f64 	%p2782, %fd1772, 0d3FF0000000000000;
	setp.lt.s32 	%p2783, %r6, 0;
	and.b32  	%r3335, %r6, 2146435072;
	setp.eq.s32 	%p2784, %r3335, 1062207488;
	add.f64 	%fd5695, %fd7952, 0d3FF0000000000000;
	sqrt.rn.f64 	%fd5696, %fd5695;
	selp.f64 	%fd1877, 0d3FF6A09E667F3BCD, %fd5696, %p2782;
	{
	.reg .b32 %temp; 
	mov.b64 	{%temp, %r333}, %fd1877;
	}
	abs.f64 	%fd1878, %fd1877;
	{ // callseq 358, 0
	.param .b64 param0;
	st.param.f64 	[param0], %fd1878;
	.param .b64 param1;
	st.param.f64 	[param1], 0d4000000000000000;
	.param .b64 retval0;
	call.uni (retval0), 
	__internal_accurate_pow, 
	(
	param0, 
	param1
	);
	ld.param.f64 	%fd5697, [retval0];
	} // callseq 358
	setp.lt.s32 	%p2785, %r333, 0;
	neg.f64 	%fd5699, %fd5697;
	selp.f64 	%fd5700, %fd5699, %fd5697, %p2784;
	selp.f64 	%fd5701, %fd5700, %fd5697, %p2785;
	setp.eq.f64 	%p2786, %fd1877, 0d0000000000000000;
	selp.b32 	%r3336, %r333, 0, %p2784;
	or.b32  	%r3337, %r3336, 2146435072;
	selp.b32 	%r3338, %r3337, %r3336, %p2783;
	mov.b32 	%r3339, 0;
	mov.b64 	%fd5702, {%r3339, %r3338};
	selp.f64 	%fd7953, %fd5702, %fd5701, %p2786;
	add.f64 	%fd5703, %fd1877, 0d4000000000000000;
	{
	.reg .b32 %temp; 
	mov.b64 	{%temp, %r3340}, %fd5703;
	}
	and.b32  	%r3341, %r3340, 2146435072;
	setp.ne.s32 	%p2787, %r3341, 2146435072;
	@%p2787 bra 	$L__BB1_1602;
	setp.num.f64 	%p2788, %fd1877, %fd1877;
	@%p2788 bra 	$L__BB1_1600;
	mov.f64 	%fd5704, 0d4000000000000000;
	add.rn.f64 	%fd7953, %fd1877, %fd5704;
	bra.uni 	$L__BB1_1602;
$L__BB1_1600:
	setp.neu.f64 	%p2789, %fd1878, 0d7FF0000000000000;
	@%p2789 bra 	$L__BB1_1602;
	setp.lt.s32 	%p2790, %r333, 0;
	and.b32  	%r3342, %r6, 2146435072;
	setp.eq.s32 	%p2791, %r3342, 1062207488;
	and.b32  	%r3343, %r6, 2147483647;
	setp.ne.s32 	%p2792, %r3343, 1071644672;
	setp.lt.s32 	%p2793, %r6, 0;
	selp.b32 	%r3344, 0, 2146435072, %p2793;
	or.b32  	%r3345, %r3344, -2147483648;
	selp.b32 	%r3346, %r3345, %r3344, %p2792;
	selp.b32 	%r3347, %r3346, %r3344, %p2791;
	selp.b32 	%r3348, %r3347, %r3344, %p2790;
	mov.b32 	%r3349, 0;
	mov.b64 	%fd7953, {%r3349, %r3348};
$L__BB1_1602:
	setp.ne.s32 	%p2794, %r315, 2146435072;
	setp.eq.f64 	%p2795, %fd1877, 0d3FF0000000000000;
	selp.f64 	%fd5705, 0d3FF0000000000000, %fd7953, %p2795;
	div.rn.f64 	%fd5706, %fd1873, %fd5705;
	fma.rn.f64 	%fd5707, %fd5706, 0d4000000000000000, 0dBFF0000000000000;
	mul.f64 	%fd5708, %fd1866, %fd5707;
	mul.f64 	%fd1883, %fd5708, 0d401F952E0F96D630;
	@%p2794 bra 	$L__BB1_1607;
	setp.num.f64 	%p2796, %fd1772, %fd1772;
	@%p2796 bra 	$L__BB1_1605;
	mov.f64 	%fd5709, 0d4000000000000000;
	add.rn.f64 	%fd7954, %fd1772, %fd5709;
	bra.uni 	$L__BB1_1607;
$L__BB1_1605:
	setp.neu.f64 	%p2797, %fd1773, 0d7FF0000000000000;
	@%p2797 bra 	$L__BB1_1607;
	setp.lt.s32 	%p2798, %r314, 0;
	and.b32  	%r3350, %r6, 2146435072;
	setp.eq.s32 	%p2799, %r3350, 1062207488;
	and.b32  	%r3351, %r6, 2147483647;
	setp.ne.s32 	%p2800, %r3351, 1071644672;
	setp.lt.s32 	%p2801, %r6, 0;
	selp.b32 	%r3352, 0, 2146435072, %p2801;
	or.b32  	%r3353, %r3352, -2147483648;
	selp.b32 	%r3354, %r3353, %r3352, %p2800;
	selp.b32 	%r3355, %r3354, %r3352, %p2799;
	selp.b32 	%r3356, %r3355, %r3352, %p2798;
	mov.b32 	%r3357, 0;
	mov.b64 	%fd7954, {%r3357, %r3356};
$L__BB1_1607:
	setp.eq.f64 	%p2802, %fd1772, 0d3FF0000000000000;
	setp.lt.s32 	%p2803, %r6, 0;
	and.b32  	%r3358, %r6, 2146435072;
	setp.eq.s32 	%p2804, %r3358, 1062207488;
	add.f64 	%fd5710, %fd7954, 0d3FF0000000000000;
	sqrt.rn.f64 	%fd5711, %fd5710;
	selp.f64 	%fd1887, 0d3FF6A09E667F3BCD, %fd5711, %p2802;
	rcp.rn.f64 	%fd1888, %fd1887;
	{
	.reg .b32 %temp; 
	mov.b64 	{%temp, %r334}, %fd1888;
	}
	abs.f64 	%fd1889, %fd1888;
	{ // callseq 359, 0
	.param .b64 param0;
	st.param.f64 	[param0], %fd1889;
	.param .b64 param1;
	st.param.f64 	[param1], 0d4000000000000000;
	.param .b64 retval0;
	call.uni (retval0), 
	__internal_accurate_pow, 
	(
	param0, 
	param1
	);
	ld.param.f64 	%fd5712, [retval0];
	} // callseq 359
	setp.lt.s32 	%p2805, %r334, 0;
	neg.f64 	%fd5714, %fd5712;
	selp.f64 	%fd5715, %fd5714, %fd5712, %p2804;
	selp.f64 	%fd5716, %fd5715, %fd5712, %p2805;
	setp.eq.f64 	%p2806, %fd1888, 0d0000000000000000;
	selp.b32 	%r3359, %r334, 0, %p2804;
	or.b32  	%r3360, %r3359, 2146435072;
	selp.b32 	%r3361, %r3360, %r3359, %p2803;
	mov.b32 	%r3362, 0;
	mov.b64 	%fd5717, {%r3362, %r3361};
	selp.f64 	%fd7955, %fd5717, %fd5716, %p2806;
	add.f64 	%fd5718, %fd1888, 0d4000000000000000;
	{
	.reg .b32 %temp; 
	mov.b64 	{%temp, %r3363}, %fd5718;
	}
	and.b32  	%r3364, %r3363, 2146435072;
	setp.ne.s32 	%p2807, %r3364, 2146435072;
	@%p2807 bra 	$L__BB1_1612;
	setp.num.f64 	%p2808, %fd1888, %fd1888;
	@%p2808 bra 	$L__BB1_1610;
	mov.f64 	%fd5719, 0d4000000000000000;
	add.rn.f64 	%fd7955, %fd1888, %fd5719;
	bra.uni 	$L__BB1_1612;
$L__BB1_1610:
	setp.neu.f64 	%p2809, %fd1889, 0d7FF0000000000000;
	@%p2809 bra 	$L__BB1_1612;
	setp.lt.s32 	%p2810, %r334, 0;
	and.b32  	%r3365, %r6, 2146435072;
	setp.eq.s32 	%p2811, %r3365, 1062207488;
	and.b32  	%r3366, %r6, 2147483647;
	setp.ne.s32 	%p2812, %r3366, 1071644672;
	setp.lt.s32 	%p2813, %r6, 0;
	selp.b32 	%r3367, 0, 2146435072, %p2813;
	or.b32  	%r3368, %r3367, -2147483648;
	selp.b32 	%r3369, %r3368, %r3367, %p2812;
	selp.b32 	%r3370, %r3369, %r3367, %p2811;
	selp.b32 	%r3371, %r3370, %r3367, %p2810;
	mov.b32 	%r3372, 0;
	mov.b64 	%fd7955, {%r3372, %r3371};
$L__BB1_1612:
	setp.lt.s32 	%p2814, %r6, 0;
	selp.b32 	%r335, 0, 2146435072, %p2814;
	setp.ne.s32 	%p2815, %r319, 2146435072;
	setp.eq.f64 	%p2816, %fd1888, 0d3FF0000000000000;
	mul.f64 	%fd5720, %fd7955, 0dC014000000000000;
	selp.f64 	%fd1894, 0dC014000000000000, %fd5720, %p2816;
	@%p2815 bra 	$L__BB1_1617;
	setp.num.f64 	%p2817, %fd1771, %fd1771;
	@%p2817 bra 	$L__BB1_1615;
	mov.f64 	%fd5721, 0d4000000000000000;
	add.rn.f64 	%fd7956, %fd1771, %fd5721;
	bra.uni 	$L__BB1_1617;
$L__BB1_1615:
	setp.neu.f64 	%p2818, %fd1796, 0d7FF0000000000000;
	@%p2818 bra 	$L__BB1_1617;
	setp.lt.s32 	%p2819, %r318, 0;
	and.b32  	%r3373, %r6, 2146435072;
	setp.eq.s32 	%p2820, %r3373, 1062207488;
	and.b32  	%r3374, %r6, 2147483647;
	setp.ne.s32 	%p2821, %r3374, 1071644672;
	or.b32  	%r3375, %r335, -2147483648;
	selp.b32 	%r3376, %r3375, %r335, %p2821;
	selp.b32 	%r3377, %r3376, %r335, %p2820;
	selp.b32 	%r3378, %r3377, %r335, %p2819;
	mov.b32 	%r3379, 0;
	mov.b64 	%fd7956, {%r3379, %r3378};
$L__BB1_1617:
	or.b32  	%r336, %r335, -2147483648;
	mul.f64 	%fd5722, %fd7880, %fd8114;
	fma.rn.f64 	%fd1898, %fd5722, 0d3FD0000000000000, %fd8115;
	setp.ne.s32 	%p2822, %r321, 2146435072;
	setp.eq.f64 	%p2823, %fd1771, 0d3FF0000000000000;
	selp.f64 	%fd1899, 0d3FF0000000000000, %fd7956, %p2823;
	@%p2822 bra 	$L__BB1_1622;
	setp.num.f64 	%p2824, %fd1898, %fd1898;
	@%p2824 bra 	$L__BB1_1620;
	mov.f64 	%fd5723, 0d4000000000000000;
	add.rn.f64 	%fd7957, %fd1898, %fd5723;
	bra.uni 	$L__BB1_1622;
$L__BB1_1620:
	setp.neu.f64 	%p2825, %fd1801, 0d7FF0000000000000;
	@%p2825 bra 	$L__BB1_1622;
	setp.lt.s32 	%p2826, %r320, 0;
	and.b32  	%r3380, %r6, 2146435072;
	setp.eq.s32 	%p2827, %r3380, 1062207488;
	and.b32  	%r3381, %r6, 2147483647;
	setp.ne.s32 	%p2828, %r3381, 1071644672;
	selp.b32 	%r3382, %r336, %r335, %p2828;
	selp.b32 	%r3383, %r3382, %r335, %p2827;
	selp.b32 	%r3384, %r3383, %r335, %p2826;
	mov.b32 	%r3385, 0;
	mov.b64 	%fd7957, {%r3385, %r3384};
$L__BB1_1622:
	setp.eq.f64 	%p2829, %fd1898, 0d3FF0000000000000;
	setp.lt.s32 	%p2830, %r6, 0;
	and.b32  	%r3386, %r6, 2146435072;
	setp.eq.s32 	%p2831, %r3386, 1062207488;
	selp.f64 	%fd5724, 0d3FF0000000000000, %fd7957, %p2829;
	add.f64 	%fd1903, %fd1899, %fd5724;
	{
	.reg .b32 %temp; 
	mov.b64 	{%temp, %r337}, %fd1887;
	}
	abs.f64 	%fd1904, %fd1887;
	{ // callseq 360, 0
	.param .b64 param0;
	st.param.f64 	[param0], %fd1904;
	.param .b64 param1;
	st.param.f64 	[param1], 0d4000000000000000;
	.param .b64 retval0;
	call.uni (retval0), 
	__internal_accurate_pow, 
	(
	param0, 
	param1
	);
	ld.param.f64 	%fd5725, [retval0];
	} // callseq 360
	setp.lt.s32 	%p2832, %r337, 0;
	neg.f64 	%fd5727, %fd5725;
	selp.f64 	%fd5728, %fd5727, %fd5725, %p2831;
	selp.f64 	%fd5729, %fd5728, %fd5725, %p2832;
	setp.eq.f64 	%p2833, %fd1887, 0d0000000000000000;
	selp.b32 	%r3387, %r337, 0, %p2831;
	or.b32  	%r3388, %r3387, 2146435072;
	selp.b32 	%r3389, %r3388, %r3387, %p2830;
	mov.b32 	%r3390, 0;
	mov.b64 	%fd5730, {%r3390, %r3389};
	selp.f64 	%fd7958, %fd5730, %fd5729, %p2833;
	add.f64 	%fd5731, %fd1887, 0d4000000000000000;
	{
	.reg .b32 %temp; 
	mov.b64 	{%temp, %r3391}, %fd5731;
	}
	and.b32  	%r3392, %r3391, 2146435072;
	setp.ne.s32 	%p2834, %r3392, 2146435072;
	@%p2834 bra 	$L__BB1_1627;
	setp.num.f64 	%p2835, %fd1887, %fd1887;
	@%p2835 bra 	$L__BB1_1625;
	mov.f64 	%fd5732, 0d4000000000000000;
	add.rn.f64 	%fd7958, %fd1887, %fd5732;
	bra.uni 	$L__BB1_1627;
$L__BB1_1625:
	setp.neu.f64 	%p2836, %fd1904, 0d7FF0000000000000;
	@%p2836 bra 	$L__BB1_1627;
	setp.lt.s32 	%p2837, %r337, 0;
	and.b32  	%r3393, %r6, 2146435072;
	setp.eq.s32 	%p2838, %r3393, 1062207488;
	and.b32  	%r3394, %r6, 2147483647;
	setp.ne.s32 	%p2839, %r3394, 1071644672;
	selp.b32 	%r3395, %r336, %r335, %p2839;
	selp.b32 	%r3396, %r3395, %r335, %p2838;
	selp.b32 	%r3397, %r3396, %r335, %p2837;
	mov.b32 	%r3398, 0;
	mov.b64 	%fd7958, {%r3398, %r3397};
$L__BB1_1627:
	setp.eq.f64 	%p2840, %fd1887, 0d3FF0000000000000;
	selp.f64 	%fd5733, 0d3FF0000000000000, %fd7958, %p2840;
	mul.f64 	%fd5734, %fd1903, 0dC000000000000000;
	div.rn.f64 	%fd1909, %fd5734, %fd5733;
	fma.rn.f64 	%fd5735, %fd1909, 0d3FF71547652B82FE, 0d4338000000000000;
	{
	.reg .b32 %temp; 
	mov.b64 	{%r338, %temp}, %fd5735;
	}
	mov.f64 	%fd5736, 0dC338000000000000;
	add.rn.f64 	%fd5737, %fd5735, %fd5736;
	fma.rn.f64 	%fd5738, %fd5737, 0dBFE62E42FEFA39EF, %fd1909;
	fma.rn.f64 	%fd5739, %fd5737, 0dBC7ABC9E3B39803F, %fd5738;
	fma.rn.f64 	%fd5740, %fd5739, 0d3E5ADE1569CE2BDF, 0d3E928AF3FCA213EA;
	fma.rn.f64 	%fd5741, %fd5740, %fd5739, 0d3EC71DEE62401315;
	fma.rn.f64 	%fd5742, %fd5741, %fd5739, 0d3EFA01997C89EB71;
	fma.rn.f64 	%fd5743, %fd5742, %fd5739, 0d3F2A01A014761F65;
	fma.rn.f64 	%fd5744, %fd5743, %fd5739, 0d3F56C16C1852B7AF;
	fma.rn.f64 	%fd5745, %fd5744, %fd5739, 0d3F81111111122322;
	fma.rn.f64 	%fd5746, %fd5745, %fd5739, 0d3FA55555555502A1;
	fma.rn.f64 	%fd5747, %fd5746, %fd5739, 0d3FC5555555555511;
	fma.rn.f64 	%fd5748, %fd5747, %fd5739, 0d3FE000000000000B;
	fma.rn.f64 	%fd5749, %fd5748, %fd5739, 0d3FF0000000000000;
	fma.rn.f64 	%fd5750, %fd5749, %fd5739, 0d3FF0000000000000;
	{
	.reg .b32 %temp; 
	mov.b64 	{%r339, %temp}, %fd5750;
	}
	{
	.reg .b32 %temp; 
	mov.b64 	{%temp, %r340}, %fd5750;
	}
	shl.b32 	%r3399, %r338, 20;
	add.s32 	%r3400, %r3399, %r340;
	mov.b64 	%fd7959, {%r339, %r3400};
	{
	.reg .b32 %temp; 
	mov.b64 	{%temp, %r3401}, %fd1909;
	}
	mov.b32 	%f67, %r3401;
	abs.f32 	%f25, %f67;
	setp.lt.f32 	%p2841, %f25, 0f4086232B;
	@%p2841 bra 	$L__BB1_1630;
	setp.lt.f64 	%p2842, %fd1909, 0d0000000000000000;
	add.f64 	%fd5751, %fd1909, 0d7FF0000000000000;
	selp.f64 	%fd7959, 0d0000000000000000, %fd5751, %p2842;
	setp.geu.f32 	%p2843, %f25, 0f40874800;
	@%p2843 bra 	$L__BB1_1630;
	shr.u32 	%r3402, %r338, 31;
	add.s32 	%r3403, %r338, %r3402;
	shr.s32 	%r3404, %r3403, 1;
	shl.b32 	%r3405, %r3404, 20;
	add.s32 	%r3406, %r340, %r3405;
	mov.b64 	%fd5752, {%r339, %r3406};
	sub.s32 	%r3407, %r338, %r3404;
	shl.b32 	%r3408, %r3407, 20;
	add.s32 	%r3409, %r3408, 1072693248;
	mov.b32 	%r3410, 0;
	mov.b64 	%fd5753, {%r3410, %r3409};
	mul.f64 	%fd7959, %fd5753, %fd5752;
$L__BB1_1630:
	mul.f64 	%fd5754, %fd1894, %fd7959;
	mul.f64 	%fd5755, %fd1883, 0d3FE0000000000000;
	mul.f64 	%fd5756, %fd5755, %fd5754;
	fma.rn.f64 	%fd5757, %fd1711, 0d3FD0000000000000, %fd8116;
	mul.f64 	%fd5758, %fd7880, %fd5757;
	mul.f64 	%fd1914, %fd7880, %fd1817;
	fma.rn.f64 	%fd5759, %fd1712, 0d3FD0000000000000, %fd8114;
	mul.f64 	%fd5760, %fd7880, %fd5759;
	mul.f64 	%fd1915, %fd7880, %fd1856;
	fma.rn.f64 	%fd5761, %fd1713, 0d3FD0000000000000, %fd8112;
	mul.f64 	%fd5762, %fd7880, %fd5761;
	mul.f64 	%fd1916, %fd7880, %fd5756;
	mul.f64 	%fd5763, %fd7880, %fd8116;
	fma.rn.f64 	%fd5764, %fd5763, 0d3FB8000000000000, %fd8117;
	fma.rn.f64 	%fd1917, %fd5758, 0d3FD2000000000000, %fd5764;
	mul.f64 	%fd5765, %fd7880, %fd8114;
	fma.rn.f64 	%fd5766, %fd5765, 0d3FB8000000000000, %fd8115;
	fma.rn.f64 	%fd1918, %fd5760, 0d3FD2000000000000, %fd5766;
	mul.f64 	%fd5767, %fd7880, %fd8112;
	fma.rn.f64 	%fd5768, %fd5767, 0d3FB8000000000000, %fd8113;
	fma.rn.f64 	%fd1919, %fd5762, 0d3FD2000000000000, %fd5768;
	fma.rn.f64 	%fd1920, %fd7880, 0d3FD8000000000000, %fd1516;
	mul.f64 	%fd5769, %fd88, 0d3FE0000000000000;
	setp.geu.f64 	%p2844, %fd1920, %fd5769;
	@%p2844 bra 	$L__BB1_1652;
	setp.lt.s32 	%p2892, %r2, 0;
	and.b32  	%r3470, %r2, 2146435072;
	setp.eq.s32 	%p2893, %r3470, 1072693248;
	mul.f64 	%fd5810, %fd88, 0d3FE0000000000000;
	sub.f64 	%fd1921, %fd5810, %fd1920;
	{
	.reg .b32 %temp; 
	mov.b64 	{%temp, %r341}, %fd1921;
	}
	abs.f64 	%fd1922, %fd1921;
	setp.lt.s32 	%p2894, %r341, 0;
	setp.eq.f64 	%p2895, %fd1921, 0d0000000000000000;
	{ // callseq 365, 0
	.param .b64 param0;
	st.param.f64 	[param0], %fd1922;
	.param .b64 param1;
	st.param.f64 	[param1], 0d3FF0000000000000;
	.param .b64 retval0;
	call.uni (retval0), 
	__internal_accurate_pow, 
	(
	param0, 
	param1
	);
	ld.param.f64 	%fd5811, [retval0];
	} // callseq 365
	neg.f64 	%fd5813, %fd5811;
	selp.f64 	%fd5814, %fd5813, %fd5811, %p2893;
	selp.f64 	%fd5815, %fd5814, %fd5811, %p2894;
	selp.b32 	%r3471, %r341, 0, %p2893;
	or.b32  	%r3472, %r3471, 2146435072;
	selp.b32 	%r3473, %r3472, %r3471, %p2892;
	mov.b32 	%r3474, 0;
	mov.b64 	%fd5816, {%r3474, %r3473};
	selp.f64 	%fd7960, %fd5816, %fd5815, %p2895;
	add.f64 	%fd5817, %fd1921, 0d3FF0000000000000;
	{
	.reg .b32 %temp; 
	mov.b64 	{%temp, %r3475}, %fd5817;
	}
	and.b32  	%r3476, %r3475, 2146435072;
	setp.ne.s32 	%p2896, %r3476, 2146435072;
	@%p2896 bra 	$L__BB1_1636;
	setp.num.f64 	%p2897, %fd1921, %fd1921;
	@%p2897 bra 	$L__BB1_1634;
	mov.f64 	%fd5818, 0d3FF0000000000000;
	add.rn.f64 	%fd7960, %fd1921, %fd5818;
	bra.uni 	$L__BB1_1636;
$L__BB1_1634:
	setp.neu.f64 	%p2898, %fd1922, 0d7FF0000000000000;
	@%p2898 bra 	$L__BB1_1636;
	setp.lt.s32 	%p2899, %r341, 0;
	and.b32  	%r3477, %r2, 2146435072;
	setp.eq.s32 	%p2900, %r3477, 1072693248;
	and.b32  	%r3478, %r2, 2147483647;
	setp.ne.s32 	%p2901, %r3478, 1071644672;
	setp.lt.s32 	%p2902, %r2, 0;
	selp.b32 	%r3479, 0, 2146435072, %p2902;
	or.b32  	%r3480, %r3479, -2147483648;
	selp.b32 	%r3481, %r3480, %r3479, %p2901;
	selp.b32 	%r3482, %r3481, %r3479, %p2900;
	selp.b32 	%r3483, %r3482, %r3479, %p2899;
	mov.b32 	%r3484, 0;
	mov.b64 	%fd7960, {%r3484, %r3483};
$L__BB1_1636:
	setp.eq.f64 	%p2903, %fd1921, 0d3FF0000000000000;
	setp.eq.f64 	%p2904, %fd1921, 0d0000000000000000;
	setp.lt.s32 	%p2905, %r341, 0;
	setp.lt.s32 	%p2906, %r6, 0;
	and.b32  	%r3485, %r6, 2146435072;
	setp.eq.s32 	%p2907, %r3485, 1062207488;
	selp.f64 	%fd5819, 0d3FF0000000000000, %fd7960, %p2903;
	fma.rn.f64 	%fd1927, %fd7890, %fd5819, 0d0000000000000000;
	{ // callseq 366, 0
	.param .b64 param0;
	st.param.f64 	[param0], %fd1922;
	.param .b64 param1;
	st.param.f64 	[param1], 0d4000000000000000;
	.param .b64 retval0;
	call.uni (retval0), 
	__internal_accurate_pow, 
	(
	param0, 
	param1
	);
	ld.param.f64 	%fd5820, [retval0];
	} // callseq 366
	neg.f64 	%fd5822, %fd5820;
	selp.f64 	%fd5823, %fd5822, %fd5820, %p2907;
	selp.f64 	%fd5824, %fd5823, %fd5820, %p2905;
	selp.b32 	%r3486, %r341, 0, %p2907;
	or.b32  	%r3487, %r3486, 2146435072;
	selp.b32 	%r3488, %r3487, %r3486, %p2906;
	mov.b32 	%r3489, 0;
	mov.b64 	%fd5825, {%r3489, %r3488};
	selp.f64 	%fd7961, %fd5825, %fd5824, %p2904;
	add.f64 	%fd5826, %fd1921, 0d4000000000000000;
	{
	.reg .b32 %temp; 
	mov.b64 	{%temp, %r3490}, %fd5826;
	}
	and.b32  	%r3491, %r3490, 2146435072;
	setp.ne.s32 	%p2908, %r3491, 2146435072;
	@%p2908 bra 	$L__BB1_1641;
	setp.nan.f64 	%p2909, %fd1921, %fd1921;
	@%p2909 bra 	$L__BB1_1640;
	setp.neu.f64 	%p2910, %fd1922, 0d7FF0000000000000;
	@%p2910 bra 	$L__BB1_1641;
	setp.lt.s32 	%p2911, %r341, 0;
	and.b32  	%r3492, %r6, 2146435072;
	setp.eq.s32 	%p2912, %r3492, 1062207488;
	and.b32  	%r3493, %r6, 2147483647;
	setp.ne.s32 	%p2913, %r3493, 1071644672;
	or.b32  	%r3494, %r335, -2147483648;
	selp.b32 	%r3495, %r3494, %r335, %p2913;
	selp.b32 	%r3496, %r3495, %r335, %p2912;
	selp.b32 	%r3497, %r3496, %r335, %p2911;
	mov.b32 	%r3498, 0;
	mov.b64 	%fd7961, {%r3498, %r3497};
	bra.uni 	$L__BB1_1641;
$L__BB1_1640:
	mov.f64 	%fd5827, 0d4000000000000000;
	add.rn.f64 	%fd7961, %fd1921, %fd5827;
$L__BB1_1641:
	setp.eq.f64 	%p2914, %fd1921, 0d3FF0000000000000;
	setp.eq.f64 	%p2915, %fd1921, 0d0000000000000000;
	setp.lt.s32 	%p2916, %r341, 0;
	setp.lt.s32 	%p2917, %r10, 0;
	and.b32  	%r3499, %r10, 2146435072;
	setp.eq.s32 	%p2918, %r3499, 1073741824;
	selp.f64 	%fd5828, 0d3FF0000000000000, %fd7961, %p2914;
	mul.f64 	%fd5829, %fd7930, 0d3FE0000000000000;
	fma.rn.f64 	%fd1932, %fd5829, %fd5828, %fd1927;
	{ // callseq 367, 0
	.param .b64 param0;
	st.param.f64 	[param0], %fd1922;
	.param .b64 param1;
	st.param.f64 	[param1], 0d4008000000000000;
	.param .b64 retval0;
	call.uni (retval0), 
	__internal_accurate_pow, 
	(
	param0, 
	param1
	);
	ld.param.f64 	%fd5830, [retval0];
	} // callseq 367
	neg.f64 	%fd5832, %fd5830;
	selp.f64 	%fd5833, %fd5832, %fd5830, %p2918;
	selp.f64 	%fd5834, %fd5833, %fd5830, %p2916;
	selp.b32 	%r3500, %r341, 0, %p2918;
	or.b32  	%r3501, %r3500, 2146435072;
	selp.b32 	%r3502, %r3501, %r3500, %p2917;
	mov.b32 	%r3503, 0;
	mov.b64 	%fd5835, {%r3503, %r3502};
	selp.f64 	%fd7962, %fd5835, %fd5834, %p2915;
	add.f64 	%fd5836, %fd1921, 0d4008000000000000;
	{
	.reg .b32 %temp; 
	mov.b64 	{%temp, %r3504}, %fd5836;
	}
	and.b32  	%r3505, %r3504, 2146435072;
	setp.ne.s32 	%p2919, %r3505, 2146435072;
	@%p2919 bra 	$L__BB1_1646;
	setp.nan.f64 	%p2920, %fd1921, %fd1921;
	@%p2920 bra 	$L__BB1_1645;
	setp.neu.f64 	%p2921, %fd1922, 0d7FF0000000000000;
	@%p2921 bra 	$L__BB1_1646;
	setp.lt.s32 	%p2922, %r341, 0;
	and.b32  	%r3506, %r10, 2146435072;
	setp.eq.s32 	%p2923, %r3506, 1073741824;
	and.b32  	%r3507, %r10, 2147483647;
	setp.ne.s32 	%p2924, %r3507, 1071644672;
	setp.lt.s32 	%p2925, %r10, 0;
	selp.b32 	%r3508, 0, 2146435072, %p2925;
	or.b32  	%r3509, %r3508, -2147483648;
	selp.b32 	%r3510, %r3509, %r3508, %p2924;
	selp.b32 	%r3511, %r3510, %r3508, %p2923;
	selp.b32 	%r3512, %r3511, %r3508, %p2922;
	mov.b32 	%r3513, 0;
	mov.b64 	%fd7962, {%r3513, %r3512};
	bra.uni 	$L__BB1_1646;
$L__BB1_1645:
	mov.f64 	%fd5837, 0d4008000000000000;
	add.rn.f64 	%fd7962, %fd1921, %fd5837;
$L__BB1_1646:
	setp.eq.f64 	%p2926, %fd1921, 0d3FF0000000000000;
	setp.eq.f64 	%p2927, %fd1921, 0d0000000000000000;
	setp.lt.s32 	%p2928, %r341, 0;
	setp.lt.s32 	%p2929, %r14, 0;
	and.b32  	%r3514, %r14, 2146435072;
	setp.eq.s32 	%p2930, %r3514, 1072693248;
	selp.f64 	%fd5838, 0d3FF0000000000000, %fd7962, %p2926;
	div.rn.f64 	%fd5839, %fd7929, 0d4008000000000000;
	fma.rn.f64 	%fd1937, %fd5839, %fd5838, %fd1932;
	{ // callseq 368, 0
	.param .b64 param0;
	st.param.f64 	[param0], %fd1922;
	.param .b64 param1;
	st.param.f64 	[param1], 0d4010000000000000;
	.param .b64 retval0;
	call.uni (retval0), 
	__internal_accurate_pow, 
	(
	param0, 
	param1
	);
	ld.param.f64 	%fd5840, [retval0];
	} // callseq 368
	neg.f64 	%fd5842, %fd5840;
	selp.f64 	%fd5843, %fd5842, %fd5840, %p2930;
	selp.f64 	%fd5844, %fd5843, %fd5840, %p2928;
	selp.b32 	%r3515, %r341, 0, %p2930;
	or.b32  	%r3516, %r3515, 2146435072;
	selp.b32 	%r3517, %r3516, %r3515, %p2929;
	mov.b32 	%r3518, 0;
	mov.b64 	%fd5845, {%r3518, %r3517};
	selp.f64 	%fd7963, %fd5845, %fd5844, %p2927;
	add.f64 	%fd5846, %fd1921, 0d4010000000000000;
	{
	.reg .b32 %temp; 
	mov.b64 	{%temp, %r3519}, %fd5846;
	}
	and.b32  	%r3520, %r3519, 2146435072;
	setp.ne.s32 	%p2931, %r3520, 2146435072;
	@%p2931 bra 	$L__BB1_1651;
	setp.nan.f64 	%p2932, %fd1921, %fd1921;
	@%p2932 bra 	$L__BB1_1650;
	setp.neu.f64 	%p2933, %fd1922, 0d7FF0000000000000;
	@%p2933 bra 	$L__BB1_1651;
	setp.lt.s32 	%p2934, %r341, 0;
	and.b32  	%r3521, %r14, 2146435072;
	setp.eq.s32 	%p2935, %r3521, 1072693248;
	and.b32  	%r3522, %r14, 2147483647;
	setp.ne.s32 	%p2936, %r3522, 1071644672;
	setp.lt.s32 	%p2937, %r14, 0;
	selp.b32 	%r3523, 0, 2146435072, %p2937;
	or.b32  	%r3524, %r3523, -2147483648;
	selp.b32 	%r3525, %r3524, %r3523, %p2936;
	selp.b32 	%r3526, %r3525, %r3523, %p2935;
	selp.b32 	%r3527, %r3526, %r3523, %p2934;
	mov.b32 	%r3528, 0;
	mov.b64 	%fd7963, {%r3528, %r3527};
	bra.uni 	$L__BB1_1651;
$L__BB1_1650:
	mov.f64 	%fd5847, 0d4010000000000000;
	add.rn.f64 	%fd7963, %fd1921, %fd5847;
$L__BB1_1651:
	ld.param.f64 	%fd7554, [_Z13distributor_PdPdS_S_ii_param_0];
	setp.eq.f64 	%p2938, %fd1921, 0d3FF0000000000000;
	selp.f64 	%fd5848, 0d3FF0000000000000, %fd7963, %p2938;
	mul.f64 	%fd5849, %fd7928, 0d3FD0000000000000;
	fma.rn.f64 	%fd5850, %fd5849, %fd5848, %fd1937;
	mul.f64 	%fd5851, %fd7554, 0d3FE0000000000000;
	sub.f64 	%fd7968, %fd5851, %fd5850;
	bra.uni 	$L__BB1_1673;
$L__BB1_1652:
	setp.lt.s32 	%p2845, %r2, 0;
	and.b32  	%r3411, %r2, 2146435072;
	setp.eq.s32 	%p2846, %r3411, 1072693248;
	fma.rn.f64 	%fd1943, %fd88, 0dBFE0000000000000, %fd1920;
	{
	.reg .b32 %temp; 
	mov.b64 	{%temp, %r342}, %fd1943;
	}
	abs.f64 	%fd1944, %fd1943;
	setp.lt.s32 	%p2847, %r342, 0;
	setp.eq.f64 	%p2848, %fd1943, 0d0000000000000000;
	{ // callseq 361, 0
	.param .b64 param0;
	st.param.f64 	[param0], %fd1944;
	.param .b64 param1;
	st.param.f64 	[param1], 0d3FF0000000000000;
	.param .b64 retval0;
	call.uni (retval0), 
	__internal_accurate_pow, 
	(
	param0, 
	param1
	);
	ld.param.f64 	%fd5770, [retval0];
	} // callseq 361
	neg.f64 	%fd5772, %fd5770;
	selp.f64 	%fd5773, %fd5772, %fd5770, %p2846;
	selp.f64 	%fd5774, %fd5773, %fd5770, %p2847;
	selp.b32 	%r3412, %r342, 0, %p2846;
	or.b32  	%r3413, %r3412, 2146435072;
	selp.b32 	%r3414, %r3413, %r3412, %p2845;
	mov.b32 	%r3415, 0;
	mov.b64 	%fd5775, {%r3415, %r3414};
	selp.f64 	%fd7964, %fd5775, %fd5774, %p2848;
	add.f64 	%fd5776, %fd1943, 0d3FF0000000000000;
	{
	.reg .b32 %temp; 
	mov.b64 	{%temp, %r3416}, %fd5776;
	}
	and.b32  	%r3417, %r3416, 2146435072;
	setp.ne.s32 	%p2849, %r3417, 2146435072;
	@%p2849 bra 	$L__BB1_1657;
	setp.num.f64 	%p2850, %fd1943, %fd1943;
	@%p2850 bra 	$L__BB1_1655;
	mov.f64 	%fd5777, 0d3FF0000000000000;
	add.rn.f64 	%fd7964, %fd1943, %fd5777;
	bra.uni 	$L__BB1_1657;
$L__BB1_1655:
	setp.neu.f64 	%p2851, %fd1944, 0d7FF0000000000000;
	@%p2851 bra 	$L__BB1_1657;
	setp.lt.s32 	%p2852, %r342, 0;
	and.b32  	%r3418, %r2, 2146435072;
	setp.eq.s32 	%p2853, %r3418, 1072693248;
	and.b32  	%r3419, %r2, 2147483647;
	setp.ne.s32 	%p2854, %r3419, 1071644672;
	setp.lt.s32 	%p2855, %r2, 0;
	selp.b32 	%r3420, 0, 2146435072, %p2855;
	or.b32  	%r3421, %r3420, -2147483648;
	selp.b32 	%r3422, %r3421, %r3420, %p2854;
	selp.b32 	%r3423, %r3422, %r3420, %p2853;
	selp.b32 	%r3424, %r3423, %r3420, %p2852;
	mov.b32 	%r3425, 0;
	mov.b64 	%fd7964, {%r3425, %r3424};
$L__BB1_1657:
	setp.eq.f64 	%p2856, %fd1943, 0d3FF0000000000000;
	setp.eq.f64 	%p2857, %fd1943, 0d0000000000000000;
	setp.lt.s32 	%p2858, %r342, 0;
	setp.lt.s32 	%p2859, %r6, 0;
	and.b32  	%r3426, %r6, 2146435072;
	setp.eq.s32 	%p2860, %r3426, 1062207488;
	selp.f64 	%fd5778, 0d3FF0000000000000, %fd7964, %p2856;
	fma.rn.f64 	%fd1949, %fd7890, %fd5778, 0d0000000000000000;
	{ // callseq 362, 0
	.param .b64 param0;
	st.param.f64 	[param0], %fd1944;
	.param .b64 param1;
	st.param.f64 	[param1], 0d4000000000000000;
	.param .b64 retval0;
	call.uni (retval0), 
	__internal_accurate_pow, 
	(
	param0, 
	param1
	);
	ld.param.f64 	%fd5779, [retval0];
	} // callseq 362
	neg.f64 	%fd5781, %fd5779;
	selp.f64 	%fd5782, %fd5781, %fd5779, %p2860;
	selp.f64 	%fd5783, %fd5782, %fd5779, %p2858;
	selp.b32 	%r3427, %r342, 0, %p2860;
	or.b32  	%r3428, %r3427, 2146435072;
	selp.b32 	%r3429, %r3428, %r3427, %p2859;
	mov.b32 	%r3430, 0;
	mov.b64 	%fd5784, {%r3430, %r3429};
	selp.f64 	%fd7965, %fd5784, %fd5783, %p2857;
	add.f64 	%fd5785, %fd1943, 0d4000000000000000;
	{
	.reg .b32 %temp; 
	mov.b64 	{%temp, %r3431}, %fd5785;
	}
	and.b32  	%r3432, %r3431, 2146435072;
	setp.ne.s32 	%p2861, %r3432, 2146435072;
	@%p2861 bra 	$L__BB1_1662;
	setp.nan.f64 	%p2862, %fd1943, %fd1943;
	@%p2862 bra 	$L__BB1_1661;
	setp.neu.f64 	%p2863, %fd1944, 0d7FF0000000000000;
	@%p2863 bra 	$L__BB1_1662;
	setp.lt.s32 	%p2864, %r342, 0;
	and.b32  	%r3433, %r6, 2146435072;
	setp.eq.s32 	%p2865, %r3433, 1062207488;
	and.b32  	%r3434, %r6, 2147483647;
	setp.ne.s32 	%p2866, %r3434, 1071644672;
	or.b32  	%r3435, %r335, -2147483648;
	selp.b32 	%r3436, %r3435, %r335, %p2866;
	selp.b32 	%r3437, %r3436, %r335, %p2865;
	selp.b32 	%r3438, %r3437, %r335, %p2864;
	mov.b32 	%r3439, 0;
	mov.b64 	%fd7965, {%r3439, %r3438};
	bra.uni 	$L__BB1_1662;
$L__BB1_1661:
	mov.f64 	%fd5786, 0d4000000000000000;
	add.rn.f64 	%fd7965, %fd1943, %fd5786;
$L__BB1_1662:
	setp.eq.f64 	%p2867, %fd1943, 0d3FF0000000000000;
	setp.eq.f64 	%p2868, %fd1943, 0d0000000000000000;
	setp.lt.s32 	%p2869, %r342, 0;
	setp.lt.s32 	%p2870, %r10, 0;
	and.b32  	%r3440, %r10, 2146435072;
	setp.eq.s32 	%p2871, %r3440, 1073741824;
	selp.f64 	%fd5787, 0d3FF0000000000000, %fd7965, %p2867;
	mul.f64 	%fd5788, %fd7930, 0d3FE0000000000000;
	fma.rn.f64 	%fd1954, %fd5788, %fd5787, %fd1949;
	{ // callseq 363, 0
	.param .b64 param0;
	st.param.f64 	[param0], %fd1944;
	.param .b64 param1;
	st.param.f64 	[param1], 0d4008000000000000;
	.param .b64 retval0;
	call.uni (retval0), 
	__internal_accurate_pow, 
	(
	param0, 
	param1
	);
	ld.param.f64 	%fd5789, [retval0];
	} // callseq 363
	neg.f64 	%fd5791, %fd5789;
	selp.f64 	%fd5792, %fd5791, %fd5789, %p2871;
	selp.f64 	%fd5793, %fd5792, %fd5789, %p2869;
	selp.b32 	%r3441, %r342, 0, %p2871;
	or.b32  	%r3442, %r3441, 2146435072;
	selp.b32 	%r3443, %r3442, %r3441, %p2870;
	mov.b32 	%r3444, 0;
	mov.b64 	%fd5794, {%r3444, %r3443};
	selp.f64 	%fd7966, %fd5794, %fd5793, %p2868;
	add.f64 	%fd5795, %fd1943, 0d4008000000000000;
	{
	.reg .b32 %temp; 
	mov.b64 	{%temp, %r3445}, %fd5795;
	}
	and.b32  	%r3446, %r3445, 2146435072;
	setp.ne.s32 	%p2872, %r3446, 2146435072;
	@%p2872 bra 	$L__BB1_1667;
	setp.nan.f64 	%p2873, %fd1943, %fd1943;
	@%p2873 bra 	$L__BB1_1666;
	setp.neu.f64 	%p2874, %fd1944, 0d7FF0000000000000;
	@%p2874 bra 	$L__BB1_1667;
	setp.lt.s32 	%p2875, %r342, 0;
	and.b32  	%r3447, %r10, 2146435072;
	setp.eq.s32 	%p2876, %r3447, 1073741824;
	and.b32  	%r3448, %r10, 2147483647;
	setp.ne.s32 	%p2877, %r3448, 1071644672;
	setp.lt.s32 	%p2878, %r10, 0;
	selp.b32 	%r3449, 0, 2146435072, %p2878;
	or.b32  	%r3450, %r3449, -2147483648;
	selp.b32 	%r3451, %r3450, %r3449, %p2877;
	selp.b32 	%r3452, %r3451, %r3449, %p2876;
	selp.b32 	%r3453, %r3452, %r3449, %p2875;
	mov.b32 	%r3454, 0;
	mov.b64 	%fd7966, {%r3454, %r3453};
	bra.uni 	$L__BB1_1667;
$L__BB1_1666:
	mov.f64 	%fd5796, 0d4008000000000000;
	add.rn.f64 	%fd7966, %fd1943, %fd5796;
$L__BB1_1667:
	setp.eq.f64 	%p2879, %fd1943, 0d3FF0000000000000;
	setp.eq.f64 	%p2880, %fd1943, 0d0000000000000000;
	setp.lt.s32 	%p2881, %r342, 0;
	setp.lt.s32 	%p2882, %r14, 0;
	and.b32  	%r3455, %r14, 2146435072;
	setp.eq.s32 	%p2883, %r3455, 1072693248;
	selp.f64 	%fd5797, 0d3FF0000000000000, %fd7966, %p2879;
	div.rn.f64 	%fd5798, %fd7929, 0d4008000000000000;
	fma.rn.f64 	%fd1959, %fd5798, %fd5797, %fd1954;
	{ // callseq 364, 0
	.param .b64 param0;
	st.param.f64 	[param0], %fd1944;
	.param .b64 param1;
	st.param.f64 	[param1], 0d4010000000000000;
	.param .b64 retval0;
	call.uni (retval0), 
	__internal_accurate_pow, 
	(
	param0, 
	param1
	);
	ld.param.f64 	%fd5799, [retval0];
	} // callseq 364
	neg.f64 	%fd5801, %fd5799;
	selp.f64 	%fd5802, %fd5801, %fd5799, %p2883;
	selp.f64 	%fd5803, %fd5802, %fd5799, %p2881;
	selp.b32 	%r3456, %r342, 0, %p2883;
	or.b32  	%r3457, %r3456, 2146435072;
	selp.b32 	%r3458, %r3457, %r3456, %p2882;
	mov.b32 	%r3459, 0;
	mov.b64 	%fd5804, {%r3459, %r3458};
	selp.f64 	%fd7967, %fd5804, %fd5803, %p2880;
	add.f64 	%fd5805, %fd1943, 0d4010000000000000;
	{
	.reg .b32 %temp; 
	mov.b64 	{%temp, %r3460}, %fd5805;
	}
	and.b32  	%r3461, %r3460, 2146435072;
	setp.ne.s32 	%p2884, %r3461, 2146435072;
	@%p2884 bra 	$L__BB1_1672;
	setp.nan.f64 	%p2885, %fd1943, %fd1943;
	@%p2885 bra 	$L__BB1_1671;
	setp.neu.f64 	%p2886, %fd1944, 0d7FF0000000000000;
	@%p2886 bra 	$L__BB1_1672;
	setp.lt.s32 	%p2887, %r342, 0;
	and.b32  	%r3462, %r14, 2146435072;
	setp.eq.s32 	%p2888, %r3462, 1072693248;
	and.b32  	%r3463, %r14, 2147483647;
	setp.ne.s32 	%p2889, %r3463, 1071644672;
	setp.lt.s32 	%p2890, %r14, 0;
	selp.b32 	%r3464, 0, 2146435072, %p2890;
	or.b32  	%r3465, %r3464, -2147483648;
	selp.b32 	%r3466, %r3465, %r3464, %p2889;
	selp.b32 	%r3467, %r3466, %r3464, %p2888;
	selp.b32 	%r3468, %r3467, %r3464, %p2887;
	mov.b32 	%r3469, 0;
	mov.b64 	%fd7967, {%r3469, %r3468};
	bra.uni 	$L__BB1_1672;
$L__BB1_1671:
	mov.f64 	%fd5806, 0d4010000000000000;
	add.rn.f64 	%fd7967, %fd1943, %fd5806;
$L__BB1_1672:
	ld.param.f64 	%fd7553, [_Z13distributor_PdPdS_S_ii_param_0];
	setp.eq.f64 	%p2891, %fd1943, 0d3FF0000000000000;
	selp.f64 	%fd5807, 0d3FF0000000000000, %fd7967, %p2891;
	mul.f64 	%fd5808, %fd7928, 0d3FD0000000000000;
	fma.rn.f64 	%fd5809, %fd5808, %fd5807, %fd1959;
	fma.rn.f64 	%fd7968, %fd7553, 0d3FE0000000000000, %fd5809;
$L__BB1_1673:
	setp.lt.s32 	%p2939, %r6, 0;
	and.b32  	%r3529, %r6, 2146435072;
	setp.eq.s32 	%p2940, %r3529, 1062207488;
	sub.f64 	%fd1966, %fd1917, %fd7968;
	div.rn.f64 	%fd1967, %fd1919, 0d400DBE2DF9B01D21;
	{
	.reg .b32 %temp; 
	mov.b64 	{%temp, %r343}, %fd1967;
	}
	abs.f64 	%fd1968, %fd1967;
	{ // callseq 369, 0
	.param .b64 param0;
	st.param.f64 	[param0], %fd1968;
	.param .b64 param1;
	st.param.f64 	[param1], 0d4000000000000000;
	.param .b64 retval0;
	call.uni (retval0), 
	__internal_accurate_pow, 
	(
	param0, 
	param1
	);
	ld.param.f64 	%fd5852, [retval0];
	} // callseq 369
	setp.lt.s32 	%p2941, %r343, 0;
	neg.f64 	%fd5854, %fd5852;
	selp.f64 	%fd5855, %fd5854, %fd5852, %p2940;
	selp.f64 	%fd5856, %fd5855, %fd5852, %p2941;
	setp.eq.f64 	%p2942, %fd1967, 0d0000000000000000;
	selp.b32 	%r3530, %r343, 0, %p2940;
	or.b32  	%r3531, %r3530, 2146435072;
	selp.b32 	%r3532, %r3531, %r3530, %p2939;
	mov.b32 	%r3533, 0;
	mov.b64 	%fd5857, {%r3533, %r3532};
	selp.f64 	%fd7991, %fd5857, %fd5856, %p2942;
	add.f64 	%fd5858, %fd1967, 0d4000000000000000;
	{
	.reg .b32 %temp; 
	mov.b64 	{%temp, %r3534}, %fd5858;
	}
	and.b32  	%r344, %r3534, 2146435072;
	setp.ne.s32 	%p2943, %r344, 2146435072;
	mov.f64 	%fd7969, %fd7991;
	@%p2943 bra 	$L__BB1_1678;
	setp.num.f64 	%p2944, %fd1967, %fd1967;
	@%p2944 bra 	$L__BB1_1676;
	mov.f64 	%fd5859, 0d4000000000000000;
	add.rn.f64 	%fd7969, %fd1967, %fd5859;
	bra.uni 	$L__BB1_1678;
$L__BB1_1676:
	setp.neu.f64 	%p2945, %fd1968, 0d7FF0000000000000;
	mov.f64 	%fd7969, %fd7991;
	@%p2945 bra 	$L__BB1_1678;
	setp.lt.s32 	%p2946, %r343, 0;
	and.b32  	%r3535, %r6, 2146435072;
	setp.eq.s32 	%p2947, %r3535, 1062207488;
	and.b32  	%r3536, %r6, 2147483647;
	setp.ne.s32 	%p2948, %r3536, 1071644672;
	or.b32  	%r3537, %r335, -2147483648;
	selp.b32 	%r3538, %r3537, %r335, %p2948;
	selp.b32 	%r3539, %r3538, %r335, %p2947;
	selp.b32 	%r3540, %r3539, %r335, %p2946;
	mov.b32 	%r3541, 0;
	mov.b64 	%fd7969, {%r3541, %r3540};
$L__BB1_1678:
	setp.lt.s32 	%p2949, %r6, 0;
	and.b32  	%r3542, %r6, 2146435072;
	setp.eq.s32 	%p2950, %r3542, 1062207488;
	setp.eq.f64 	%p2951, %fd1967, 0d3FF0000000000000;
	add.f64 	%fd5860, %fd7969, 0d3FF0000000000000;
	sqrt.rn.f64 	%fd5861, %fd5860;
	selp.f64 	%fd1973, 0d3FF6A09E667F3BCD, %fd5861, %p2951;
	{
	.reg .b32 %temp; 
	mov.b64 	{%temp, %r345}, %fd1973;
	}
	abs.f64 	%fd1974, %fd1973;
	{ // callseq 370, 0
	.param .b64 param0;
	st.param.f64 	[param0], %fd1974;
	.param .b64 param1;
	st.param.f64 	[param1], 0d4000000000000000;
	.param .b64 retval0;
	call.uni (retval0), 
	__internal_accurate_pow, 
	(
	param0, 
	param1
	);
	ld.param.f64 	%fd5862, [retval0];
	} // callseq 370
	setp.lt.s32 	%p2952, %r345, 0;
	neg.f64 	%fd5864, %fd5862;
	selp.f64 	%fd5865, %fd5864, %fd5862, %p2950;
	selp.f64 	%fd5866, %fd5865, %fd5862, %p2952;
	setp.eq.f64 	%p2953, %fd1973, 0d0000000000000000;
	selp.b32 	%r3543, %r345, 0, %p2950;
	or.b32  	%r3544, %r3543, 2146435072;
	selp.b32 	%r3545, %r3544, %r3543, %p2949;
	mov.b32 	%r3546, 0;
	mov.b64 	%fd5867, {%r3546, %r3545};
	selp.f64 	%fd7970, %fd5867, %fd5866, %p2953;
	add.f64 	%fd5868, %fd1973, 0d4000000000000000;
	{
	.reg .b32 %temp; 
	mov.b64 	{%temp, %r3547}, %fd5868;
	}
	and.b32  	%r3548, %r3547, 2146435072;
	setp.ne.s32 	%p2954, %r3548, 2146435072;
	@%p2954 bra 	$L__BB1_1683;
	setp.num.f64 	%p2955, %fd1973, %fd1973;
	@%p2955 bra 	$L__BB1_1681;
	mov.f64 	%fd5869, 0d4000000000000000;
	add.rn.f64 	%fd7970, %fd1973, %fd5869;
	bra.uni 	$L__BB1_1683;
$L__BB1_1681:
	setp.neu.f64 	%p2956, %fd1974, 0d7FF0000000000000;
	@%p2956 bra 	$L__BB1_1683;
	setp.lt.s32 	%p2957, %r345, 0;
	and.b32  	%r3549, %r6, 2146435072;
	setp.eq.s32 	%p2958, %r3549, 1062207488;
	and.b32  	%r3550, %r6, 2147483647;
	setp.ne.s32 	%p2959, %r3550, 1071644672;
	setp.lt.s32 	%p2960, %r6, 0;
	selp.b32 	%r3551, 0, 2146435072, %p2960;
	or.b32  	%r3552, %r3551, -2147483648;
	selp.b32 	%r3553, %r3552, %r3551, %p2959;
	selp.b32 	%r3554, %r3553, %r3551, %p2958;
	selp.b32 	%r3555, %r3554, %r3551, %p2957;
	mov.b32 	%r3556, 0;
	mov.b64 	%fd7970, {%r3556, %r3555};
$L__BB1_1683:
	setp.ne.s32 	%p2961, %r344, 2146435072;
	setp.eq.f64 	%p2962, %fd1973, 0d3FF0000000000000;
	selp.f64 	%fd5870, 0d3FF0000000000000, %fd7970, %p2962;
	div.rn.f64 	%fd5871, %fd1966, %fd5870;
	mul.f64 	%fd5872, %fd5871, 0d4010000000000000;
	mul.f64 	%fd1979, %fd5872, 0d401F952E0F96D630;
	mov.f64 	%fd7971, %fd7991;
	@%p2961 bra 	$L__BB1_1688;
	setp.num.f64 	%p2963, %fd1967, %fd1967;
	@%p2963 bra 	$L__BB1_1686;
	mov.f64 	%fd5873, 0d4000000000000000;
	add.rn.f64 	%fd7971, %fd1967, %fd5873;
	bra.uni 	$L__BB1_1688;
$L__BB1_1686:
	setp.neu.f64 	%p2964, %fd1968, 0d7FF0000000000000;
	mov.f64 	%fd7971, %fd7991;
	@%p2964 bra 	$L__BB1_1688;
	setp.lt.s32 	%p2965, %r343, 0;
	and.b32  	%r3557, %r6, 2146435072;
	setp.eq.s32 	%p2966, %r3557, 1062207488;
	and.b32  	%r3558, %r6, 2147483647;
	setp.ne.s32 	%p2967, %r3558, 1071644672;
	setp.lt.s32 	%p2968, %r6, 0;
	selp.b32 	%r3559, 0, 2146435072, %p2968;
	or.b32  	%r3560, %r3559, -2147483648;
	selp.b32 	%r3561, %r3560, %r3559, %p2967;
	selp.b32 	%r3562, %r3561, %r3559, %p2966;
	selp.b32 	%r3563, %r3562, %r3559, %p2965;
	mov.b32 	%r3564, 0;
	mov.b64 	%fd7971, {%r3564, %r3563};
$L__BB1_1688:
	setp.eq.f64 	%p2969, %fd1967, 0d3FF0000000000000;
	setp.lt.s32 	%p2970, %r6, 0;
	and.b32  	%r3565, %r6, 2146435072;
	setp.eq.s32 	%p2971, %r3565, 1062207488;
	add.f64 	%fd5874, %fd7971, 0d3FF0000000000000;
	sqrt.rn.f64 	%fd5875, %fd5874;
	selp.f64 	%fd1983, 0d3FF6A09E667F3BCD, %fd5875, %p2969;
	rcp.rn.f64 	%fd1984, %fd1983;
	{
	.reg .b32 %temp; 
	mov.b64 	{%temp, %r346}, %fd1984;
	}
	abs.f64 	%fd1985, %fd1984;
	{ // callseq 371, 0
	.param .b64 param0;
	st.param.f64 	[param0], %fd1985;
	.param .b64 param1;
	st.param.f64 	[param1], 0d4000000000000000;
	.param .b64 retval0;
	call.uni (retval0), 
	__internal_accurate_pow, 
	(
	param0, 
	param1
	);
	ld.param.f64 	%fd5876, [retval0];
	} // callseq 371
	setp.lt.s32 	%p2972, %r346, 0;
	neg.f64 	%fd5878, %fd5876;
	selp.f64 	%fd5879, %fd5878, %fd5876, %p2971;
	selp.f64 	%fd5880, %fd5879, %fd5876, %p2972;
	setp.eq.f64 	%p2973, %fd1984, 0d0000000000000000;
	selp.b32 	%r3566, %r346, 0, %p2971;
	or.b32  	%r3567, %r3566, 2146435072;
	selp.b32 	%r3568, %r3567, %r3566, %p2970;
	mov.b32 	%r3569, 0;
	mov.b64 	%fd5881, {%r3569, %r3568};
	selp.f64 	%fd7972, %fd5881, %fd5880, %p2973;
	add.f64 	%fd5882, %fd1984, 0d4000000000000000;
	{
	.reg .b32 %temp; 
	mov.b64 	{%temp, %r3570}, %fd5882;
	}
	and.b32  	%r3571, %r3570, 2146435072;
	setp.ne.s32 	%p2974, %r3571, 2146435072;
	@%p2974 bra 	$L__BB1_1693;
	setp.num.f64 	%p2975, %fd1984, %fd1984;
	@%p2975 bra 	$L__BB1_1691;
	mov.f64 	%fd5883, 0d4000000000000000;
	add.rn.f64 	%fd7972, %fd1984, %fd5883;
	bra.uni 	$L__BB1_1693;
$L__BB1_1691:
	setp.neu.f64 	%p2976, %fd1985, 0d7FF0000000000000;
	@%p2976 bra 	$L__BB1_1693;
	setp.lt.s32 	%p2977, %r346, 0;
	and.b32  	%r3572, %r6, 2146435072;
	setp.eq.s32 	%p2978, %r3572, 1062207488;
	and.b32  	%r3573, %r6, 2147483647;
	setp.ne.s32 	%p2979, %r3573, 1071644672;
	setp.lt.s32 	%p2980, %r6, 0;
	selp.b32 	%r3574, 0, 2146435072, %p2980;
	or.b32  	%r3575, %r3574, -2147483648;
	selp.b32 	%r3576, %r3575, %r3574, %p2979;
	selp.b32 	%r3577, %r3576, %r3574, %p2978;
	selp.b32 	%r3578, %r3577, %r3574, %p2977;
	mov.b32 	%r3579, 0;
	mov.b64 	%fd7972, {%r3579, %r3578};
$L__BB1_1693:
	setp.lt.s32 	%p2981, %r6, 0;
	and.b32  	%r3580, %r6, 2146435072;
	setp.eq.s32 	%p2982, %r3580, 1062207488;
	setp.eq.f64 	%p2983, %fd1984, 0d3FF0000000000000;
	mul.f64 	%fd5884, %fd7972, 0dC014000000000000;
	selp.f64 	%fd1990, 0dC014000000000000, %fd5884, %p2983;
	{
	.reg .b32 %temp; 
	mov.b64 	{%temp, %r347}, %fd1966;
	}
	abs.f64 	%fd1991, %fd1966;
	{ // callseq 372, 0
	.param .b64 param0;
	st.param.f64 	[param0], %fd1991;
	.param .b64 param1;
	st.param.f64 	[param1], 0d4000000000000000;
	.param .b64 retval0;
	call.uni (retval0), 
	__internal_accurate_pow, 
	(
	param0, 
	param1
	);
	ld.param.f64 	%fd5885, [retval0];
	} // callseq 372
	setp.lt.s32 	%p2984, %r347, 0;
	neg.f64 	%fd5887, %fd5885;
	selp.f64 	%fd5888, %fd5887, %fd5885, %p2982;
	selp.f64 	%fd5889, %fd5888, %fd5885, %p2984;
	setp.eq.f64 	%p2985, %fd1966, 0d0000000000000000;
	selp.b32 	%r3581, %r347, 0, %p2982;
	or.b32  	%r3582, %r3581, 2146435072;
	selp.b32 	%r3583, %r3582, %r3581, %p2981;
	mov.b32 	%r3584, 0;
	mov.b64 	%fd5890, {%r3584, %r3583};
	selp.f64 	%fd7993, %fd5890, %fd5889, %p2985;
	add.f64 	%fd5891, %fd1966, 0d4000000000000000;
	{
	.reg .b32 %temp; 
	mov.b64 	{%temp, %r3585}, %fd5891;
	}
	and.b32  	%r348, %r3585, 2146435072;
	setp.ne.s32 	%p2986, %r348, 2146435072;
	mov.f64 	%fd7973, %fd7993;
	@%p2986 bra 	$L__BB1_1698;
	setp.num.f64 	%p2987, %fd1966, %fd1966;
	@%p2987 bra 	$L__BB1_1696;
	mov.f64 	%fd5892, 0d4000000000000000;
	add.rn.f64 	%fd7973, %fd1966, %fd5892;
	bra.uni 	$L__BB1_1698;
$L__BB1_1696:
	setp.neu.f64 	%p2988, %fd1991, 0d7FF0000000000000;
	mov.f64 	%fd7973, %fd7993;
	@%p2988 bra 	$L__BB1_1698;
	setp.lt.s32 	%p2989, %r347, 0;
	and.b32  	%r3586, %r6, 2146435072;
	setp.eq.s32 	%p2990, %r3586, 1062207488;
	and.b32  	%r3587, %r6, 2147483647;
	setp.ne.s32 	%p2991, %r3587, 1071644672;
	setp.lt.s32 	%p2992, %r6, 0;
	selp.b32 	%r3588, 0, 2146435072, %p2992;
	or.b32  	%r3589, %r3588, -2147483648;
	selp.b32 	%r3590, %r3589, %r3588, %p2991;
	selp.b32 	%r3591, %r3590, %r3588, %p2990;
	selp.b32 	%r3592, %r3591, %r3588, %p2989;
	mov.b32 	%r3593, 0;
	mov.b64 	%fd7973, {%r3593, %r3592};
$L__BB1_1698:
	setp.lt.s32 	%p2993, %r6, 0;
	and.b32  	%r3594, %r6, 2146435072;
	setp.eq.s32 	%p2994, %r3594, 1062207488;
	{
	.reg .b32 %temp; 
	mov.b64 	{%temp, %r349}, %fd1918;
	}
	abs.f64 	%fd1996, %fd1918;
	{ // callseq 373, 0
	.param .b64 param0;
	st.param.f64 	[param0], %fd1996;
	.param .b64 param1;
	st.param.f64 	[param1], 0d4000000000000000;
	.param .b64 retval0;
	call.uni (retval0), 
	__internal_accurate_pow, 
	(
	param0, 
	param1
	);
	ld.param.f64 	%fd5893, [retval0];
	} // callseq 373
	setp.lt.s32 	%p2995, %r349, 0;
	neg.f64 	%fd5895, %fd5893;
	selp.f64 	%fd5896, %fd5895, %fd5893, %p2994;
	selp.f64 	%fd5897, %fd5896, %fd5893, %p2995;
	setp.eq.f64 	%p2996, %fd1918, 0d0000000000000000;
	selp.b32 	%r3595, %r349, 0, %p2994;
	or.b32  	%r3596, %r3595, 2146435072;
	selp.b32 	%r3597, %r3596, %r3595, %p2993;
	mov.b32 	%r3598, 0;
	mov.b64 	%fd5898, {%r3598, %r3597};
	selp.f64 	%fd7994, %fd5898, %fd5897, %p2996;
	add.f64 	%fd5899, %fd1918, 0d4000000000000000;
	{
	.reg .b32 %temp; 
	mov.b64 	{%temp, %r3599}, %fd5899;
	}
	and.b32  	%r350, %r3599, 2146435072;
	setp.ne.s32 	%p2997, %r350, 2146435072;
	mov.f64 	%fd7974, %fd7994;
	@%p2997 bra 	$L__BB1_1703;
	setp.num.f64 	%p2998, %fd1918, %fd1918;
	@%p2998 bra 	$L__BB1_1701;
	mov.f64 	%fd5900, 0d4000000000000000;
	add.rn.f64 	%fd7974, %fd1918, %fd5900;
	bra.uni 	$L__BB1_1703;
$L__BB1_1701:
	setp.neu.f64 	%p2999, %fd1996, 0d7FF0000000000000;
	mov.f64 	%fd7974, %fd7994;
	@%p2999 bra 	$L__BB1_1703;
	setp.lt.s32 	%p3000, %r349, 0;
	and.b32  	%r3600, %r6, 2146435072;
	setp.eq.s32 	%p3001, %r3600, 1062207488;
	and.b32  	%r3601, %r6, 2147483647;
	setp.ne.s32 	%p3002, %r3601, 1071644672;
	setp.lt.s32 	%p3003, %r6, 0;
	selp.b32 	%r3602, 0, 2146435072, %p3003;
	or.b32  	%r3603, %r3602, -2147483648;
	selp.b32 	%r3604, %r3603, %r3602, %p3002;
	selp.b32 	%r3605, %r3604, %r3602, %p3001;
	selp.b32 	%r3606, %r3605, %r3602, %p3000;
	mov.b32 	%r3607, 0;
	mov.b64 	%fd7974, {%r3607, %r3606};
$L__BB1_1703:
	setp.lt.s32 	%p3004, %r6, 0;
	and.b32  	%r3608, %r6, 2146435072;
	setp.eq.s32 	%p3005, %r3608, 1062207488;
	setp.eq.f64 	%p3006, %fd1918, 0d3FF0000000000000;
	selp.f64 	%fd5901, 0d3FF0000000000000, %fd7974, %p3006;
	setp.eq.f64 	%p3007, %fd1966, 0d3FF0000000000000;
	selp.f64 	%fd5902, 0d3FF0000000000000, %fd7973, %p3007;
	add.f64 	%fd2001, %fd5902, %fd5901;
	{
	.reg .b32 %temp; 
	mov.b64 	{%temp, %r351}, %fd1983;
	}
	abs.f64 	%fd2002, %fd1983;
	{ // callseq 374, 0
	.param .b64 param0;
	st.param.f64 	[param0], %fd2002;
	.param .b64 param1;
	st.param.f64 	[param1], 0d4000000000000000;
	.param .b64 retval0;
	call.uni (retval0), 
	__internal_accurate_pow, 
	(
	param0, 
	param1
	);
	ld.param.f64 	%fd5903, [retval0];
	} // callseq 374
	setp.lt.s32 	%p3008, %r351, 0;
	neg.f64 	%fd5905, %fd5903;
	selp.f64 	%fd5906, %fd5905, %fd5903, %p3005;
	selp.f64 	%fd5907, %fd5906, %fd5903, %p3008;
	setp.eq.f64 	%p3009, %fd1983, 0d0000000000000000;
	selp.b32 	%r3609, %r351, 0, %p3005;
	or.b32  	%r3610, %r3609, 2146435072;
	selp.b32 	%r3611, %r3610, %r3609, %p3004;
	mov.b32 	%r3612, 0;
	mov.b64 	%fd5908, {%r3612, %r3611};
	selp.f64 	%fd7975, %fd5908, %fd5907, %p3009;
	add.f64 	%fd5909, %fd1983, 0d4000000000000000;
	{
	.reg .b32 %temp; 
	mov.b64 	{%temp, %r3613}, %fd5909;
	}
	and.b32  	%r3614, %r3613, 2146435072;
	setp.ne.s32 	%p3010, %r3614, 2146435072;
	@%p3010 bra 	$L__BB1_1708;
	setp.num.f64 	%p3011, %fd1983, %fd1983;
	@%p3011 bra 	$L__BB1_1706;
	mov.f64 	%fd5910, 0d4000000000000000;
	add.rn.f64 	%fd7975, %fd1983, %fd5910;
	bra.uni 	$L__BB1_1708;
$L__BB1_1706:
	setp.neu.f64 	%p3012, %fd2002, 0d7FF0000000000000;
	@%p3012 bra 	$L__BB1_1708;
	setp.lt.s32 	%p3013, %r351, 0;
	and.b32  	%r3615, %r6, 2146435072;
	setp.eq.s32 	%p3014, %r3615, 1062207488;
	and.b32  	%r3616, %r6, 2147483647;
	setp.ne.s32 	%p3015, %r3616, 1071644672;
	setp.lt.s32 	%p3016, %r6, 0;
	selp.b32 	%r3617, 0, 2146435072, %p3016;
	or.b32  	%r3618, %r3617, -2147483648;
	selp.b32 	%r3619, %r3618, %r3617, %p3015;
	selp.b32 	%r3620, %r3619, %r3617, %p3014;
	selp.b32 	%r3621, %r3620, %r3617, %p3013;
	mov.b32 	%r3622, 0;
	mov.b64 	%fd7975, {%r3622, %r3621};
$L__BB1_1708:
	setp.eq.f64 	%p3017, %fd1983, 0d3FF0000000000000;
	selp.f64 	%fd5911, 0d3FF0000000000000, %fd7975, %p3017;
	mul.f64 	%fd5912, %fd2001, 0dC000000000000000;
	div.rn.f64 	%fd2007, %fd5912, %fd5911;
	fma.rn.f64 	%fd5913, %fd2007, 0d3FF71547652B82FE, 0d4338000000000000;
	{
	.reg .b32 %temp; 
	mov.b64 	{%r352, %temp}, %fd5913;
	}
	mov.f64 	%fd5914, 0dC338000000000000;
	add.rn.f64 	%fd5915, %fd5913, %fd5914;
	fma.rn.f64 	%fd5916, %fd5915, 0dBFE62E42FEFA39EF, %fd2007;
	fma.rn.f64 	%fd5917, %fd5915, 0dBC7ABC9E3B39803F, %fd5916;
	fma.rn.f64 	%fd5918, %fd5917, 0d3E5ADE1569CE2BDF, 0d3E928AF3FCA213EA;
	fma.rn.f64 	%fd5919, %fd5918, %fd5917, 0d3EC71DEE62401315;
	fma.rn.f64 	%fd5920, %fd5919, %fd5917, 0d3EFA01997C89EB71;
	fma.rn.f64 	%fd5921, %fd5920, %fd5917, 0d3F2A01A014761F65;
	fma.rn.f64 	%fd5922, %fd5921, %fd5917, 0d3F56C16C1852B7AF;
	fma.rn.f64 	%fd5923, %fd5922, %fd5917, 0d3F81111111122322;
	fma.rn.f64 	%fd5924, %fd5923, %fd5917, 0d3FA55555555502A1;
	fma.rn.f64 	%fd5925, %fd5924, %fd5917, 0d3FC5555555555511;
	fma.rn.f64 	%fd5926, %fd5925, %fd5917, 0d3FE000000000000B;
	fma.rn.f64 	%fd5927, %fd5926, %fd5917, 0d3FF0000000000000;
	fma.rn.f64 	%fd5928, %fd5927, %fd5917, 0d3FF0000000000000;
	{
	.reg .b32 %temp; 
	mov.b64 	{%r353, %temp}, %fd5928;
	}
	{
	.reg .b32 %temp; 
	mov.b64 	{%temp, %r354}, %fd5928;
	}
	shl.b32 	%r3623, %r352, 20;
	add.s32 	%r3624, %r3623, %r354;
	mov.b64 	%fd7976, {%r353, %r3624};
	{
	.reg .b32 %temp; 
	mov.b64 	{%temp, %r3625}, %fd2007;
	}
	mov.b32 	%f68, %r3625;
	abs.f32 	%f26, %f68;
	setp.lt.f32 	%p3018, %f26, 0f4086232B;
	@%p3018 bra 	$L__BB1_1711;
	setp.lt.f64 	%p3019, %fd2007, 0d0000000000000000;
	add.f64 	%fd5929, %fd2007, 0d7FF0000000000000;
	selp.f64 	%fd7976, 0d0000000000000000, %fd5929, %p3019;
	setp.geu.f32 	%p3020, %f26, 0f40874800;
	@%p3020 bra 	$L__BB1_1711;
	shr.u32 	%r3626, %r352, 31;
	add.s32 	%r3627, %r352, %r3626;
	shr.s32 	%r3628, %r3627, 1;
	shl.b32 	%r3629, %r3628, 20;
	add.s32 	%r3630, %r354, %r3629;
	mov.b64 	%fd5930, {%r353, %r3630};
	sub.s32 	%r3631, %r352, %r3628;
	shl.b32 	%r3632, %r3631, 20;
	add.s32 	%r3633, %r3632, 1072693248;
	mov.b32 	%r3634, 0;
	mov.b64 	%fd5931, {%r3634, %r3633};
	mul.f64 	%fd7976, %fd5931, %fd5930;
$L__BB1_1711:
	setp.ne.s32 	%p3021, %r344, 2146435072;
	mul.f64 	%fd5932, %fd1990, %fd7976;
	mul.f64 	%fd5933, %fd1979, 0d3FE0000000000000;
	mul.f64 	%fd2012, %fd5933, %fd5932;
	mov.f64 	%fd7977, %fd7991;
	@%p3021 bra 	$L__BB1_1716;
	setp.num.f64 	%p3022, %fd1967, %fd1967;
	@%p3022 bra 	$L__BB1_1714;
	mov.f64 	%fd5934, 0d4000000000000000;
	add.rn.f64 	%fd7977, %fd1967, %fd5934;
	bra.uni 	$L__BB1_1716;
$L__BB1_1714:
	setp.neu.f64 	%p3023, %fd1968, 0d7FF0000000000000;
	mov.f64 	%fd7977, %fd7991;
	@%p3023 bra 	$L__BB1_1716;
	setp.lt.s32 	%p3024, %r343, 0;
	and.b32  	%r3635, %r6, 2146435072;
	setp.eq.s32 	%p3025, %r3635, 1062207488;
	and.b32  	%r3636, %r6, 2147483647;
	setp.ne.s32 	%p3026, %r3636, 1071644672;
	setp.lt.s32 	%p3027, %r6, 0;
	selp.b32 	%r3637, 0, 2146435072, %p3027;
	or.b32  	%r3638, %r3637, -2147483648;
	selp.b32 	%r3639, %r3638, %r3637, %p3026;
	selp.b32 	%r3640, %r3639, %r3637, %p3025;
	selp.b32 	%r3641, %r3640, %r3637, %p3024;
	mov.b32 	%r3642, 0;
	mov.b64 	%fd7977, {%r3642, %r3641};
$L__BB1_1716:
	setp.eq.f64 	%p3028, %fd1967, 0d3FF0000000000000;
	setp.lt.s32 	%p3029, %r6, 0;
	and.b32  	%r3643, %r6, 2146435072;
	setp.eq.s32 	%p3030, %r3643, 1062207488;
	add.f64 	%fd5935, %fd7977, 0d3FF0000000000000;
	sqrt.rn.f64 	%fd5936, %fd5935;
	selp.f64 	%fd2016, 0d3FF6A09E667F3BCD, %fd5936, %p3028;
	{
	.reg .b32 %temp; 
	mov.b64 	{%temp, %r355}, %fd2016;
	}
	abs.f64 	%fd2017, %fd2016;
	{ // callseq 375, 0
	.param .b64 param0;
	st.param.f64 	[param0], %fd2017;
	.param .b64 param1;
	st.param.f64 	[param1], 0d4000000000000000;
	.param .b64 retval0;
	call.uni (retval0), 
	__internal_accurate_pow, 
	(
	param0, 
	param1
	);
	ld.param.f64 	%fd5937, [retval0];
	} // callseq 375
	setp.lt.s32 	%p3031, %r355, 0;
	neg.f64 	%fd5939, %fd5937;
	selp.f64 	%fd5940, %fd5939, %fd5937, %p3030;
	selp.f64 	%fd5941, %fd5940, %fd5937, %p3031;
	setp.eq.f64 	%p3032, %fd2016, 0d0000000000000000;
	selp.b32 	%r3644, %r355, 0, %p3030;
	or.b32  	%r3645, %r3644, 2146435072;
	selp.b32 	%r3646, %r3645, %r3644, %p3029;
	mov.b32 	%r3647, 0;
	mov.b64 	%fd5942, {%r3647, %r3646};
	selp.f64 	%fd7978, %fd5942, %fd5941, %p3032;
	add.f64 	%fd5943, %fd2016, 0d4000000000000000;
	{
	.reg .b32 %temp; 
	mov.b64 	{%temp, %r3648}, %fd5943;
	}
	and.b32  	%r3649, %r3648, 2146435072;
	setp.ne.s32 	%p3033, %r3649, 2146435072;
	@%p3033 bra 	$L__BB1_1721;
	setp.num.f64 	%p3034, %fd2016, %fd2016;
	@%p3034 bra 	$L__BB1_1719;
	mov.f64 	%fd5944, 0d4000000000000000;
	add.rn.f64 	%fd7978, %fd2016, %fd5944;
	bra.uni 	$L__BB1_1721;
$L__BB1_1719:
	setp.neu.f64 	%p3035, %fd2017, 0d7FF0000000000000;
	@%p3035 bra 	$L__BB1_1721;
	setp.lt.s32 	%p3036, %r355, 0;
	and.b32  	%r3650, %r6, 2146435072;
	setp.eq.s32 	%p3037, %r3650, 1062207488;
	and.b32  	%r3651, %r6, 2147483647;
	setp.ne.s32 	%p3038, %r3651, 1071644672;
	setp.lt.s32 	%p3039, %r6, 0;
	selp.b32 	%r3652, 0, 2146435072, %p3039;
	or.b32  	%r3653, %r3652, -2147483648;
	selp.b32 	%r3654, %r3653, %r3652, %p3038;
	selp.b32 	%r3655, %r3654, %r3652, %p3037;
	selp.b32 	%r3656, %r3655, %r3652, %p3036;
	mov.b32 	%r3657, 0;
	mov.b64 	%fd7978, {%r3657, %r3656};
$L__BB1_1721:
	setp.ne.s32 	%p3040, %r344, 2146435072;
	setp.eq.f64 	%p3041, %fd2016, 0d3FF0000000000000;
	selp.f64 	%fd5945, 0d3FF0000000000000, %fd7978, %p3041;
	div.rn.f64 	%fd5946, %fd1918, %fd5945;
	mul.f64 	%fd5947, %fd5946, 0d4010000000000000;
	mul.f64 	%fd2022, %fd5947, 0d401F952E0F96D630;
	mov.f64 	%fd7979, %fd7991;
	@%p3040 bra 	$L__BB1_1726;
	setp.num.f64 	%p3042, %fd1967, %fd1967;
	@%p3042 bra 	$L__BB1_1724;
	mov.f64 	%fd5948, 0d4000000000000000;
	add.rn.f64 	%fd7979, %fd1967, %fd5948;
	bra.uni 	$L__BB1_1726;
$L__BB1_1724:
	setp.neu.f64 	%p3043, %fd1968, 0d7FF0000000000000;
	mov.f64 	%fd7979, %fd7991;
	@%p3043 bra 	$L__BB1_1726;
	setp.lt.s32 	%p3044, %r343, 0;
	and.b32  	%r3658, %r6, 2146435072;
	setp.eq.s32 	%p3045, %r3658, 1062207488;
	and.b32  	%r3659, %r6, 2147483647;
	setp.ne.s32 	%p3046, %r3659, 1071644672;
	setp.lt.s32 	%p3047, %r6, 0;
	selp.b32 	%r3660, 0, 2146435072, %p3047;
	or.b32  	%r3661, %r3660, -2147483648;
	selp.b32 	%r3662, %r3661, %r3660, %p3046;
	selp.b32 	%r3663, %r3662, %r3660, %p3045;
	selp.b32 	%r3664, %r3663, %r3660, %p3044;
	mov.b32 	%r3665, 0;
	mov.b64 	%fd7979, {%r3665, %r3664};
$L__BB1_1726:
	setp.eq.f64 	%p3048, %fd1967, 0d3FF0000000000000;
	setp.lt.s32 	%p3049, %r6, 0;
	and.b32  	%r3666, %r6, 2146435072;
	setp.eq.s32 	%p3050, %r3666, 1062207488;
	add.f64 	%fd5949, %fd7979, 0d3FF0000000000000;
	sqrt.rn.f64 	%fd5950, %fd5949;
	selp.f64 	%fd2026, 0d3FF6A09E667F3BCD, %fd5950, %p3048;
	rcp.rn.f64 	%fd2027, %fd2026;
	{
	.reg .b32 %temp; 
	mov.b64 	{%temp, %r356}, %fd2027;
	}
	abs.f64 	%fd2028, %fd2027;
	{ // callseq 376, 0
	.param .b64 param0;
	st.param.f64 	[param0], %fd2028;
	.param .b64 param1;
	st.param.f64 	[param1], 0d4000000000000000;
	.param .b64 retval0;
	call.uni (retval0), 
	__internal_accurate_pow, 
	(
	param0, 
	param1
	);
	ld.param.f64 	%fd5951, [retval0];
	} // callseq 376
	setp.lt.s32 	%p3051, %r356, 0;
	neg.f64 	%fd5953, %fd5951;
	selp.f64 	%fd5954, %fd5953, %fd5951, %p3050;
	selp.f64 	%fd5955, %fd5954, %fd5951, %p3051;
	setp.eq.f64 	%p3052, %fd2027, 0d0000000000000000;
	selp.b32 	%r3667, %r356, 0, %p3050;
	or.b32  	%r3668, %r3667, 2146435072;
	selp.b32 	%r3669, %r3668, %r3667, %p3049;
	mov.b32 	%r3670, 0;
	mov.b64 	%fd5956, {%r3670, %r3669};
	selp.f64 	%fd7980, %fd5956, %fd5955, %p3052;
	add.f64 	%fd5957, %fd2027, 0d4000000000000000;
	{
	.reg .b32 %temp; 
	mov.b64 	{%temp, %r3671}, %fd5957;
	}
	and.b32  	%r3672, %r3671, 2146435072;
	setp.ne.s32 	%p3053, %r3672, 2146435072;
	@%p3053 bra 	$L__BB1_1731;
	setp.num.f64 	%p3054, %fd2027, %fd2027;
	@%p3054 bra 	$L__BB1_1729;
	mov.f64 	%fd5958, 0d4000000000000000;
	add.rn.f64 	%fd7980, %fd2027, %fd5958;
	bra.uni 	$L__BB1_1731;
$L__BB1_1729:
	setp.neu.f64 	%p3055, %fd2028, 0d7FF0000000000000;
	@%p3055 bra 	$L__BB1_1731;
	setp.lt.s32 	%p3056, %r356, 0;
	and.b32  	%r3673, %r6, 2146435072;
	setp.eq.s32 	%p3057, %r3673, 1062207488;
	and.b32  	%r3674, %r6, 2147483647;
	setp.ne.s32 	%p3058, %r3674, 1071644672;
	setp.lt.s32 	%p3059, %r6, 0;
	selp.b32 	%r3675, 0, 2146435072, %p3059;
	or.b32  	%r3676, %r3675, -2147483648;
	selp.b32 	%r3677, %r3676, %r3675, %p3058;
	selp.b32 	%r3678, %r3677, %r3675, %p3057;
	selp.b32 	%r3679, %r3678, %r3675, %p3056;
	mov.b32 	%r3680, 0;
	mov.b64 	%fd7980, {%r3680, %r3679};
$L__BB1_1731:
	setp.ne.s32 	%p3060, %r348, 2146435072;
	setp.eq.f64 	%p3061, %fd2027, 0d3FF0000000000000;
	mul.f64 	%fd5959, %fd7980, 0dC014000000000000;
	selp.f64 	%fd2033, 0dC014000000000000, %fd5959, %p3061;
	mov.f64 	%fd7981, %fd7993;
	@%p3060 bra 	$L__BB1_1736;
	setp.num.f64 	%p3062, %fd1966, %fd1966;
	@%p3062 bra 	$L__BB1_1734;
	mov.f64 	%fd5960, 0d4000000000000000;
	add.rn.f64 	%fd7981, %fd1966, %fd5960;
	bra.uni 	$L__BB1_1736;
$L__BB1_1734:
	setp.neu.f64 	%p3063, %fd1991, 0d7FF0000000000000;
	mov.f64 	%fd7981, %fd7993;
	@%p3063 bra 	$L__BB1_1736;
	setp.lt.s32 	%p3064, %r347, 0;
	and.b32  	%r3681, %r6, 2146435072;
	setp.eq.s32 	%p3065, %r3681, 1062207488;
	and.b32  	%r3682, %r6, 2147483647;
	setp.ne.s32 	%p3066, %r3682, 1071644672;
	setp.lt.s32 	%p3067, %r6, 0;
	selp.b32 	%r3683, 0, 2146435072, %p3067;
	or.b32  	%r3684, %r3683, -2147483648;
	selp.b32 	%r3685, %r3684, %r3683, %p3066;
	selp.b32 	%r3686, %r3685, %r3683, %p3065;
	selp.b32 	%r3687, %r3686, %r3683, %p3064;
	mov.b32 	%r3688, 0;
	mov.b64 	%fd7981, {%r3688, %r3687};
$L__BB1_1736:
	setp.ne.s32 	%p3068, %r350, 2146435072;
	mov.f64 	%fd7982, %fd7994;
	@%p3068 bra 	$L__BB1_1741;
	setp.num.f64 	%p3069, %fd1918, %fd1918;
	@%p3069 bra 	$L__BB1_1739;
	mov.f64 	%fd5961, 0d4000000000000000;
	add.rn.f64 	%fd7982, %fd1918, %fd5961;
	bra.uni 	$L__BB1_1741;
$L__BB1_1739:
	setp.neu.f64 	%p3070, %fd1996, 0d7FF0000000000000;
	mov.f64 	%fd7982, %fd7994;
	@%p3070 bra 	$L__BB1_1741;
	setp.lt.s32 	%p3071, %r349, 0;
	and.b32  	%r3689, %r6, 2146435072;
	setp.eq.s32 	%p3072, %r3689, 1062207488;
	and.b32  	%r3690, %r6, 2147483647;
	setp.ne.s32 	%p3073, %r3690, 1071644672;
	setp.lt.s32 	%p3074, %r6, 0;
	selp.b32 	%r3691, 0, 2146435072, %p3074;
	or.b32  	%r3692, %r3691, -2147483648;
	selp.b32 	%r3693, %r3692, %r3691, %p3073;
	selp.b32 	%r3694, %r3693, %r3691, %p3072;
	selp.b32 	%r3695, %r3694, %r3691, %p3071;
	mov.b32 	%r3696, 0;
	mov.b64 	%fd7982, {%r3696, %r3695};
$L__BB1_1741:
	setp.eq.f64 	%p3075, %fd1918, 0d3FF0000000000000;
	setp.lt.s32 	%p3076, %r6, 0;
	and.b32  	%r3697, %r6, 2146435072;
	setp.eq.s32 	%p3077, %r3697, 1062207488;
	selp.f64 	%fd5962, 0d3FF0000000000000, %fd7982, %p3075;
	setp.eq.f64 	%p3078, %fd1966, 0d3FF0000000000000;
	selp.f64 	%fd5963, 0d3FF0000000000000, %fd7981, %p3078;
	add.f64 	%fd2040, %fd5963, %fd5962;
	{
	.reg .b32 %temp; 
	mov.b64 	{%temp, %r357}, %fd2026;
	}
	abs.f64 	%fd2041, %fd2026;
	{ // callseq 377, 0
	.param .b64 param0;
	st.param.f64 	[param0], %fd2041;
	.param .b64 param1;
	st.param.f64 	[param1], 0d4000000000000000;
	.param .b64 retval0;
	call.uni (retval0), 
	__internal_accurate_pow, 
	(
	param0, 
	param1
	);
	ld.param.f64 	%fd5964, [retval0];
	} // callseq 377
	setp.lt.s32 	%p3079, %r357, 0;
	neg.f64 	%fd5966, %fd5964;
	selp.f64 	%fd5967, %fd5966, %fd5964, %p3077;
	selp.f64 	%fd5968, %fd5967, %fd5964, %p3079;
	setp.eq.f64 	%p3080, %fd2026, 0d0000000000000000;
	selp.b32 	%r3698, %r357, 0, %p3077;
	or.b32  	%r3699, %r3698, 2146435072;
	selp.b32 	%r3700, %r3699, %r3698, %p3076;
	mov.b32 	%r3701, 0;
	mov.b64 	%fd5969, {%r3701, %r3700};
	selp.f64 	%fd7983, %fd5969, %fd5968, %p3080;
	add.f64 	%fd5970, %fd2026, 0d4000000000000000;
	{
	.reg .b32 %temp; 
	mov.b64 	{%temp, %r3702}, %fd5970;
	}
	and.b32  	%r3703, %r3702, 2146435072;
	setp.ne.s32 	%p3081, %r3703, 2146435072;
	@%p3081 bra 	$L__BB1_1746;
	setp.num.f64 	%p3082, %fd2026, %fd2026;
	@%p3082 bra 	$L__BB1_1744;
	mov.f64 	%fd5971, 0d4000000000000000;
	add.rn.f64 	%fd7983, %fd2026, %fd5971;
	bra.uni 	$L__BB1_1746;
$L__BB1_1744:
	setp.neu.f64 	%p3083, %fd2041, 0d7FF0000000000000;
	@%p3083 bra 	$L__BB1_1746;
	setp.lt.s32 	%p3084, %r357, 0;
	and.b32  	%r3704, %r6, 2146435072;
	setp.eq.s32 	%p3085, %r3704, 1062207488;
	and.b32  	%r3705, %r6, 2147483647;
	setp.ne.s32 	%p3086, %r3705, 1071644672;
	setp.lt.s32 	%p3087, %r6, 0;
	selp.b32 	%r3706, 0, 2146435072, %p3087;
	or.b32  	%r3707, %r3706, -2147483648;
	selp.b32 	%r3708, %r3707, %r3706, %p3086;
	selp.b32 	%r3709, %r3708, %r3706, %p3085;
	selp.b32 	%r3710, %r3709, %r3706, %p3084;
	mov.b32 	%r3711, 0;
	mov.b64 	%fd7983, {%r3711, %r3710};
$L__BB1_1746:
	setp.eq.f64 	%p3088, %fd2026, 0d3FF0000000000000;
	selp.f64 	%fd5972, 0d3FF0000000000000, %fd7983, %p3088;
	mul.f64 	%fd5973, %fd2040, 0dC000000000000000;
	div.rn.f64 	%fd2046, %fd5973, %fd5972;
	fma.rn.f64 	%fd5974, %fd2046, 0d3FF71547652B82FE, 0d4338000000000000;
	{
	.reg .b32 %temp; 
	mov.b64 	{%r358, %temp}, %fd5974;
	}
	mov.f64 	%fd5975, 0dC338000000000000;
	add.rn.f64 	%fd5976, %fd5974, %fd5975;
	fma.rn.f64 	%fd5977, %fd5976, 0dBFE62E42FEFA39EF, %fd2046;
	fma.rn.f64 	%fd5978, %fd5976, 0dBC7ABC9E3B39803F, %fd5977;
	fma.rn.f64 	%fd5979, %fd5978, 0d3E5ADE1569CE2BDF, 0d3E928AF3FCA213EA;
	fma.rn.f64 	%fd5980, %fd5979, %fd5978, 0d3EC71DEE62401315;
	fma.rn.f64 	%fd5981, %fd5980, %fd5978, 0d3EFA01997C89EB71;
	fma.rn.f64 	%fd5982, %fd5981, %fd5978, 0d3F2A01A014761F65;
	fma.rn.f64 	%fd5983, %fd5982, %fd5978, 0d3F56C16C1852B7AF;
	fma.rn.f64 	%fd5984, %fd5983, %fd5978, 0d3F81111111122322;
	fma.rn.f64 	%fd5985, %fd5984, %fd5978, 0d3FA55555555502A1;
	fma.rn.f64 	%fd5986, %fd5985, %fd5978, 0d3FC5555555555511;
	fma.rn.f64 	%fd5987, %fd5986, %fd5978, 0d3FE000000000000B;
	fma.rn.f64 	%fd5988, %fd5987, %fd5978, 0d3FF0000000000000;
	fma.rn.f64 	%fd5989, %fd5988, %fd5978, 0d3FF0000000000000;
	{
	.reg .b32 %temp; 
	mov.b64 	{%r359, %temp}, %fd5989;
	}
	{
	.reg .b32 %temp; 
	mov.b64 	{%temp, %r360}, %fd5989;
	}
	shl.b32 	%r3712, %r358, 20;
	add.s32 	%r3713, %r3712, %r360;
	mov.b64 	%fd7984, {%r359, %r3713};
	{
	.reg .b32 %temp; 
	mov.b64 	{%temp, %r3714}, %fd2046;
	}
	mov.b32 	%f69, %r3714;
	abs.f32 	%f27, %f69;
	setp.lt.f32 	%p3089, %f27, 0f4086232B;
	@%p3089 bra 	$L__BB1_1749;
	setp.lt.f64 	%p3090, %fd2046, 0d0000000000000000;
	add.f64 	%fd5990, %fd2046, 0d7FF0000000000000;
	selp.f64 	%fd7984, 0d0000000000000000, %fd5990, %p3090;
	setp.geu.f32 	%p3091, %f27, 0f40874800;
	@%p3091 bra 	$L__BB1_1749;
	shr.u32 	%r3715, %r358, 31;
	add.s32 	%r3716, %r358, %r3715;
	shr.s32 	%r3717, %r3716, 1;
	shl.b32 	%r3718, %r3717, 20;
	add.s32 	%r3719, %r360, %r3718;
	mov.b64 	%fd5991, {%r359, %r3719};
	sub.s32 	%r3720, %r358, %r3717;
	shl.b32 	%r3721, %r3720, 20;
	add.s32 	%r3722, %r3721, 1072693248;
	mov.b32 	%r3723, 0;
	mov.b64 	%fd5992, {%r3723, %r3722};
	mul.f64 	%fd7984, %fd5992, %fd5991;
$L__BB1_1749:
	setp.ne.s32 	%p3092, %r344, 2146435072;
	mul.f64 	%fd5993, %fd2033, %fd7984;
	mul.f64 	%fd5994, %fd2022, 0d3FE0000000000000;
	mul.f64 	%fd2051, %fd5994, %fd5993;
	mul.f64 	%fd2052, %fd1919, 0dC000000000000000;
	mov.f64 	%fd7985, %fd7991;
	@%p3092 bra 	$L__BB1_1754;
	setp.num.f64 	%p3093, %fd1967, %fd1967;
	@%p3093 bra 	$L__BB1_1752;
	mov.f64 	%fd5995, 0d4000000000000000;
	add.rn.f64 	%fd7985, %fd1967, %fd5995;
	bra.uni 	$L__BB1_1754;
$L__BB1_1752:
	setp.neu.f64 	%p3094, %fd1968, 0d7FF0000000000000;
	mov.f64 	%fd7985, %fd7991;
	@%p3094 bra 	$L__BB1_1754;
	setp.lt.s32 	%p3095, %r343, 0;
	and.b32  	%r3724, %r6, 2146435072;
	setp.eq.s32 	%p3096, %r3724, 1062207488;
	and.b32  	%r3725, %r6, 2147483647;
	setp.ne.s32 	%p3097, %r3725, 1071644672;
	setp.lt.s32 	%p3098, %r6, 0;
	selp.b32 	%r3726, 0, 2146435072, %p3098;
	or.b32  	%r3727, %r3726, -2147483648;
	selp.b32 	%r3728, %r3727, %r3726, %p3097;
	selp.b32 	%r3729, %r3728, %r3726, %p3096;
	selp.b32 	%r3730, %r3729, %r3726, %p3095;
	mov.b32 	%r3731, 0;
	mov.b64 	%fd7985, {%r3731, %r3730};
$L__BB1_1754:
	setp.eq.f64 	%p3099, %fd1967, 0d3FF0000000000000;
	setp.lt.s32 	%p3100, %r6, 0;
	and.b32  	%r3732, %r6, 2146435072;
	setp.eq.s32 	%p3101, %r3732, 1062207488;
	add.f64 	%fd5996, %fd7985, 0d3FF0000000000000;
	sqrt.rn.f64 	%fd5997, %fd5996;
	rcp.rn.f64 	%fd5998, %fd5997;
	selp.f64 	%fd2056, 0d3FE6A09E667F3BCC, %fd5998, %p3099;
	{
	.reg .b32 %temp; 
	mov.b64 	{%temp, %r361}, %fd2056;
	}
	abs.f64 	%fd2057, %fd2056;
	{ // callseq 378, 0
	.param .b64 param0;
	st.param.f64 	[param0], %fd2057;
	.param .b64 param1;
	st.param.f64 	[param1], 0d4000000000000000;
	.param .b64 retval0;
	call.uni (retval0), 
	__internal_accurate_pow, 
	(
	param0, 
	param1
	);
	ld.param.f64 	%fd5999, [retval0];
	} // callseq 378
	setp.lt.s32 	%p3102, %r361, 0;
	neg.f64 	%fd6001, %fd5999;
	selp.f64 	%fd6002, %fd6001, %fd5999, %p3101;
	selp.f64 	%fd6003, %fd6002, %fd5999, %p3102;
	setp.eq.f64 	%p3103, %fd2056, 0d0000000000000000;
	selp.b32 	%r3733, %r361, 0, %p3101;
	or.b32  	%r3734, %r3733, 2146435072;
	selp.b32 	%r3735, %r3734, %r3733, %p3100;
	mov.b32 	%r3736, 0;
	mov.b64 	%fd6004, {%r3736, %r3735};
	selp.f64 	%fd7986, %fd6004, %fd6003, %p3103;
	add.f64 	%fd6005, %fd2056, 0d4000000000000000;
	{
	.reg .b32 %temp; 
	mov.b64 	{%temp, %r3737}, %fd6005;
	}
	and.b32  	%r3738, %r3737, 2146435072;
	setp.ne.s32 	%p3104, %r3738, 2146435072;
	@%p3104 bra 	$L__BB1_1759;
	setp.num.f64 	%p3105, %fd2056, %fd2056;
	@%p3105 bra 	$L__BB1_1757;
	mov.f64 	%fd6006, 0d4000000000000000;
	add.rn.f64 	%fd7986, %fd2056, %fd6006;
	bra.uni 	$L__BB1_1759;
$L__BB1_1757:
	setp.neu.f64 	%p3106, %fd2057, 0d7FF0000000000000;
	@%p3106 bra 	$L__BB1_1759;
	setp.lt.s32 	%p3107, %r361, 0;
	and.b32  	%r3739, %r6, 2146435072;
	setp.eq.s32 	%p3108, %r3739, 1062207488;
	and.b32  	%r3740, %r6, 2147483647;
	setp.ne.s32 	%p3109, %r3740, 1071644672;
	setp.lt.s32 	%p3110, %r6, 0;
	selp.b32 	%r3741, 0, 2146435072, %p3110;
	or.b32  	%r3742, %r3741, -2147483648;
	selp.b32 	%r3743, %r3742, %r3741, %p3109;
	selp.b32 	%r3744, %r3743, %r3741, %p3108;
	selp.b32 	%r3745, %r3744, %r3741, %p3107;
	mov.b32 	%r3746, 0;
	mov.b64 	%fd7986, {%r3746, %r3745};
$L__BB1_1759:
	setp.ne.s32 	%p3111, %r348, 2146435072;
	setp.eq.f64 	%p3112, %fd2056, 0d3FF0000000000000;
	selp.f64 	%fd6007, 0d3FF0000000000000, %fd7986, %p3112;
	div.rn.f64 	%fd6008, %fd2052, %fd1505;
	mul.f64 	%fd2062, %fd6008, %fd6007;
	mov.f64 	%fd7987, %fd7993;
	@%p3111 bra 	$L__BB1_1764;
	setp.num.f64 	%p3113, %fd1966, %fd1966;
	@%p3113 bra 	$L__BB1_1762;
	mov.f64 	%fd6009, 0d4000000000000000;
	add.rn.f64 	%fd7987, %fd1966, %fd6009;
	bra.uni 	$L__BB1_1764;
$L__BB1_1762:
	setp.neu.f64 	%p3114, %fd1991, 0d7FF0000000000000;
	mov.f64 	%fd7987, %fd7993;
	@%p3114 bra 	$L__BB1_1764;
	setp.lt.s32 	%p3115, %r347, 0;
	and.b32  	%r3747, %r6, 2146435072;
	setp.eq.s32 	%p3116, %r3747, 1062207488;
	and.b32  	%r3748, %r6, 2147483647;
	setp.ne.s32 	%p3117, %r3748, 1071644672;
	setp.lt.s32 	%p3118, %r6, 0;
	selp.b32 	%r3749, 0, 2146435072, %p3118;
	or.b32  	%r3750, %r3749, -2147483648;
	selp.b32 	%r3751, %r3750, %r3749, %p3117;
	selp.b32 	%r3752, %r3751, %r3749, %p3116;
	selp.b32 	%r3753, %r3752, %r3749, %p3115;
	mov.b32 	%r3754, 0;
	mov.b64 	%fd7987, {%r3754, %r3753};
$L__BB1_1764:
	setp.ne.s32 	%p3119, %r350, 2146435072;
	mov.f64 	%fd7988, %fd7994;
	@%p3119 bra 	$L__BB1_1769;
	setp.num.f64 	%p3120, %fd1918, %fd1918;
	@%p3120 bra 	$L__BB1_1767;
	mov.f64 	%fd6010, 0d4000000000000000;
	add.rn.f64 	%fd7988, %fd1918, %fd6010;
	bra.uni 	$L__BB1_1769;
$L__BB1_1767:
	setp.neu.f64 	%p3121, %fd1996, 0d7FF0000000000000;
	mov.f64 	%fd7988, %fd7994;
	@%p3121 bra 	$L__BB1_1769;
	setp.lt.s32 	%p3122, %r349, 0;
	and.b32  	%r3755, %r6, 2146435072;
	setp.eq.s32 	%p3123, %r3755, 1062207488;
	and.b32  	%r3756, %r6, 2147483647;
	setp.ne.s32 	%p3124, %r3756, 1071644672;
	setp.lt.s32 	%p3125, %r6, 0;
	selp.b32 	%r3757, 0, 2146435072, %p3125;
	or.b32  	%r3758, %r3757, -2147483648;
	selp.b32 	%r3759, %r3758, %r3757, %p3124;
	selp.b32 	%r3760, %r3759, %r3757, %p3123;
	selp.b32 	%r3761, %r3760, %r3757, %p3122;
	mov.b32 	%r3762, 0;
	mov.b64 	%fd7988, {%r3762, %r3761};
$L__BB1_1769:
	setp.eq.f64 	%p3126, %fd1918, 0d3FF0000000000000;
	setp.ne.s32 	%p3127, %r344, 2146435072;
	selp.f64 	%fd6011, 0d3FF0000000000000, %fd7988, %p3126;
	setp.eq.f64 	%p3128, %fd1966, 0d3FF0000000000000;
	selp.f64 	%fd6012, 0d3FF0000000000000, %fd7987, %p3128;
	add.f64 	%fd2069, %fd6012, %fd6011;
	mov.f64 	%fd7989, %fd7991;
	@%p3127 bra 	$L__BB1_1774;
	setp.num.f64 	%p3129, %fd1967, %fd1967;
	@%p3129 bra 	$L__BB1_1772;
	mov.f64 	%fd6013, 0d4000000000000000;
	add.rn.f64 	%fd7989, %fd1967, %fd6013;
	bra.uni 	$L__BB1_1774;
$L__BB1_1772:
	setp.neu.f64 	%p3130, %fd1968, 0d7FF0000000000000;
	mov.f64 	%fd7989, %fd7991;
	@%p3130 bra 	$L__BB1_1774;
	setp.lt.s32 	%p3131, %r343, 0;
	and.b32  	%r3763, %r6, 2146435072;
	setp.eq.s32 	%p3132, %r3763, 1062207488;
	and.b32  	%r3764, %r6, 2147483647;
	setp.ne.s32 	%p3133, %r3764, 1071644672;
	setp.lt.s32 	%p3134, %r6, 0;
	selp.b32 	%r3765, 0, 2146435072, %p3134;
	or.b32  	%r3766, %r3765, -2147483648;
	selp.b32 	%r3767, %r3766, %r3765, %p3133;
	selp.b32 	%r3768, %r3767, %r3765, %p3132;
	selp.b32 	%r3769, %r3768, %r3765, %p3131;
	mov.b32 	%r3770, 0;
	mov.b64 	%fd7989, {%r3770, %r3769};
$L__BB1_1774:
	setp.eq.f64 	%p3135, %fd1967, 0d3FF0000000000000;
	setp.lt.s32 	%p3136, %r6, 0;
	and.b32  	%r3771, %r6, 2146435072;
	setp.eq.s32 	%p3137, %r3771, 1062207488;
	add.f64 	%fd6014, %fd7989, 0d3FF0000000000000;
	sqrt.rn.f64 	%fd6015, %fd6014;
	selp.f64 	%fd2073, 0d3FF6A09E667F3BCD, %fd6015, %p3135;
	{
	.reg .b32 %temp; 
	mov.b64 	{%temp, %r362}, %fd2073;
	}
	abs.f64 	%fd2074, %fd2073;
	{ // callseq 379, 0
	.param .b64 param0;
	st.param.f64 	[param0], %fd2074;
	.param .b64 param1;
	st.param.f64 	[param1], 0d4000000000000000;
	.param .b64 retval0;
	call.uni (retval0), 
	__internal_accurate_pow, 
	(
	param0, 
	param1
	);
	ld.param.f64 	%fd6016, [retval0];
	} // callseq 379
	setp.lt.s32 	%p3138, %r362, 0;
	neg.f64 	%fd6018, %fd6016;
	selp.f64 	%fd6019, %fd6018, %fd6016, %p3137;
	selp.f64 	%fd6020, %fd6019, %fd6016, %p3138;
	setp.eq.f64 	%p3139, %fd2073, 0d0000000000000000;
	selp.b32 	%r3772, %r362, 0, %p3137;
	or.b32  	%r3773, %r3772, 2146435072;
	selp.b32 	%r3774, %r3773, %r3772, %p3136;
	mov.b32 	%r3775, 0;
	mov.b64 	%fd6021, {%r3775, %r3774};
	selp.f64 	%fd7990, %fd6021, %fd6020, %p3139;
	add.f64 	%fd6022, %fd2073, 0d4000000000000000;
	{
	.reg .b32 %temp; 
	mov.b64 	{%temp, %r3776}, %fd6022;
	}
	and.b32  	%r3777, %r3776, 2146435072;
	setp.ne.s32 	%p3140, %r3777, 2146435072;
	@%p3140 bra 	$L__BB1_1779;
	setp.num.f64 	%p3141, %fd2073, %fd2073;
	@%p3141 bra 	$L__BB1_1777;
	mov.f64 	%fd6023, 0d4000000000000000;
	add.rn.f64 	%fd7990, %fd2073, %fd6023;
	bra.uni 	$L__BB1_1779;
$L__BB1_1777:
	setp.neu.f64 	%p3142, %fd2074, 0d7FF0000000000000;
	@%p3142 bra 	$L__BB1_1779;
	setp.lt.s32 	%p3143, %r362, 0;
	and.b32  	%r3778, %r6, 2146435072;
	setp.eq.s32 	%p3144, %r3778, 1062207488;
	and.b32  	%r3779, %r6, 2147483647;
	setp.ne.s32 	%p3145, %r3779, 1071644672;
	setp.lt.s32 	%p3146, %r6, 0;
	selp.b32 	%r3780, 0, 2146435072, %p3146;
	or.b32  	%r3781, %r3780, -2147483648;
	selp.b32 	%r3782, %r3781, %r3780, %p3145;
	selp.b32 	%r3783, %r3782, %r3780, %p3144;
	selp.b32 	%r3784, %r3783, %r3780, %p3143;
	mov.b32 	%r3785, 0;
	mov.b64 	%fd7990, {%r3785, %r3784};
$L__BB1_1779:
	setp.ne.s32 	%p3147, %r344, 2146435072;
	setp.eq.f64 	%p3148, %fd2073, 0d3FF0000000000000;
	selp.f64 	%fd6024, 0d3FF0000000000000, %fd7990, %p3148;
	div.rn.f64 	%fd6025, %fd2069, %fd6024;
	fma.rn.f64 	%fd6026, %fd6025, 0d4000000000000000, 0dBFF0000000000000;
	mul.f64 	%fd6027, %fd2062, %fd6026;
	mul.f64 	%fd2079, %fd6027, 0d401F952E0F96D630;
	@%p3147 bra 	$L__BB1_1784;
	setp.num.f64 	%p3149, %fd1967, %fd1967;
	@%p3149 bra 	$L__BB1_1782;
	mov.f64 	%fd6028, 0d4000000000000000;
	add.rn.f64 	%fd7991, %fd1967, %fd6028;
	bra.uni 	$L__BB1_1784;
$L__BB1_1782:
	setp.neu.f64 	%p3150, %fd1968, 0d7FF0000000000000;
	@%p3150 bra 	$L__BB1_1784;
	setp.lt.s32 	%p3151, %r343, 0;
	and.b32  	%r3786, %r6, 2146435072;
	setp.eq.s32 	%p3152, %r3786, 1062207488;
	and.b32  	%r3787, %r6, 2147483647;
	setp.ne.s32 	%p3153, %r3787, 1071644672;
	setp.lt.s32 	%p3154, %r6, 0;
	selp.b32 	%r3788, 0, 2146435072, %p3154;
	or.b32  	%r3789, %r3788, -2147483648;
	selp.b32 	%r3790, %r3789, %r3788, %p3153;
	selp.b32 	%r3791, %r3790, %r3788, %p3152;
	selp.b32 	%r3792, %r3791, %r3788, %p3151;
	mov.b32 	%r3793, 0;
	mov.b64 	%fd7991, {%r3793, %r3792};
$L__BB1_1784:
	setp.eq.f64 	%p3155, %fd1967, 0d3FF0000000000000;
	setp.lt.s32 	%p3156, %r6, 0;
	and.b32  	%r3794, %r6, 2146435072;
	setp.eq.s32 	%p3157, %r3794, 1062207488;
	add.f64 	%fd6029, %fd7991, 0d3FF0000000000000;
	sqrt.rn.f64 	%fd6030, %fd6029;
	selp.f64 	%fd2083, 0d3FF6A09E667F3BCD, %fd6030, %p3155;
	rcp.rn.f64 	%fd2084, %fd2083;
	{
	.reg .b32 %temp; 
	mov.b64 	{%temp, %r363}, %fd2084;
	}
	abs.f64 	%fd2085, %fd2084;
	{ // callseq 380, 0
	.param .b64 param0;
	st.param.f64 	[param0], %fd2085;
	.param .b64 param1;
	st.param.f64 	[param1], 0d4000000000000000;
	.param .b64 retval0;
	call.uni (retval0), 
	__internal_accurate_pow, 
	(
	param0, 
	param1
	);
	ld.param.f64 	%fd6031, [retval0];
	} // callseq 380
	setp.lt.s32 	%p3158, %r363, 0;
	neg.f64 	%fd6033, %fd6031;
	selp.f64 	%fd6034, %fd6033, %fd6031, %p3157;
	selp.f64 	%fd6035, %fd6034, %fd6031, %p3158;
	setp.eq.f64 	%p3159, %fd2084, 0d0000000000000000;
	selp.b32 	%r3795, %r363, 0, %p3157;
	or.b32  	%r3796, %r3795, 2146435072;
	selp.b32 	%r3797, %r3796, %r3795, %p3156;
	mov.b32 	%r3798, 0;
	mov.b64 	%fd6036, {%r3798, %r3797};
	selp.f64 	%fd7992, %fd6036, %fd6035, %p3159;
	add.f64 	%fd6037, %fd2084, 0d4000000000000000;
	{
	.reg .b32 %temp; 
	mov.b64 	{%temp, %r3799}, %fd6037;
	}
	and.b32  	%r3800, %r3799, 2146435072;
	setp.ne.s32 	%p3160, %r3800, 2146435072;
	@%p3160 bra 	$L__BB1_1789;
	setp.num.f64 	%p3161, %fd2084, %fd2084;
	@%p3161 bra 	$L__BB1_1787;
	mov.f64 	%fd6038, 0d4000000000000000;
	add.rn.f64 	%fd7992, %fd2084, %fd6038;
	bra.uni 	$L__BB1_1789;
$L__BB1_1787:
	setp.neu.f64 	%p3162, %fd2085, 0d7FF0000000000000;
	@%p3162 bra 	$L__BB1_1789;
	setp.lt.s32 	%p3163, %r363, 0;
	and.b32  	%r3801, %r6, 2146435072;
	setp.eq.s32 	%p3164, %r3801, 1062207488;
	and.b32  	%r3802, %r6, 2147483647;
	setp.ne.s32 	%p3165, %r3802, 1071644672;
	setp.lt.s32 	%p3166, %r6, 0;
	selp.b32 	%r3803, 0, 2146435072, %p3166;
	or.b32  	%r3804, %r3803, -2147483648;
	selp.b32 	%r3805, %r3804, %r3803, %p3165;
	selp.b32 	%r3806, %r3805, %r3803, %p3164;
	selp.b32 	%r3807, %r3806, %r3803, %p3163;
	mov.b32 	%r3808, 0;
	mov.b64 	%fd7992, {%r3808, %r3807};
$L__BB1_1789:
	setp.ne.s32 	%p3167, %r348, 2146435072;
	setp.eq.f64 	%p3168, %fd2084, 0d3FF0000000000000;
	mul.f64 	%fd6039, %fd7992, 0dC014000000000000;
	selp.f64 	%fd2090, 0dC014000000000000, %fd6039, %p3168;
	@%p3167 bra 	$L__BB1_1794;
	setp.num.f64 	%p3169, %fd1966, %fd1966;
	@%p3169 bra 	$L__BB1_1792;
	mov.f64 	%fd6040, 0d4000000000000000;
	add.rn.f64 	%fd7993, %fd1966, %fd6040;
	bra.uni 	$L__BB1_1794;
$L__BB1_1792:
	setp.neu.f64 	%p3170, %fd1991, 0d7FF0000000000000;
	@%p3170 bra 	$L__BB1_1794;
	setp.lt.s32 	%p3171, %r347, 0;
	and.b32  	%r3809, %r6, 2146435072;
	setp.eq.s32 	%p3172, %r3809, 1062207488;
	and.b32  	%r3810, %r6, 2147483647;
	setp.ne.s32 	%p3173, %r3810, 1071644672;
	setp.lt.s32 	%p3174, %r6, 0;
	selp.b32 	%r3811, 0, 2146435072, %p3174;
	or.b32  	%r3812, %r3811, -2147483648;
	selp.b32 	%r3813, %r3812, %r3811, %p3173;
	selp.b32 	%r3814, %r3813, %r3811, %p3172;
	selp.b32 	%r3815, %r3814, %r3811, %p3171;
	mov.b32 	%r3816, 0;
	mov.b64 	%fd7993, {%r3816, %r3815};
$L__BB1_1794:
	setp.ne.s32 	%p3175, %r350, 2146435072;
	setp.eq.f64 	%p3176, %fd1966, 0d3FF0000000000000;
	selp.f64 	%fd2094, 0d3FF0000000000000, %fd7993, %p3176;
	@%p3175 bra 	$L__BB1_1799;
	setp.num.f64 	%p3177, %fd1918, %fd1918;
	@%p3177 bra 	$L__BB1_1797;
	mov.f64 	%fd6041, 0d4000000000000000;
	add.rn.f64 	%fd7994, %fd1918, %fd6041;
	bra.uni 	$L__BB1_1799;
$L__BB1_1797:
	setp.neu.f64 	%p3178, %fd1996, 0d7FF0000000000000;
	@%p3178 bra 	$L__BB1_1799;
	setp.lt.s32 	%p3179, %r349, 0;
	and.b32  	%r3817, %r6, 2146435072;
	setp.eq.s32 	%p3180, %r3817, 1062207488;
	and.b32  	%r3818, %r6, 2147483647;
	setp.ne.s32 	%p3181, %r3818, 1071644672;
	setp.lt.s32 	%p3182, %r6, 0;
	selp.b32 	%r3819, 0, 2146435072, %p3182;
	or.b32  	%r3820, %r3819, -2147483648;
	selp.b32 	%r3821, %r3820, %r3819, %p3181;
	selp.b32 	%r3822, %r3821, %r3819, %p3180;
	selp.b32 	%r3823, %r3822, %r3819, %p3179;
	mov.b32 	%r3824, 0;
	mov.b64 	%fd7994, {%r3824, %r3823};
$L__BB1_1799:
	setp.eq.f64 	%p3183, %fd1918, 0d3FF0000000000000;
	setp.lt.s32 	%p3184, %r6, 0;
	and.b32  	%r3825, %r6, 2146435072;
	setp.eq.s32 	%p3185, %r3825, 1062207488;
	selp.f64 	%fd6042, 0d3FF0000000000000, %fd7994, %p3183;
	add.f64 	%fd2098, %fd2094, %fd6042;
	{
	.reg .b32 %temp; 
	mov.b64 	{%temp, %r364}, %fd2083;
	}
	abs.f64 	%fd2099, %fd2083;
	{ // callseq 381, 0
	.param .b64 param0;
	st.param.f64 	[param0], %fd2099;
	.param .b64 param1;
	st.param.f64 	[param1], 0d4000000000000000;
	.param .b64 retval0;
	call.uni (retval0), 
	__internal_accurate_pow, 
	(
	param0, 
	param1
	);
	ld.param.f64 	%fd6043, [retval0];
	} // callseq 381
	setp.lt.s32 	%p3186, %r364, 0;
	neg.f64 	%fd6045, %fd6043;
	selp.f64 	%fd6046, %fd6045, %fd6043, %p3185;
	selp.f64 	%fd6047, %fd6046, %fd6043, %p3186;
	setp.eq.f64 	%p3187, %fd2083, 0d0000000000000000;
	selp.b32 	%r3826, %r364, 0, %p3185;
	or.b32  	%r3827, %r3826, 2146435072;
	selp.b32 	%r3828, %r3827, %r3826, %p3184;
	mov.b32 	%r3829, 0;
	mov.b64 	%fd6048, {%r3829, %r3828};
	selp.f64 	%fd7995, %fd6048, %fd6047, %p3187;
	add.f64 	%fd6049, %fd2083, 0d4000000000000000;
	{
	.reg .b32 %temp; 
	mov.b64 	{%temp, %r3830}, %fd6049;
	}
	and.b32  	%r3831, %r3830, 2146435072;
	setp.ne.s32 	%p3188, %r3831, 2146435072;
	@%p3188 bra 	$L__BB1_1804;
	setp.num.f64 	%p3189, %fd2083, %fd2083;
	@%p3189 bra 	$L__BB1_1802;
	mov.f64 	%fd6050, 0d4000000000000000;
	add.rn.f64 	%fd7995, %fd2083, %fd6050;
	bra.uni 	$L__BB1_1804;
$L__BB1_1802:
	setp.neu.f64 	%p3190, %fd2099, 0d7FF0000000000000;
	@%p3190 bra 	$L__BB1_1804;
	setp.lt.s32 	%p3191, %r364, 0;
	and.b32  	%r3832, %r6, 2146435072;
	setp.eq.s32 	%p3192, %r3832, 1062207488;
	and.b32  	%r3833, %r6, 2147483647;
	setp.ne.s32 	%p3193, %r3833, 1071644672;
	setp.lt.s32 	%p3194, %r6, 0;
	selp.b32 	%r3834, 0, 2146435072, %p3194;
	or.b32  	%r3835, %r3834, -2147483648;
	selp.b32 	%r3836, %r3835, %r3834, %p3193;
	selp.b32 	%r3837, %r3836, %r3834, %p3192;
	selp.b32 	%r3838, %r3837, %r3834, %p3191;
	mov.b32 	%r3839, 0;
	mov.b64 	%fd7995, {%r3839, %r3838};
$L__BB1_1804:
	setp.eq.f64 	%p3195, %fd2083, 0d3FF0000000000000;
	selp.f64 	%fd6051, 0d3FF0000000000000, %fd7995, %p3195;
	mul.f64 	%fd6052, %fd2098, 0dC000000000000000;
	div.rn.f64 	%fd2104, %fd6052, %fd6051;
	fma.rn.f64 	%fd6053, %fd2104, 0d3FF71547652B82FE, 0d4338000000000000;
	{
	.reg .b32 %temp; 
	mov.b64 	{%r365, %temp}, %fd6053;
	}
	mov.f64 	%fd6054, 0dC338000000000000;
	add.rn.f64 	%fd6055, %fd6053, %fd6054;
	fma.rn.f64 	%fd6056, %fd6055, 0dBFE62E42FEFA39EF, %fd2104;
	fma.rn.f64 	%fd6057, %fd6055, 0dBC7ABC9E3B39803F, %fd6056;
	fma.rn.f64 	%fd6058, %fd6057, 0d3E5ADE1569CE2BDF, 0d3E928AF3FCA213EA;
	fma.rn.f64 	%fd6059, %fd6058, %fd6057, 0d3EC71DEE62401315;
	fma.rn.f64 	%fd6060, %fd6059, %fd6057, 0d3EFA01997C89EB71;
	fma.rn.f64 	%fd6061, %fd6060, %fd6057, 0d3F2A01A014761F65;
	fma.rn.f64 	%fd6062, %fd6061, %fd6057, 0d3F56C16C1852B7AF;
	fma.rn.f64 	%fd6063, %fd6062, %fd6057, 0d3F81111111122322;
	fma.rn.f64 	%fd6064, %fd6063, %fd6057, 0d3FA55555555502A1;
	fma.rn.f64 	%fd6065, %fd6064, %fd6057, 0d3FC5555555555511;
	fma.rn.f64 	%fd6066, %fd6065, %fd6057, 0d3FE000000000000B;
	fma.rn.f64 	%fd6067, %fd6066, %fd6057, 0d3FF0000000000000;
	fma.rn.f64 	%fd6068, %fd6067, %fd6057, 0d3FF0000000000000;
	{
	.reg .b32 %temp; 
	mov.b64 	{%r366, %temp}, %fd6068;
	}
	{
	.reg .b32 %temp; 
	mov.b64 	{%temp, %r367}, %fd6068;
	}
	shl.b32 	%r3840, %r365, 20;
	add.s32 	%r3841, %r3840, %r367;
	mov.b64 	%fd7996, {%r366, %r3841};
	{
	.reg .b32 %temp; 
	mov.b64 	{%temp, %r3842}, %fd2104;
	}
	mov.b32 	%f70, %r3842;
	abs.f32 	%f28, %f70;
	setp.lt.f32 	%p3196, %f28, 0f4086232B;
	@%p3196 bra 	$L__BB1_1807;
	setp.lt.f64 	%p3197, %fd2104, 0d0000000000000000;
	add.f64 	%fd6069, %fd2104, 0d7FF0000000000000;
	selp.f64 	%fd7996, 0d0000000000000000, %fd6069, %p3197;
	setp.geu.f32 	%p3198, %f28, 0f40874800;
	@%p3198 bra 	$L__BB1_1807;
	shr.u32 	%r3843, %r365, 31;
	add.s32 	%r3844, %r365, %r3843;
	shr.s32 	%r3845, %r3844, 1;
	shl.b32 	%r3846, %r3845, 20;
	add.s32 	%r3847, %r367, %r3846;
	mov.b64 	%fd6070, {%r366, %r3847};
	sub.s32 	%r3848, %r365, %r3845;
	shl.b32 	%r3849, %r3848, 20;
	add.s32 	%r3850, %r3849, 1072693248;
	mov.b32 	%r3851, 0;
	mov.b64 	%fd6071, {%r3851, %r3850};
	mul.f64 	%fd7996, %fd6071, %fd6070;
$L__BB1_1807:
	mul.f64 	%fd6072, %fd2090, %fd7996;
	mul.f64 	%fd6073, %fd2079, 0d3FE0000000000000;
	mul.f64 	%fd6074, %fd6073, %fd6072;
	fma.rn.f64 	%fd6075, %fd1711, 0d3FB8000000000000, %fd8116;
	fma.rn.f64 	%fd6076, %fd1914, 0d3FD2000000000000, %fd6075;
	mul.f64 	%fd2109, %fd7880, %fd6076;
	mul.f64 	%fd2110, %fd7880, %fd2012;
	fma.rn.f64 	%fd6077, %fd1712, 0d3FB8000000000000, %fd8114;
	fma.rn.f64 	%fd6078, %fd1915, 0d3FD2000000000000, %fd6077;
	mul.f64 	%fd2111, %fd7880, %fd6078;
	mul.f64 	%fd2112, %fd7880, %fd2051;
	fma.rn.f64 	%fd6079, %fd1713, 0d3FB8000000000000, %fd8112;
	fma.rn.f64 	%fd6080, %fd1916, 0d3FD2000000000000, %fd6079;
	mul.f64 	%fd2113, %fd7880, %fd6080;
	mul.f64 	%fd2114, %fd7880, %fd6074;
	mul.f64 	%fd6081, %fd7880, %fd8116;
	fma.rn.f64 	%fd6082, %fd6081, 0d3FEC23E39189614C, %fd8117;
	fma.rn.f64 	%fd6083, %fd1711, 0d3FD0000000000000, %fd8116;
	mul.f64 	%fd6084, %fd7880, %fd6083;
	mul.f64 	%fd6085, %fd6084, 0d400A37B2A108BD3C;
	sub.f64 	%fd6086, %fd6082, %fd6085;
	fma.rn.f64 	%fd2115, %fd2109, 0d400A912FE408DB10, %fd6086;
	mul.f64 	%fd6087, %fd7880, %fd8114;
	fma.rn.f64 	%fd6088, %fd6087, 0d3FEC23E39189614C, %fd8115;
	fma.rn.f64 	%fd6089, %fd1712, 0d3FD0000000000000, %fd8114;
	mul.f64 	%fd6090, %fd7880, %fd6089;
	mul.f64 	%fd6091, %fd6090, 0d400A37B2A108BD3C;
	sub.f64 	%fd6092, %fd6088, %fd6091;
	fma.rn.f64 	%fd2116, %fd2111, 0d400A912FE408DB10, %fd6092;
	mul.f64 	%fd6093, %fd7880, %fd8112;
	fma.rn.f64 	%fd6094, %fd6093, 0d3FEC23E39189614C, %fd8113;
	fma.rn.f64 	%fd6095, %fd1713, 0d3FD0000000000000, %fd8112;
	mul.f64 	%fd6096, %fd7880, %fd6095;
	mul.f64 	%fd6097, %fd6096, 0d400A37B2A108BD3C;
	sub.f64 	%fd6098, %fd6094, %fd6097;
	fma.rn.f64 	%fd2117, %fd2113, 0d400A912FE408DB10, %fd6098;
	fma.rn.f64 	%fd6099, %fd7880, 0d3FED89D89D89D89E, %fd1516;
	mul.f64 	%fd6100, %fd88, 0d3FE0000000000000;
	setp.geu.f64 	%p3199, %fd6099, %fd6100;
	@%p3199 bra 	$L__BB1_1829;
	setp.lt.s32 	%p3248, %r2, 0;
	and.b32  	%r3912, %r2, 2146435072;
	setp.eq.s32 	%p3249, %r3912, 1072693248;
	mul.f64 	%fd6169, %fd88, 0d3FE0000000000000;
	fma.rn.f64 	%fd6170, %fd7880, 0d3FED89D89D89D89E, %fd1516;
	sub.f64 	%fd6171, %fd6169, %fd6170;
	{
	.reg .b32 %temp; 
	mov.b64 	{%temp, %r368}, %fd6171;
	}
	abs.f64 	%fd2118, %fd6171;
	setp.lt.s32 	%p3250, %r368, 0;
	setp.eq.f64 	%p3251, %fd6171, 0d0000000000000000;
	ld.f64 	%fd8005, [%rd9];
	{ // callseq 386, 0
	.param .b64 param0;
	st.param.f64 	[param0], %fd2118;
	.param .b64 param1;
	st.param.f64 	[param1], 0d3FF0000000000000;
	.param .b64 retval0;
	call.uni (retval0), 
	__internal_accurate_pow, 
	(
	param0, 
	param1
	);
	ld.param.f64 	%fd6172, [retval0];
	} // callseq 386
	neg.f64 	%fd6174, %fd6172;
	selp.f64 	%fd6175, %fd6174, %fd6172, %p3249;
	selp.f64 	%fd6176, %fd6175, %fd6172, %p3250;
	selp.b32 	%r3913, %r368, 0, %p3249;
	or.b32  	%r3914, %r3913, 2146435072;
	selp.b32 	%r3915, %r3914, %r3913, %p3248;
	mov.b32 	%r3916, 0;
	mov.b64 	%fd6177, {%r3916, %r3915};
	selp.f64 	%fd7997, %fd6177, %fd6176, %p3251;
	add.f64 	%fd6178, %fd6171, 0d3FF0000000000000;
	{
	.reg .b32 %temp; 
	mov.b64 	{%temp, %r3917}, %fd6178;
	}
	and.b32  	%r3918, %r3917, 2146435072;
	setp.ne.s32 	%p3252, %r3918, 2146435072;
	@%p3252 bra 	$L__BB1_1813;
	mul.f64 	%fd6179, %fd88, 0d3FE0000000000000;
	fma.rn.f64 	%fd6180, %fd7880, 0d3FED89D89D89D89E, %fd1516;
	sub.f64 	%fd6181, %fd6179, %fd6180;
	setp.num.f64 	%p3253, %fd6181, %fd6181;
	@%p3253 bra 	$L__BB1_1811;
	mul.f64 	%fd6182, %fd88, 0d3FE0000000000000;
	fma.rn.f64 	%fd6183, %fd7880, 0d3FED89D89D89D89E, %fd1516;
	sub.f64 	%fd6184, %fd6182, %fd6183;
	mov.f64 	%fd6185, 0d3FF0000000000000;
	add.rn.f64 	%fd7997, %fd6184, %fd6185;
	bra.uni 	$L__BB1_1813;
$L__BB1_1811:
	setp.neu.f64 	%p3254, %fd2118, 0d7FF0000000000000;
	@%p3254 bra 	$L__BB1_1813;
	setp.lt.s32 	%p3255, %r368, 0;
	and.b32  	%r3919, %r2, 2146435072;
	setp.eq.s32 	%p3256, %r3919, 1072693248;
	and.b32  	%r3920, %r2, 2147483647;
	setp.ne.s32 	%p3257, %r3920, 1071644672;
	setp.lt.s32 	%p3258, %r2, 0;
	selp.b32 	%r3921, 0, 2146435072, %p3258;
	or.b32  	%r3922, %r3921, -2147483648;
	selp.b32 	%r3923, %r3922, %r3921, %p3257;
	selp.b32 	%r3924, %r3923, %r3921, %p3256;
	selp.b32 	%r3925, %r3924, %r3921, %p3255;
	mov.b32 	%r3926, 0;
	mov.b64 	%fd7997, {%r3926, %r3925};
$L__BB1_1813:
	mul.f64 	%fd6186, %fd88, 0d3FE0000000000000;
	fma.rn.f64 	%fd6187, %fd7880, 0d3FED89D89D89D89E, %fd1516;
	sub.f64 	%fd6188, %fd6186, %fd6187;
	setp.eq.f64 	%p3259, %fd6188, 0d3FF0000000000000;
	setp.eq.f64 	%p3260, %fd6188, 0d0000000000000000;
	setp.lt.s32 	%p3261, %r368, 0;
	setp.lt.s32 	%p3262, %r6, 0;
	and.b32  	%r3927, %r6, 2146435072;
	setp.eq.s32 	%p3263, %r3927, 1062207488;
	selp.f64 	%fd6189, 0d3FF0000000000000, %fd7997, %p3259;
	fma.rn.f64 	%fd2124, %fd8005, %fd6189, 0d0000000000000000;
	{ // callseq 387, 0
	.param .b64 param0;
	st.param.f64 	[param0], %fd2118;
	.param .b64 param1;
	st.param.f64 	[param1], 0d4000000000000000;
	.param .b64 retval0;
	call.uni (retval0), 
	__internal_accurate_pow, 
	(
	param0, 
	param1
	);
	ld.param.f64 	%fd6190, [retval0];
	} // callseq 387
	neg.f64 	%fd6192, %fd6190;
	selp.f64 	%fd6193, %fd6192, %fd6190, %p3263;
	selp.f64 	%fd6194, %fd6193, %fd6190, %p3261;
	selp.b32 	%r3928, %r368, 0, %p3263;
	or.b32  	%r3929, %r3928, 2146435072;
	selp.b32 	%r3930, %r3929, %r3928, %p3262;
	mov.b32 	%r3931, 0;
	mov.b64 	%fd6195, {%r3931, %r3930};
	selp.f64 	%fd7998, %fd6195, %fd6194, %p3260;
	add.f64 	%fd6196, %fd6188, 0d4000000000000000;
	{
	.reg .b32 %temp; 
	mov.b64 	{%temp, %r3932}, %fd6196;
	}
	and.b32  	%r3933, %r3932, 2146435072;
	setp.ne.s32 	%p3264, %r3933, 2146435072;
	@%p3264 bra 	$L__BB1_1818;
	mul.f64 	%fd6197, %fd88, 0d3FE0000000000000;
	fma.rn.f64 	%fd6198, %fd7880, 0d3FED89D89D89D89E, %fd1516;
	sub.f64 	%fd6199, %fd6197, %fd6198;
	setp.nan.f64 	%p3265, %fd6199, %fd6199;
	@%p3265 bra 	$L__BB1_1817;
	setp.neu.f64 	%p3266, %fd2118, 0d7FF0000000000000;
	@%p3266 bra 	$L__BB1_1818;
	setp.lt.s32 	%p3267, %r368, 0;
	and.b32  	%r3934, %r6, 2146435072;
	setp.eq.s32 	%p3268, %r3934, 1062207488;
	and.b32  	%r3935, %r6, 2147483647;
	setp.ne.s32 	%p3269, %r3935, 1071644672;
	setp.lt.s32 	%p3270, %r6, 0;
	selp.b32 	%r3936, 0, 2146435072, %p3270;
	or.b32  	%r3937, %r3936, -2147483648;
	selp.b32 	%r3938, %r3937, %r3936, %p3269;
	selp.b32 	%r3939, %r3938, %r3936, %p3268;
	selp.b32 	%r3940, %r3939, %r3936, %p3267;
	mov.b32 	%r3941, 0;
	mov.b64 	%fd7998, {%r3941, %r3940};
	bra.uni 	$L__BB1_1818;
$L__BB1_1817:
	mul.f64 	%fd6200, %fd88, 0d3FE0000000000000;
	fma.rn.f64 	%fd6201, %fd7880, 0d3FED89D89D89D89E, %fd1516;
	sub.f64 	%fd6202, %fd6200, %fd6201;
	mov.f64 	%fd6203, 0d4000000000000000;
	add.rn.f64 	%fd7998, %fd6202, %fd6203;
$L__BB1_1818:
	mul.f64 	%fd6204, %fd88, 0d3FE0000000000000;
	fma.rn.f64 	%fd6205, %fd7880, 0d3FED89D89D89D89E, %fd1516;
	sub.f64 	%fd6206, %fd6204, %fd6205;
	setp.eq.f64 	%p3271, %fd6206, 0d3FF0000000000000;
	setp.eq.f64 	%p3272, %fd6206, 0d0000000000000000;
	setp.lt.s32 	%p3273, %r368, 0;
	setp.lt.s32 	%p3274, %r10, 0;
	and.b32  	%r3942, %r10, 2146435072;
	setp.eq.s32 	%p3275, %r3942, 1073741824;
	selp.f64 	%fd6207, 0d3FF0000000000000, %fd7998, %p3271;
	mul.f64 	%fd6208, %fd7930, 0d3FE0000000000000;
	fma.rn.f64 	%fd2129, %fd6208, %fd6207, %fd2124;
	{ // callseq 388, 0
	.param .b64 param0;
	st.param.f64 	[param0], %fd2118;
	.param .b64 param1;
	st.param.f64 	[param1], 0d4008000000000000;
	.param .b64 retval0;
	call.uni (retval0), 
	__internal_accurate_pow, 
	(
	param0, 
	param1
	);
	ld.param.f64 	%fd6209, [retval0];
	} // callseq 388
	neg.f64 	%fd6211, %fd6209;
	selp.f64 	%fd6212, %fd6211, %fd6209, %p3275;
	selp.f64 	%fd6213, %fd6212, %fd6209, %p3273;
	selp.b32 	%r3943, %r368, 0, %p3275;
	or.b32  	%r3944, %r3943, 2146435072;
	selp.b32 	%r3945, %r3944, %r3943, %p3274;
	mov.b32 	%r3946, 0;
	mov.b64 	%fd6214, {%r3946, %r3945};
	selp.f64 	%fd7999, %fd6214, %fd6213, %p3272;
	add.f64 	%fd6215, %fd6206, 0d4008000000000000;
	{
	.reg .b32 %temp; 
	mov.b64 	{%temp, %r3947}, %fd6215;
	}
	and.b32  	%r3948, %r3947, 2146435072;
	setp.ne.s32 	%p3276, %r3948, 2146435072;
	@%p3276 bra 	$L__BB1_1823;
	mul.f64 	%fd6216, %fd88, 0d3FE0000000000000;
	fma.rn.f64 	%fd6217, %fd7880, 0d3FED89D89D89D89E, %fd1516;
	sub.f64 	%fd6218, %fd6216, %fd6217;
	setp.nan.f64 	%p3277, %fd6218, %fd6218;
	@%p3277 bra 	$L__BB1_1822;
	setp.neu.f64 	%p3278, %fd2118, 0d7FF0000000000000;
	@%p3278 bra 	$L__BB1_1823;
	setp.lt.s32 	%p3279, %r368, 0;
	and.b32  	%r3949, %r10, 2146435072;
	setp.eq.s32 	%p3280, %r3949, 1073741824;
	and.b32  	%r3950, %r10, 2147483647;
	setp.ne.s32 	%p3281, %r3950, 1071644672;
	setp.lt.s32 	%p3282, %r10, 0;
	selp.b32 	%r3951, 0, 2146435072, %p3282;
	or.b32  	%r3952, %r3951, -2147483648;
	selp.b32 	%r3953, %r3952, %r3951, %p3281;
	selp.b32 	%r3954, %r3953, %r3951, %p3280;
	selp.b32 	%r3955, %r3954, %r3951, %p3279;
	mov.b32 	%r3956, 0;
	mov.b64 	%fd7999, {%r3956, %r3955};
	bra.uni 	$L__BB1_1823;
$L__BB1_1822:
	mul.f64 	%fd6219, %fd88, 0d3FE0000000000000;
	fma.rn.f64 	%fd6220, %fd7880, 0d3FED89D89D89D89E, %fd1516;
	sub.f64 	%fd6221, %fd6219, %fd6220;
	mov.f64 	%fd6222, 0d4008000000000000;
	add.rn.f64 	%fd7999, %fd6221, %fd6222;
$L__BB1_1823:
	mul.f64 	%fd6223, %fd88, 0d3FE0000000000000;
	fma.rn.f64 	%fd6224, %fd7880, 0d3FED89D89D89D89E, %fd1516;
	sub.f64 	%fd6225, %fd6223, %fd6224;
	setp.eq.f64 	%p3283, %fd6225, 0d3FF0000000000000;
	setp.eq.f64 	%p3284, %fd6225, 0d0000000000000000;
	setp.lt.s32 	%p3285, %r368, 0;
	setp.lt.s32 	%p3286, %r14, 0;
	and.b32  	%r3957, %r14, 2146435072;
	setp.eq.s32 	%p3287, %r3957, 1072693248;
	selp.f64 	%fd6226, 0d3FF0000000000000, %fd7999, %p3283;
	div.rn.f64 	%fd6227, %fd7929, 0d4008000000000000;
	fma.rn.f64 	%fd2134, %fd6227, %fd6226, %fd2129;
	{ // callseq 389, 0
	.param .b64 param0;
	st.param.f64 	[param0], %fd2118;
	.param .b64 param1;
	st.param.f64 	[param1], 0d4010000000000000;
	.param .b64 retval0;
	call.uni (retval0), 
	__internal_accurate_pow, 
	(
	param0, 
	param1
	);
	ld.param.f64 	%fd6228, [retval0];
	} // callseq 389
	neg.f64 	%fd6230, %fd6228;
	selp.f64 	%fd6231, %fd6230, %fd6228, %p3287;
	selp.f64 	%fd6232, %fd6231, %fd6228, %p3285;
	selp.b32 	%r3958, %r368, 0, %p3287;
	or.b32  	%r3959, %r3958, 2146435072;
	selp.b32 	%r3960, %r3959, %r3958, %p3286;
	mov.b32 	%r3961, 0;
	mov.b64 	%fd6233, {%r3961, %r3960};
	selp.f64 	%fd8000, %fd6233, %fd6232, %p3284;
	add.f64 	%fd6234, %fd6225, 0d4010000000000000;
	{
	.reg .b32 %temp; 
	mov.b64 	{%temp, %r3962}, %fd6234;
	}
	and.b32  	%r3963, %r3962, 2146435072;
	setp.ne.s32 	%p3288, %r3963, 2146435072;
	@%p3288 bra 	$L__BB1_1828;
	mul.f64 	%fd6235, %fd88, 0d3FE0000000000000;
	fma.rn.f64 	%fd6236, %fd7880, 0d3FED89D89D89D89E, %fd1516;
	sub.f64 	%fd6237, %fd6235, %fd6236;
	setp.nan.f64 	%p3289, %fd6237, %fd6237;
	@%p3289 bra 	$L__BB1_1827;
	setp.neu.f64 	%p3290, %fd2118, 0d7FF0000000000000;
	@%p3290 bra 	$L__BB1_1828;
	setp.lt.s32 	%p3291, %r368, 0;
	and.b32  	%r3964, %r14, 2146435072;
	setp.eq.s32 	%p3292, %r3964, 1072693248;
	and.b32  	%r3965, %r14, 2147483647;
	setp.ne.s32 	%p3293, %r3965, 1071644672;
	setp.lt.s32 	%p3294, %r14, 0;
	selp.b32 	%r3966, 0, 2146435072, %p3294;
	or.b32  	%r3967, %r3966, -2147483648;
	selp.b32 	%r3968, %r3967, %r3966, %p3293;
	selp.b32 	%r3969, %r3968, %r3966, %p3292;
	selp.b32 	%r3970, %r3969, %r3966, %p3291;
	mov.b32 	%r3971, 0;
	mov.b64 	%fd8000, {%r3971, %r3970};
	bra.uni 	$L__BB1_1828;
$L__BB1_1827:
	mul.f64 	%fd6238, %fd88, 0d3FE0000000000000;
	fma.rn.f64 	%fd6239, %fd7880, 0d3FED89D89D89D89E, %fd1516;
	sub.f64 	%fd6240, %fd6238, %fd6239;
	mov.f64 	%fd6241, 0d4010000000000000;
	add.rn.f64 	%fd8000, %fd6240, %fd6241;
$L__BB1_1828:
	ld.param.f64 	%fd7556, [_Z13distributor_PdPdS_S_ii_param_0];
	mul.f64 	%fd6242, %fd88, 0d3FE0000000000000;
	fma.rn.f64 	%fd6243, %fd7880, 0d3FED89D89D89D89E, %fd1516;
	sub.f64 	%fd6244, %fd6242, %fd6243;
	setp.eq.f64 	%p3295, %fd6244, 0d3FF0000000000000;
	selp.f64 	%fd6245, 0d3FF0000000000000, %fd8000, %p3295;
	mul.f64 	%fd6246, %fd7928, 0d3FD0000000000000;
	fma.rn.f64 	%fd6247, %fd6246, %fd6245, %fd2134;
	mul.f64 	%fd6248, %fd7556, 0d3FE0000000000000;
	sub.f64 	%fd8006, %fd6248, %fd6247;
	bra.uni 	$L__BB1_1850;
$L__BB1_1829:
	setp.lt.s32 	%p3200, %r2, 0;
	and.b32  	%r3852, %r2, 2146435072;
	setp.eq.s32 	%p3201, %r3852, 1072693248;
	fma.rn.f64 	%fd6101, %fd7880, 0d3FED89D89D89D89E, %fd1516;
	fma.rn.f64 	%fd6102, %fd88, 0dBFE0000000000000, %fd6101;
	{
	.reg .b32 %temp; 
	mov.b64 	{%temp, %r369}, %fd6102;
	}
	abs.f64 	%fd2140, %fd6102;
	setp.lt.s32 	%p3202, %r369, 0;
	setp.eq.f64 	%p3203, %fd6102, 0d0000000000000000;
	ld.f64 	%fd8005, [%rd9];
	{ // callseq 382, 0
	.param .b64 param0;
	st.param.f64 	[param0], %fd2140;
	.param .b64 param1;
	st.param.f64 	[param1], 0d3FF0000000000000;
	.param .b64 retval0;
	call.uni (retval0), 
	__internal_accurate_pow, 
	(
	param0, 
	param1
	);
	ld.param.f64 	%fd6103, [retval0];
	} // callseq 382
	neg.f64 	%fd6105, %fd6103;
	selp.f64 	%fd6106, %fd6105, %fd6103, %p3201;
	selp.f64 	%fd6107, %fd6106, %fd6103, %p3202;
	selp.b32 	%r3853, %r369, 0, %p3201;
	or.b32  	%r3854, %r3853, 2146435072;
	selp.b32 	%r3855, %r3854, %r3853, %p3200;
	mov.b32 	%r3856, 0;
	mov.b64 	%fd6108, {%r3856, %r3855};
	selp.f64 	%fd8001, %fd6108, %fd6107, %p3203;
	add.f64 	%fd6109, %fd6102, 0d3FF0000000000000;
	{
	.reg .b32 %temp; 
	mov.b64 	{%temp, %r3857}, %fd6109;
	}
	and.b32  	%r3858, %r3857, 2146435072;
	setp.ne.s32 	%p3204, %r3858, 2146435072;
	@%p3204 bra 	$L__BB1_1834;
	fma.rn.f64 	%fd6110, %fd7880, 0d3FED89D89D89D89E, %fd1516;
	fma.rn.f64 	%fd6111, %fd88, 0dBFE0000000000000, %fd6110;
	setp.num.f64 	%p3205, %fd6111, %fd6111;
	@%p3205 bra 	$L__BB1_1832;
	fma.rn.f64 	%fd6112, %fd7880, 0d3FED89D89D89D89E, %fd1516;
	fma.rn.f64 	%fd6113, %fd88, 0dBFE0000000000000, %fd6112;
	mov.f64 	%fd6114, 0d3FF0000000000000;
	add.rn.f64 	%fd8001, %fd6113, %fd6114;
	bra.uni 	$L__BB1_1834;
$L__BB1_1832:
	setp.neu.f64 	%p3206, %fd2140, 0d7FF0000000000000;
	@%p3206 bra 	$L__BB1_1834;
	setp.lt.s32 	%p3207, %r369, 0;
	and.b32  	%r3859, %r2, 2146435072;
	setp.eq.s32 	%p3208, %r3859, 1072693248;
	and.b32  	%r3860, %r2, 2147483647;
	setp.ne.s32 	%p3209, %r3860, 1071644672;
	setp.lt.s32 	%p3210, %r2, 0;
	selp.b32 	%r3861, 0, 2146435072, %p3210;
	or.b32  	%r3862, %r3861, -2147483648;
	selp.b32 	%r3863, %r3862, %r3861, %p3209;
	selp.b32 	%r3864, %r3863, %r3861, %p3208;
	selp.b32 	%r3865, %r3864, %r3861, %p3207;
	mov.b32 	%r3866, 0;
	mov.b64 	%fd8001, {%r3866, %r3865};
$L__BB1_1834:
	fma.rn.f64 	%fd6115, %fd7880, 0d3FED89D89D89D89E, %fd1516;
	fma.rn.f64 	%fd6116, %fd88, 0dBFE0000000000000, %fd6115;
	setp.eq.f64 	%p3211, %fd6116, 0d3FF0000000000000;
	setp.eq.f64 	%p3212, %fd6116, 0d0000000000000000;
	setp.lt.s32 	%p3213, %r369, 0;
	setp.lt.s32 	%p3214, %r6, 0;
	and.b32  	%r3867, %r6, 2146435072;
	setp.eq.s32 	%p3215, %r3867, 1062207488;
	selp.f64 	%fd6117, 0d3FF0000000000000, %fd8001, %p3211;
	fma.rn.f64 	%fd2146, %fd8005, %fd6117, 0d0000000000000000;
	{ // callseq 383, 0
	.param .b64 param0;
	st.param.f64 	[param0], %fd2140;
	.param .b64 param1;
	st.param.f64 	[param1], 0d4000000000000000;
	.param .b64 retval0;
	call.uni (retval0), 
	__internal_accurate_pow, 
	(
	param0, 
	param1
	);
	ld.param.f64 	%fd6118, [retval0];
	} // callseq 383
	neg.f64 	%fd6120, %fd6118;
	selp.f64 	%fd6121, %fd6120, %fd6118, %p3215;
	selp.f64 	%fd6122, %fd6121, %fd6118, %p3213;
	selp.b32 	%r3868, %r369, 0, %p3215;
	or.b32  	%r3869, %r3868, 2146435072;
	selp.b32 	%r3870, %r3869, %r3868, %p3214;
	mov.b32 	%r3871, 0;
	mov.b64 	%fd6123, {%r3871, %r3870};
	selp.f64 	%fd8002, %fd6123, %fd6122, %p3212;
	add.f64 	%fd6124, %fd6116, 0d4000000000000000;
	{
	.reg .b32 %temp; 
	mov.b64 	{%temp, %r3872}, %fd6124;
	}
	and.b32  	%r3873, %r3872, 2146435072;
	setp.ne.s32 	%p3216, %r3873, 2146435072;
	@%p3216 bra 	$L__BB1_1839;
	fma.rn.f64 	%fd6125, %fd7880, 0d3FED89D89D89D89E, %fd1516;
	fma.rn.f64 	%fd6126, %fd88, 0dBFE0000000000000, %fd6125;
	setp.nan.f64 	%p3217, %fd6126, %fd6126;
	@%p3217 bra 	$L__BB1_1838;
	setp.neu.f64 	%p3218, %fd2140, 0d7FF0000000000000;
	@%p3218 bra 	$L__BB1_1839;
	setp.lt.s32 	%p3219, %r369, 0;
	and.b32  	%r3874, %r6, 2146435072;
	setp.eq.s32 	%p3220, %r3874, 1062207488;
	and.b32  	%r3875, %r6, 2147483647;
	setp.ne.s32 	%p3221, %r3875, 1071644672;
	setp.lt.s32 	%p3222, %r6, 0;
	selp.b32 	%r3876, 0, 2146435072, %p3222;
	or.b32  	%r3877, %r3876, -2147483648;
	selp.b32 	%r3878, %r3877, %r3876, %p3221;
	selp.b32 	%r3879, %r3878, %r3876, %p3220;
	selp.b32 	%r3880, %r3879, %r3876, %p3219;
	mov.b32 	%r3881, 0;
	mov.b64 	%fd8002, {%r3881, %r3880};
	bra.uni 	$L__BB1_1839;
$L__BB1_1838:
	fma.rn.f64 	%fd6127, %fd7880, 0d3FED89D89D89D89E, %fd1516;
	fma.rn.f64 	%fd6128, %fd88, 0dBFE0000000000000, %fd6127;
	mov.f64 	%fd6129, 0d4000000000000000;
	add.rn.f64 	%fd8002, %fd6128, %fd6129;
$L__BB1_1839:
	fma.rn.f64 	%fd6130, %fd7880, 0d3FED89D89D89D89E, %fd1516;
	mul.f64 	%fd6131, %fd88, 0d3FE0000000000000;
	sub.f64 	%fd6132, %fd6130, %fd6131;
	setp.eq.f64 	%p3223, %fd6132, 0d3FF0000000000000;
	setp.eq.f64 	%p3224, %fd6132, 0d0000000000000000;
	setp.lt.s32 	%p3225, %r369, 0;
	setp.lt.s32 	%p3226, %r10, 0;
	and.b32  	%r3882, %r10, 2146435072;
	setp.eq.s32 	%p3227, %r3882, 1073741824;
	selp.f64 	%fd6133, 0d3FF0000000000000, %fd8002, %p3223;
	mul.f64 	%fd6134, %fd7930, 0d3FE0000000000000;
	fma.rn.f64 	%fd2151, %fd6134, %fd6133, %fd2146;
	{ // callseq 384, 0
	.param .b64 param0;
	st.param.f64 	[param0], %fd2140;
	.param .b64 param1;
	st.param.f64 	[param1], 0d4008000000000000;
	.param .b64 retval0;
	call.uni (retval0), 
	__internal_accurate_pow, 
	(
	param0, 
	param1
	);
	ld.param.f64 	%fd6135, [retval0];
	} // callseq 384
	neg.f64 	%fd6137, %fd6135;
	selp.f64 	%fd6138, %fd6137, %fd6135, %p3227;
	selp.f64 	%fd6139, %fd6138, %fd6135, %p3225;
	selp.b32 	%r3883, %r369, 0, %p3227;
	or.b32  	%r3884, %r3883, 2146435072;
	selp.b32 	%r3885, %r3884, %r3883, %p3226;
	mov.b32 	%r3886, 0;
	mov.b64 	%fd6140, {%r3886, %r3885};
	selp.f64 	%fd8003, %fd6140, %fd6139, %p3224;
	add.f64 	%fd6141, %fd6132, 0d4008000000000000;
	{
	.reg .b32 %temp; 
	mov.b64 	{%temp, %r3887}, %fd6141;
	}
	and.b32  	%r3888, %r3887, 2146435072;
	setp.ne.s32 	%p3228, %r3888, 2146435072;
	@%p3228 bra 	$L__BB1_1844;
	fma.rn.f64 	%fd6142, %fd7880, 0d3FED89D89D89D89E, %fd1516;
	fma.rn.f64 	%fd6143, %fd88, 0dBFE0000000000000, %fd6142;
	setp.nan.f64 	%p3229, %fd6143, %fd6143;
	@%p3229 bra 	$L__BB1_1843;
	setp.neu.f64 	%p3230, %fd2140, 0d7FF0000000000000;
	@%p3230 bra 	$L__BB1_1844;
	setp.lt.s32 	%p3231, %r369, 0;
	and.b32  	%r3889, %r10, 2146435072;
	setp.eq.s32 	%p3232, %r3889, 1073741824;
	and.b32  	%r3890, %r10, 2147483647;
	setp.ne.s32 	%p3233, %r3890, 1071644672;
	setp.lt.s32 	%p3234, %r10, 0;
	selp.b32 	%r3891, 0, 2146435072, %p3234;
	or.b32  	%r3892, %r3891, -2147483648;
	selp.b32 	%r3893, %r3892, %r3891, %p3233;
	selp.b32 	%r3894, %r3893, %r3891, %p3232;
	selp.b32 	%r3895, %r3894, %r3891, %p3231;
	mov.b32 	%r3896, 0;
	mov.b64 	%fd8003, {%r3896, %r3895};
	bra.uni 	$L__BB1_1844;
$L__BB1_1843:
	fma.rn.f64 	%fd6144, %fd7880, 0d3FED89D89D89D89E, %fd1516;
	fma.rn.f64 	%fd6145, %fd88, 0dBFE0000000000000, %fd6144;
	mov.f64 	%fd6146, 0d4008000000000000;
	add.rn.f64 	%fd8003, %fd6145, %fd6146;
$L__BB1_1844:
	fma.rn.f64 	%fd6147, %fd7880, 0d3FED89D89D89D89E, %fd1516;
	fma.rn.f64 	%fd6148, %fd88, 0dBFE0000000000000, %fd6147;
	setp.eq.f64 	%p3235, %fd6148, 0d3FF0000000000000;
	setp.eq.f64 	%p3236, %fd6148, 0d0000000000000000;
	setp.lt.s32 	%p3237, %r369, 0;
	setp.lt.s32 	%p3238, %r14, 0;
	and.b32  	%r3897, %r14, 2146435072;
	setp.eq.s32 	%p3239, %r3897, 1072693248;
	selp.f64 	%fd6149, 0d3FF0000000000000, %fd8003, %p3235;
	div.rn.f64 	%fd6150, %fd7929, 0d4008000000000000;
	fma.rn.f64 	%fd2156, %fd6150, %fd6149, %fd2151;
	{ // callseq 385, 0
	.param .b64 param0;
	st.param.f64 	[param0], %fd2140;
	.param .b64 param1;
	st.param.f64 	[param1], 0d4010000000000000;
	.param .b64 retval0;
	call.uni (retval0), 
	__internal_accurate_pow, 
	(
	param0, 
	param1
	);
	ld.param.f64 	%fd6151, [retval0];
	} // callseq 385
	neg.f64 	%fd6153, %fd6151;
	selp.f64 	%fd6154, %fd6153, %fd6151, %p3239;
	selp.f64 	%fd6155, %fd6154, %fd6151, %p3237;
	selp.b32 	%r3898, %r369, 0, %p3239;
	or.b32  	%r3899, %r3898, 2146435072;
	selp.b32 	%r3900, %r3899, %r3898, %p3238;
	mov.b32 	%r3901, 0;
	mov.b64 	%fd6156, {%r3901, %r3900};
	selp.f64 	%fd8004, %fd6156, %fd6155, %p3236;
	add.f64 	%fd6157, %fd6148, 0d4010000000000000;
	{
	.reg .b32 %temp; 
	mov.b64 	{%temp, %r3902}, %fd6157;
	}
	and.b32  	%r3903, %r3902, 2146435072;
	setp.ne.s32 	%p3240, %r3903, 2146435072;
	@%p3240 bra 	$L__BB1_1849;
	fma.rn.f64 	%fd6158, %fd7880, 0d3FED89D89D89D89E, %fd1516;
	fma.rn.f64 	%fd6159, %fd88, 0dBFE0000000000000, %fd6158;
	setp.nan.f64 	%p3241, %fd6159, %fd6159;
	@%p3241 bra 	$L__BB1_1848;
	setp.neu.f64 	%p3242, %fd2140, 0d7FF0000000000000;
	@%p3242 bra 	$L__BB1_1849;
	setp.lt.s32 	%p3243, %r369, 0;
	and.b32  	%r3904, %r14, 2146435072;
	setp.eq.s32 	%p3244, %r3904, 1072693248;
	and.b32  	%r3905, %r14, 2147483647;
	setp.ne.s32 	%p3245, %r3905, 1071644672;
	setp.lt.s32 	%p3246, %r14, 0;
	selp.b32 	%r3906, 0, 2146435072, %p3246;
	or.b32  	%r3907, %r3906, -2147483648;
	selp.b32 	%r3908, %r3907, %r3906, %p3245;
	selp.b32 	%r3909, %r3908, %r3906, %p3244;
	selp.b32 	%r3910, %r3909, %r3906, %p3243;
	mov.b32 	%r3911, 0;
	mov.b64 	%fd8004, {%r3911, %r3910};
	bra.uni 	$L__BB1_1849;
$L__BB1_1848:
	fma.rn.f64 	%fd6160, %fd7880, 0d3FED89D89D89D89E, %fd1516;
	fma.rn.f64 	%fd6161, %fd88, 0dBFE0000000000000, %fd6160;
	mov.f64 	%fd6162, 0d4010000000000000;
	add.rn.f64 	%fd8004, %fd6161, %fd6162;
$L__BB1_1849:
	ld.param.f64 	%fd7555, [_Z13distributor_PdPdS_S_ii_param_0];
	fma.rn.f64 	%fd6163, %fd7880, 0d3FED89D89D89D89E, %fd1516;
	mul.f64 	%fd6164, %fd88, 0d3FE0000000000000;
	sub.f64 	%fd6165, %fd6163, %fd6164;
	setp.eq.f64 	%p3247, %fd6165, 0d3FF0000000000000;
	selp.f64 	%fd6166, 0d3FF0000000000000, %fd8004, %p3247;
	mul.f64 	%fd6167, %fd7928, 0d3FD0000000000000;
	fma.rn.f64 	%fd6168, %fd6167, %fd6166, %fd2156;
	fma.rn.f64 	%fd8006, %fd7555, 0d3FE0000000000000, %fd6168;
$L__BB1_1850:
	setp.lt.s32 	%p3296, %r6, 0;
	and.b32  	%r3972, %r6, 2146435072;
	setp.eq.s32 	%p3297, %r3972, 1062207488;
	sub.f64 	%fd2164, %fd2115, %fd8006;
	div.rn.f64 	%fd2165, %fd2117, 0d400DBE2DF9B01D21;
	{
	.reg .b32 %temp; 
	mov.b64 	{%temp, %r370}, %fd2165;
	}
	abs.f64 	%fd2166, %fd2165;
	{ // callseq 390, 0
	.param .b64 param0;
	st.param.f64 	[param0], %fd2166;
	.param .b64 param1;
	st.param.f64 	[param1], 0d4000000000000000;
	.param .b64 retval0;
	call.uni (retval0), 
	__internal_accurate_pow, 
	(
	param0, 
	param1
	);
	ld.param.f64 	%fd6249, [retval0];
	} // callseq 390
	setp.lt.s32 	%p3298, %r370, 0;
	neg.f64 	%fd6251, %fd6249;
	selp.f64 	%fd6252, %fd6251, %fd6249, %p3297;
	selp.f64 	%fd6253, %fd6252, %fd6249, %p3298;
	setp.eq.f64 	%p3299, %fd2165, 0d0000000000000000;
	selp.b32 	%r3973, %r370, 0, %p3297;
	or.b32  	%r3974, %r3973, 2146435072;
	selp.b32 	%r3975, %r3974, %r3973, %p3296;
	mov.b32 	%r3976, 0;
	mov.b64 	%fd6254, {%r3976, %r3975};
	selp.f64 	%fd8029, %fd6254, %fd6253, %p3299;
	add.f64 	%fd6255, %fd2165, 0d4000000000000000;
	{
	.reg .b32 %temp; 
	mov.b64 	{%temp, %r3977}, %fd6255;
	}
	and.b32  	%r371, %r3977, 2146435072;
	setp.ne.s32 	%p3300, %r371, 2146435072;
	mov.f64 	%fd8007, %fd8029;
	@%p3300 bra 	$L__BB1_1855;
	setp.num.f64 	%p3301, %fd2165, %fd2165;
	@%p3301 bra 	$L__BB1_1853;
	mov.f64 	%fd6256, 0d4000000000000000;
	add.rn.f64 	%fd8007, %fd2165, %fd6256;
	bra.uni 	$L__BB1_1855;
$L__BB1_1853:
	setp.neu.f64 	%p3302, %fd2166, 0d7FF0000000000000;
	mov.f64 	%fd8007, %fd8029;
	@%p3302 bra 	$L__BB1_1855;
	setp.lt.s32 	%p3303, %r370, 0;
	and.b32  	%r3978, %r6, 2146435072;
	setp.eq.s32 	%p3304, %r3978, 1062207488;
	and.b32  	%r3979, %r6, 2147483647;
	setp.ne.s32 	%p3305, %r3979, 1071644672;
	setp.lt.s32 	%p3306, %r6, 0;
	selp.b32 	%r3980, 0, 2146435072, %p3306;
	or.b32  	%r3981, %r3980, -2147483648;
	selp.b32 	%r3982, %r3981, %r3980, %p3305;
	selp.b32 	%r3983, %r3982, %r3980, %p3304;
	selp.b32 	%r3984, %r3983, %r3980, %p3303;
	mov.b32 	%r3985, 0;
	mov.b64 	%fd8007, {%r3985, %r3984};
$L__BB1_1855:
	setp.lt.s32 	%p3307, %r6, 0;
	and.b32  	%r3986, %r6, 2146435072;
	setp.eq.s32 	%p3308, %r3986, 1062207488;
	setp.eq.f64 	%p3309, %fd2165, 0d3FF0000000000000;
	add.f64 	%fd6257, %fd8007, 0d3FF0000000000000;
	sqrt.rn.f64 	%fd6258, %fd6257;
	selp.f64 	%fd2171, 0d3FF6A09E667F3BCD, %fd6258, %p3309;
	{
	.reg .b32 %temp; 
	mov.b64 	{%temp, %r372}, %fd2171;
	}
	abs.f64 	%fd2172, %fd2171;
	{ // callseq 391, 0
	.param .b64 param0;
	st.param.f64 	[param0], %fd2172;
	.param .b64 param1;
	st.param.f64 	[param1], 0d4000000000000000;
	.param .b64 retval0;
	call.uni (retval0), 
	__internal_accurate_pow, 
	(
	param0, 
	param1
	);
	ld.param.f64 	%fd6259, [retval0];
	} // callseq 391
	setp.lt.s32 	%p3310, %r372, 0;
	neg.f64 	%fd6261, %fd6259;
	selp.f64 	%fd6262, %fd6261, %fd6259, %p3308;
	selp.f64 	%fd6263, %fd6262, %fd6259, %p3310;
	setp.eq.f64 	%p3311, %fd2171, 0d0000000000000000;
	selp.b32 	%r3987, %r372, 0, %p3308;
	or.b32  	%r3988, %r3987, 2146435072;
	selp.b32 	%r3989, %r3988, %r3987, %p3307;
	mov.b32 	%r3990, 0;
	mov.b64 	%fd6264, {%r3990, %r3989};
	selp.f64 	%fd8008, %fd6264, %fd6263, %p3311;
	add.f64 	%fd6265, %fd2171, 0d4000000000000000;
	{
	.reg .b32 %temp; 
	mov.b64 	{%temp, %r3991}, %fd6265;
	}
	and.b32  	%r3992, %r3991, 2146435072;
	setp.ne.s32 	%p3312, %r3992, 2146435072;
	@%p3312 bra 	$L__BB1_1860;
	setp.num.f64 	%p3313, %fd2171, %fd2171;
	@%p3313 bra 	$L__BB1_1858;
	mov.f64 	%fd6266, 0d4000000000000000;
	add.rn.f64 	%fd8008, %fd2171, %fd6266;
	bra.uni 	$L__BB1_1860;
$L__BB1_1858:
	setp.neu.f64 	%p3314, %fd2172, 0d7FF0000000000000;
	@%p3314 bra 	$L__BB1_1860;
	setp.lt.s32 	%p3315, %r372, 0;
	and.b32  	%r3993, %r6, 2146435072;
	setp.eq.s32 	%p3316, %r3993, 1062207488;
	and.b32  	%r3994, %r6, 2147483647;
	setp.ne.s32 	%p3317, %r3994, 1071644672;
	setp.lt.s32 	%p3318, %r6, 0;
	selp.b32 	%r3995, 0, 2146435072, %p3318;
	or.b32  	%r3996, %r3995, -2147483648;
	selp.b32 	%r3997, %r3996, %r3995, %p3317;
	selp.b32 	%r3998, %r3997, %r3995, %p3316;
	selp.b32 	%r3999, %r3998, %r3995, %p3315;
	mov.b32 	%r4000, 0;
	mov.b64 	%fd8008, {%r4000, %r3999};
$L__BB1_1860:
	setp.ne.s32 	%p3319, %r371, 2146435072;
	setp.eq.f64 	%p3320, %fd2171, 0d3FF0000000000000;
	selp.f64 	%fd6267, 0d3FF0000000000000, %fd8008, %p3320;
	div.rn.f64 	%fd6268, %fd2164, %fd6267;
	mul.f64 	%fd6269, %fd6268, 0d4010000000000000;
	mul.f64 	%fd2177, %fd6269, 0d401F952E0F96D630;
	mov.f64 	%fd8009, %fd8029;
	@%p3319 bra 	$L__BB1_1865;
	setp.num.f64 	%p3321, %fd2165, %fd2165;
	@%p3321 bra 	$L__BB1_1863;
	mov.f64 	%fd6270, 0d4000000000000000;
	add.rn.f64 	%fd8009, %fd2165, %fd6270;
	bra.uni 	$L__BB1_1865;
$L__BB1_1863:
	setp.neu.f64 	%p3322, %fd2166, 0d7FF0000000000000;
	mov.f64 	%fd8009, %fd8029;
	@%p3322 bra 	$L__BB1_1865;
	setp.lt.s32 	%p3323, %r370, 0;
	and.b32  	%r4001, %r6, 2146435072;
	setp.eq.s32 	%p3324, %r4001, 1062207488;
	and.b32  	%r4002, %r6, 2147483647;
	setp.ne.s32 	%p3325, %r4002, 1071644672;
	setp.lt.s32 	%p3326, %r6, 0;
	selp.b32 	%r4003, 0, 2146435072, %p3326;
	or.b32  	%r4004, %r4003, -2147483648;
	selp.b32 	%r4005, %r4004, %r4003, %p3325;
	selp.b32 	%r4006, %r4005, %r4003, %p3324;
	selp.b32 	%r4007, %r4006, %r4003, %p3323;
	mov.b32 	%r4008, 0;
	mov.b64 	%fd8009, {%r4008, %r4007};
$L__BB1_1865:
	setp.eq.f64 	%p3327, %fd2165, 0d3FF0000000000000;
	setp.lt.s32 	%p3328, %r6, 0;
	and.b32  	%r4009, %r6, 2146435072;
	setp.eq.s32 	%p3329, %r4009, 1062207488;
	add.f64 	%fd6271, %fd8009, 0d3FF0000000000000;
	sqrt.rn.f64 	%fd6272, %fd6271;
	selp.f64 	%fd2181, 0d3FF6A09E667F3BCD, %fd6272, %p3327;
	rcp.rn.f64 	%fd2182, %fd2181;
	{
	.reg .b32 %temp; 
	mov.b64 	{%temp, %r373}, %fd2182;
	}
	abs.f64 	%fd2183, %fd2182;
	{ // callseq 392, 0
	.param .b64 param0;
	st.param.f64 	[param0], %fd2183;
	.param .b64 param1;
	st.param.f64 	[param1], 0d4000000000000000;
	.param .b64 retval0;
	call.uni (retval0), 
	__internal_accurate_pow, 
	(
	param0, 
	param1
	);
	ld.param.f64 	%fd6273, [retval0];
	} // callseq 392
	setp.lt.s32 	%p3330, %r373, 0;
	neg.f64 	%fd6275, %fd6273;
	selp.f64 	%fd6276, %fd6275, %fd6273, %p3329;
	selp.f64 	%fd6277, %fd6276, %fd6273, %p3330;
	setp.eq.f64 	%p3331, %fd2182, 0d0000000000000000;
	selp.b32 	%r4010, %r373, 0, %p3329;
	or.b32  	%r4011, %r4010, 2146435072;
	selp.b32 	%r4012, %r4011, %r4010, %p3328;
	mov.b32 	%r4013, 0;
	mov.b64 	%fd6278, {%r4013, %r4012};
	selp.f64 	%fd8010, %fd6278, %fd6277, %p3331;
	add.f64 	%fd6279, %fd2182, 0d4000000000000000;
	{
	.reg .b32 %temp; 
	mov.b64 	{%temp, %r4014}, %fd6279;
	}
	and.b32  	%r4015, %r4014, 2146435072;
	setp.ne.s32 	%p3332, %r4015, 2146435072;
	@%p3332 bra 	$L__BB1_1870;
	setp.num.f64 	%p3333, %fd2182, %fd2182;
	@%p3333 bra 	$L__BB1_1868;
	mov.f64 	%fd6280, 0d4000000000000000;
	add.rn.f64 	%fd8010, %fd2182, %fd6280;
	bra.uni 	$L__BB1_1870;
$L__BB1_1868:
	setp.neu.f64 	%p3334, %fd2183, 0d7FF0000000000000;
	@%p3334 bra 	$L__BB1_1870;
	setp.lt.s32 	%p3335, %r373, 0;
	and.b32  	%r4016, %r6, 2146435072;
	setp.eq.s32 	%p3336, %r4016, 1062207488;
	and.b32  	%r4017, %r6, 2147483647;
	setp.ne.s32 	%p3337, %r4017, 1071644672;
	setp.lt.s32 	%p3338, %r6, 0;
	selp.b32 	%r4018, 0, 2146435072, %p3338;
	or.b32  	%r4019, %r4018, -2147483648;
	selp.b32 	%r4020, %r4019, %r4018, %p3337;
	selp.b32 	%r4021, %r4020, %r4018, %p3336;
	selp.b32 	%r4022, %r4021, %r4018, %p3335;
	mov.b32 	%r4023, 0;
	mov.b64 	%fd8010, {%r4023, %r4022};
$L__BB1_1870:
	setp.lt.s32 	%p3339, %r6, 0;
	and.b32  	%r4024, %r6, 2146435072;
	setp.eq.s32 	%p3340, %r4024, 1062207488;
	setp.eq.f64 	%p3341, %fd2182, 0d3FF0000000000000;
	mul.f64 	%fd6281, %fd8010, 0dC014000000000000;
	selp.f64 	%fd2188, 0dC014000000000000, %fd6281, %p3341;
	{
	.reg .b32 %temp; 
	mov.b64 	{%temp, %r374}, %fd2164;
	}
	abs.f64 	%fd2189, %fd2164;
	{ // callseq 393, 0
	.param .b64 param0;
	st.param.f64 	[param0], %fd2189;
	.param .b64 param1;
	st.param.f64 	[param1], 0d4000000000000000;
	.param .b64 retval0;
	call.uni (retval0), 
	__internal_accurate_pow, 
	(
	param0, 
	param1
	);
	ld.param.f64 	%fd6282, [retval0];
	} // callseq 393
	setp.lt.s32 	%p3342, %r374, 0;
	neg.f64 	%fd6284, %fd6282;
	selp.f64 	%fd6285, %fd6284, %fd6282, %p3340;
	selp.f64 	%fd6286, %fd6285, %fd6282, %p3342;
	setp.eq.f64 	%p3343, %fd2164, 0d0000000000000000;
	selp.b32 	%r4025, %r374, 0, %p3340;
	or.b32  	%r4026, %r4025, 2146435072;
	selp.b32 	%r4027, %r4026, %r4025, %p3339;
	mov.b32 	%r4028, 0;
	mov.b64 	%fd6287, {%r4028, %r4027};
	selp.f64 	%fd8031, %fd6287, %fd6286, %p3343;
	add.f64 	%fd6288, %fd2164, 0d4000000000000000;
	{
	.reg .b32 %temp; 
	mov.b64 	{%temp, %r4029}, %fd6288;
	}
	and.b32  	%r375, %r4029, 2146435072;
	setp.ne.s32 	%p3344, %r375, 2146435072;
	mov.f64 	%fd8011, %fd8031;
	@%p3344 bra 	$L__BB1_1875;
	setp.num.f64 	%p3345, %fd2164, %fd2164;
	@%p3345 bra 	$L__BB1_1873;
	mov.f64 	%fd6289, 0d4000000000000000;
	add.rn.f64 	%fd8011, %fd2164, %fd6289;
	bra.uni 	$L__BB1_1875;
$L__BB1_1873:
	setp.neu.f64 	%p3346, %fd2189, 0d7FF0000000000000;
	mov.f64 	%fd8011, %fd8031;
	@%p3346 bra 	$L__BB1_1875;
	setp.lt.s32 	%p3347, %r374, 0;
	and.b32  	%r4030, %r6, 2146435072;
	setp.eq.s32 	%p3348, %r4030, 1062207488;
	and.b32  	%r4031, %r6, 2147483647;
	setp.ne.s32 	%p3349, %r4031, 1071644672;
	setp.lt.s32 	%p3350, %r6, 0;
	selp.b32 	%r4032, 0, 2146435072, %p3350;
	or.b32  	%r4033, %r4032, -2147483648;
	selp.b32 	%r4034, %r4033, %r4032, %p3349;
	selp.b32 	%r4035, %r4034, %r4032, %p3348;
	selp.b32 	%r4036, %r4035, %r4032, %p3347;
	mov.b32 	%r4037, 0;
	mov.b64 	%fd8011, {%r4037, %r4036};
$L__BB1_1875:
	setp.lt.s32 	%p3351, %r6, 0;
	and.b32  	%r4038, %r6, 2146435072;
	setp.eq.s32 	%p3352, %r4038, 1062207488;
	{
	.reg .b32 %temp; 
	mov.b64 	{%temp, %r376}, %fd2116;
	}
	abs.f64 	%fd2194, %fd2116;
	{ // callseq 394, 0
	.param .b64 param0;
	st.param.f64 	[param0], %fd2194;
	.param .b64 param1;
	st.param.f64 	[param1], 0d4000000000000000;
	.param .b64 retval0;
	call.uni (retval0), 
	__internal_accurate_pow, 
	(
	param0, 
	param1
	);
	ld.param.f64 	%fd6290, [retval0];
	} // callseq 394
	setp.lt.s32 	%p3353, %r376, 0;
	neg.f64 	%fd6292, %fd6290;
	selp.f64 	%fd6293, %fd6292, %fd6290, %p3352;
	selp.f64 	%fd6294, %fd6293, %fd6290, %p3353;
	setp.eq.f64 	%p3354, %fd2116, 0d0000000000000000;
	selp.b32 	%r4039, %r376, 0, %p3352;
	or.b32  	%r4040, %r4039, 2146435072;
	selp.b32 	%r4041, %r4040, %r4039, %p3351;
	mov.b32 	%r4042, 0;
	mov.b64 	%fd6295, {%r4042, %r4041};
	selp.f64 	%fd8032, %fd6295, %fd6294, %p3354;
	add.f64 	%fd6296, %fd2116, 0d4000000000000000;
	{
	.reg .b32 %temp; 
	mov.b64 	{%temp, %r4043}, %fd6296;
	}
	and.b32  	%r377, %r4043, 2146435072;
	setp.ne.s32 	%p3355, %r377, 2146435072;
	mov.f64 	%fd8012, %fd8032;
	@%p3355 bra 	$L__BB1_1880;
	setp.num.f64 	%p3356, %fd2116, %fd2116;
	@%p3356 bra 	$L__BB1_1878;
	mov.f64 	%fd6297, 0d4000000000000000;
	add.rn.f64 	%fd8012, %fd2116, %fd6297;
	bra.uni 	$L__BB1_1880;
$L__BB1_1878:
	setp.neu.f64 	%p3357, %fd2194, 0d7FF0000000000000;
	mov.f64 	%fd8012, %fd8032;
	@%p3357 bra 	$L__BB1_1880;
	setp.lt.s32 	%p3358, %r376, 0;
	and.b32  	%r4044, %r6, 2146435072;
	setp.eq.s32 	%p3359, %r4044, 1062207488;
	and.b32  	%r4045, %r6, 2147483647;
	setp.ne.s32 	%p3360, %r4045, 1071644672;
	setp.lt.s32 	%p3361, %r6, 0;
	selp.b32 	%r4046, 0, 2146435072, %p3361;
	or.b32  	%r4047, %r4046, -2147483648;
	selp.b32 	%r4048, %r4047, %r4046, %p3360;
	selp.b32 	%r4049, %r4048, %r4046, %p3359;
	selp.b32 	%r4050, %r4049, %r4046, %p3358;
	mov.b32 	%r4051, 0;
	mov.b64 	%fd8012, {%r4051, %r4050};
$L__BB1_1880:
	setp.lt.s32 	%p3362, %r6, 0;
	and.b32  	%r4052, %r6, 2146435072;
	setp.eq.s32 	%p3363, %r4052, 1062207488;
	setp.eq.f64 	%p3364, %fd2116, 0d3FF0000000000000;
	selp.f64 	%fd6298, 0d3FF0000000000000, %fd8012, %p3364;
	setp.eq.f64 	%p3365, %fd2164, 0d3FF0000000000000;
	selp.f64 	%fd6299, 0d3FF0000000000000, %fd8011, %p3365;
	add.f64 	%fd2199, %fd6299, %fd6298;
	{
	.reg .b32 %temp; 
	mov.b64 	{%temp, %r378}, %fd2181;
	}
	abs.f64 	%fd2200, %fd2181;
	{ // callseq 395, 0
	.param .b64 param0;
	st.param.f64 	[param0], %fd2200;
	.param .b64 param1;
	st.param.f64 	[param1], 0d4000000000000000;
	.param .b64 retval0;
	call.uni (retval0), 
	__internal_accurate_pow, 
	(
	param0, 
	param1
	);
	ld.param.f64 	%fd6300, [retval0];
	} // callseq 395
	setp.lt.s32 	%p3366, %r378, 0;
	neg.f64 	%fd6302, %fd6300;
	selp.f64 	%fd6303, %fd6302, %fd6300, %p3363;
	selp.f64 	%fd6304, %fd6303, %fd6300, %p3366;
	setp.eq.f64 	%p3367, %fd2181, 0d0000000000000000;
	selp.b32 	%r4053, %r378, 0, %p3363;
	or.b32  	%r4054, %r4053, 2146435072;
	selp.b32 	%r4055, %r4054, %r4053, %p3362;
	mov.b32 	%r4056, 0;
	mov.b64 	%fd6305, {%r4056, %r4055};
	selp.f64 	%fd8013, %fd6305, %fd6304, %p3367;
	add.f64 	%fd6306, %fd2181, 0d4000000000000000;
	{
	.reg .b32 %temp; 
	mov.b64 	{%temp, %r4057}, %fd6306;
	}
	and.b32  	%r4058, %r4057, 2146435072;
	setp.ne.s32 	%p3368, %r4058, 2146435072;
	@%p3368 bra 	$L__BB1_1885;
	setp.num.f64 	%p3369, %fd2181, %fd2181;
	@%p3369 bra 	$L__BB1_1883;
	mov.f64 	%fd6307, 0d4000000000000000;
	add.rn.f64 	%fd8013, %fd2181, %fd6307;
	bra.uni 	$L__BB1_1885;
$L__BB1_1883:
	setp.neu.f64 	%p3370, %fd2200, 0d7FF0000000000000;
	@%p3370 bra 	$L__BB1_1885;
	setp.lt.s32 	%p3371, %r378, 0;
	and.b32  	%r4059, %r6, 2146435072;
	setp.eq.s32 	%p3372, %r4059, 1062207488;
	and.b32  	%r4060, %r6, 2147483647;
	setp.ne.s32 	%p3373, %r4060, 1071644672;
	setp.lt.s32 	%p3374, %r6, 0;
	selp.b32 	%r4061, 0, 2146435072, %p3374;
	or.b32  	%r4062, %r4061, -2147483648;
	selp.b32 	%r4063, %r4062, %r4061, %p3373;
	selp.b32 	%r4064, %r4063, %r4061, %p3372;
	selp.b32 	%r4065, %r4064, %r4061, %p3371;
	mov.b32 	%r4066, 0;
	mov.b64 	%fd8013, {%r4066, %r4065};
$L__BB1_1885:
	setp.eq.f64 	%p3375, %fd2181, 0d3FF0000000000000;
	selp.f64 	%fd6308, 0d3FF0000000000000, %fd8013, %p3375;
	mul.f64 	%fd6309, %fd2199, 0dC000000000000000;
	div.rn.f64 	%fd2205, %fd6309, %fd6308;
	fma.rn.f64 	%fd6310, %fd2205, 0d3FF71547652B82FE, 0d4338000000000000;
	{
	.reg .b32 %temp; 
	mov.b64 	{%r379, %temp}, %fd6310;
	}
	mov.f64 	%fd6311, 0dC338000000000000;
	add.rn.f64 	%fd6312, %fd6310, %fd6311;
	fma.rn.f64 	%fd6313, %fd6312, 0dBFE62E42FEFA39EF, %fd2205;
	fma.rn.f64 	%fd6314, %fd6312, 0dBC7ABC9E3B39803F, %fd6313;
	fma.rn.f64 	%fd6315, %fd6314, 0d3E5ADE1569CE2BDF, 0d3E928AF3FCA213EA;
	fma.rn.f64 	%fd6316, %fd6315, %fd6314, 0d3EC71DEE62401315;
	fma.rn.f64 	%fd6317, %fd6316, %fd6314, 0d3EFA01997C89EB71;
	fma.rn.f64 	%fd6318, %fd6317, %fd6314, 0d3F2A01A014761F65;
	fma.rn.f64 	%fd6319, %fd6318, %fd6314, 0d3F56C16C1852B7AF;
	fma.rn.f64 	%fd6320, %fd6319, %fd6314, 0d3F81111111122322;
	fma.rn.f64 	%fd6321, %fd6320, %fd6314, 0d3FA55555555502A1;
	fma.rn.f64 	%fd6322, %fd6321, %fd6314, 0d3FC5555555555511;
	fma.rn.f64 	%fd6323, %fd6322, %fd6314, 0d3FE000000000000B;
	fma.rn.f64 	%fd6324, %fd6323, %fd6314, 0d3FF0000000000000;
	fma.rn.f64 	%fd6325, %fd6324, %fd6314, 0d3FF0000000000000;
	{
	.reg .b32 %temp; 
	mov.b64 	{%r380, %temp}, %fd6325;
	}
	{
	.reg .b32 %temp; 
	mov.b64 	{%temp, %r381}, %fd6325;
	}
	shl.b32 	%r4067, %r379, 20;
	add.s32 	%r4068, %r4067, %r381;
	mov.b64 	%fd8014, {%r380, %r4068};
	{
	.reg .b32 %temp; 
	mov.b64 	{%temp, %r4069}, %fd2205;
	}
	mov.b32 	%f71, %r4069;
	abs.f32 	%f29, %f71;
	setp.lt.f32 	%p3376, %f29, 0f4086232B;
	@%p3376 bra 	$L__BB1_1888;
	setp.lt.f64 	%p3377, %fd2205, 0d0000000000000000;
	add.f64 	%fd6326, %fd2205, 0d7FF0000000000000;
	selp.f64 	%fd8014, 0d0000000000000000, %fd6326, %p3377;
	setp.geu.f32 	%p3378, %f29, 0f40874800;
	@%p3378 bra 	$L__BB1_1888;
	shr.u32 	%r4070, %r379, 31;
	add.s32 	%r4071, %r379, %r4070;
	shr.s32 	%r4072, %r4071, 1;
	shl.b32 	%r4073, %r4072, 20;
	add.s32 	%r4074, %r381, %r4073;
	mov.b64 	%fd6327, {%r380, %r4074};
	sub.s32 	%r4075, %r379, %r4072;
	shl.b32 	%r4076, %r4075, 20;
	add.s32 	%r4077, %r4076, 1072693248;
	mov.b32 	%r4078, 0;
	mov.b64 	%fd6328, {%r4078, %r4077};
	mul.f64 	%fd8014, %fd6328, %fd6327;
$L__BB1_1888:
	setp.ne.s32 	%p3379, %r371, 2146435072;
	mul.f64 	%fd6329, %fd2188, %fd8014;
	mul.f64 	%fd6330, %fd2177, 0d3FE0000000000000;
	mul.f64 	%fd2210, %fd6330, %fd6329;
	mov.f64 	%fd8015, %fd8029;
	@%p3379 bra 	$L__BB1_1893;
	setp.num.f64 	%p3380, %fd2165, %fd2165;
	@%p3380 bra 	$L__BB1_1891;
	mov.f64 	%fd6331, 0d4000000000000000;
	add.rn.f64 	%fd8015, %fd2165, %fd6331;
	bra.uni 	$L__BB1_1893;
$L__BB1_1891:
	setp.neu.f64 	%p3381, %fd2166, 0d7FF0000000000000;
	mov.f64 	%fd8015, %fd8029;
	@%p3381 bra 	$L__BB1_1893;
	setp.lt.s32 	%p3382, %r370, 0;
	and.b32  	%r4079, %r6, 2146435072;
	setp.eq.s32 	%p3383, %r4079, 1062207488;
	and.b32  	%r4080, %r6, 2147483647;
	setp.ne.s32 	%p3384, %r4080, 1071644672;
	setp.lt.s32 	%p3385, %r6, 0;
	selp.b32 	%r4081, 0, 2146435072, %p3385;
	or.b32  	%r4082, %r4081, -2147483648;
	selp.b32 	%r4083, %r4082, %r4081, %p3384;
	selp.b32 	%r4084, %r4083, %r4081, %p3383;
	selp.b32 	%r4085, %r4084, %r4081, %p3382;
	mov.b32 	%r4086, 0;
	mov.b64 	%fd8015, {%r4086, %r4085};
$L__BB1_1893:
	setp.eq.f64 	%p3386, %fd2165, 0d3FF0000000000000;
	setp.lt.s32 	%p3387, %r6, 0;
	and.b32  	%r4087, %r6, 2146435072;
	setp.eq.s32 	%p3388, %r4087, 1062207488;
	add.f64 	%fd6332, %fd8015, 0d3FF0000000000000;
	sqrt.rn.f64 	%fd6333, %fd6332;
	selp.f64 	%fd2214, 0d3FF6A09E667F3BCD, %fd6333, %p3386;
	{
	.reg .b32 %temp; 
	mov.b64 	{%temp, %r382}, %fd2214;
	}
	abs.f64 	%fd2215, %fd2214;
	{ // callseq 396, 0
	.param .b64 param0;
	st.param.f64 	[param0], %fd2215;
	.param .b64 param1;
	st.param.f64 	[param1], 0d4000000000000000;
	.param .b64 retval0;
	call.uni (retval0), 
	__internal_accurate_pow, 
	(
	param0, 
	param1
	);
	ld.param.f64 	%fd6334, [retval0];
	} // callseq 396
	setp.lt.s32 	%p3389, %r382, 0;
	neg.f64 	%fd6336, %fd6334;
	selp.f64 	%fd6337, %fd6336, %fd6334, %p3388;
	selp.f64 	%fd6338, %fd6337, %fd6334, %p3389;
	setp.eq.f64 	%p3390, %fd2214, 0d0000000000000000;
	selp.b32 	%r4088, %r382, 0, %p3388;
	or.b32  	%r4089, %r4088, 2146435072;
	selp.b32 	%r4090, %r4089, %r4088, %p3387;
	mov.b32 	%r4091, 0;
	mov.b64 	%fd6339, {%r4091, %r4090};
	selp.f64 	%fd8016, %fd6339, %fd6338, %p3390;
	add.f64 	%fd6340, %fd2214, 0d4000000000000000;
	{
	.reg .b32 %temp; 
	mov.b64 	{%temp, %r4092}, %fd6340;
	}
	and.b32  	%r4093, %r4092, 2146435072;
	setp.ne.s32 	%p3391, %r4093, 2146435072;
	@%p3391 bra 	$L__BB1_1898;
	setp.num.f64 	%p3392, %fd2214, %fd2214;
	@%p3392 bra 	$L__BB1_1896;
	mov.f64 	%fd6341, 0d4000000000000000;
	add.rn.f64 	%fd8016, %fd2214, %fd6341;
	bra.uni 	$L__BB1_1898;
$L__BB1_1896:
	setp.neu.f64 	%p3393, %fd2215, 0d7FF0000000000000;
	@%p3393 bra 	$L__BB1_1898;
	setp.lt.s32 	%p3394, %r382, 0;
	and.b32  	%r4094, %r6, 2146435072;
	setp.eq.s32 	%p3395, %r4094, 1062207488;
	and.b32  	%r4095, %r6, 2147483647;
	setp.ne.s32 	%p3396, %r4095, 1071644672;
	setp.lt.s32 	%p3397, %r6, 0;
	selp.b32 	%r4096, 0, 2146435072, %p3397;
	or.b32  	%r4097, %r4096, -2147483648;
	selp.b32 	%r4098, %r4097, %r4096, %p3396;
	selp.b32 	%r4099, %r4098, %r4096, %p3395;
	selp.b32 	%r4100, %r4099, %r4096, %p3394;
	mov.b32 	%r4101, 0;
	mov.b64 	%fd8016, {%r4101, %r4100};
$L__BB1_1898:
	setp.ne.s32 	%p3398, %r371, 2146435072;
	setp.eq.f64 	%p3399, %fd2214, 0d3FF0000000000000;
	selp.f64 	%fd6342, 0d3FF0000000000000, %fd8016, %p3399;
	div.rn.f64 	%fd6343, %fd2116, %fd6342;
	mul.f64 	%fd6344, %fd6343, 0d4010000000000000;
	mul.f64 	%fd2220, %fd6344, 0d401F952E0F96D630;
	mov.f64 	%fd8017, %fd8029;
	@%p3398 bra 	$L__BB1_1903;
	setp.num.f64 	%p3400, %fd2165, %fd2165;
	@%p3400 bra 	$L__BB1_1901;
	mov.f64 	%fd6345, 0d4000000000000000;
	add.rn.f64 	%fd8017, %fd2165, %fd6345;
	bra.uni 	$L__BB1_1903;
$L__BB1_1901:
	setp.neu.f64 	%p3401, %fd2166, 0d7FF0000000000000;
	mov.f64 	%fd8017, %fd8029;
	@%p3401 bra 	$L__BB1_1903;
	setp.lt.s32 	%p3402, %r370, 0;
	and.b32  	%r4102, %r6, 2146435072;
	setp.eq.s32 	%p3403, %r4102, 1062207488;
	and.b32  	%r4103, %r6, 2147483647;
	setp.ne.s32 	%p3404, %r4103, 1071644672;
	setp.lt.s32 	%p3405, %r6, 0;
	selp.b32 	%r4104, 0, 2146435072, %p3405;
	or.b32  	%r4105, %r4104, -2147483648;
	selp.b32 	%r4106, %r4105, %r4104, %p3404;
	selp.b32 	%r4107, %r4106, %r4104, %p3403;
	selp.b32 	%r4108, %r4107, %r4104, %p3402;
	mov.b32 	%r4109, 0;
	mov.b64 	%fd8017, {%r4109, %r4108};
$L__BB1_1903:
	setp.eq.f64 	%p3406, %fd2165, 0d3FF0000000000000;
	setp.lt.s32 	%p3407, %r6, 0;
	and.b32  	%r4110, %r6, 2146435072;
	setp.eq.s32 	%p3408, %r4110, 1062207488;
	add.f64 	%fd6346, %fd8017, 0d3FF0000000000000;
	sqrt.rn.f64 	%fd6347, %fd6346;
	selp.f64 	%fd2224, 0d3FF6A09E667F3BCD, %fd6347, %p3406;
	rcp.rn.f64 	%fd2225, %fd2224;
	{
	.reg .b32 %temp; 
	mov.b64 	{%temp, %r383}, %fd2225;
	}
	abs.f64 	%fd2226, %fd2225;
	{ // callseq 397, 0
	.param .b64 param0;
	st.param.f64 	[param0], %fd2226;
	.param .b64 param1;
	st.param.f64 	[param1], 0d4000000000000000;
	.param .b64 retval0;
	call.uni (retval0), 
	__internal_accurate_pow, 
	(
	param0, 
	param1
	);
	ld.param.f64 	%fd6348, [retval0];
	} // callseq 397
	setp.lt.s32 	%p3409, %r383, 0;
	neg.f64 	%fd6350, %fd6348;
	selp.f64 	%fd6351, %fd6350, %fd6348, %p3408;
	selp.f64 	%fd6352, %fd6351, %fd6348, %p3409;
	setp.eq.f64 	%p3410, %fd2225, 0d0000000000000000;
	selp.b32 	%r4111, %r383, 0, %p3408;
	or.b32  	%r4112, %r4111, 2146435072;
	selp.b32 	%r4113, %r4112, %r4111, %p3407;
	mov.b32 	%r4114, 0;
	mov.b64 	%fd6353, {%r4114, %r4113};
	selp.f64 	%fd8018, %fd6353, %fd6352, %p3410;
	add.f64 	%fd6354, %fd2225, 0d4000000000000000;
	{
	.reg .b32 %temp; 
	mov.b64 	{%temp, %r4115}, %fd6354;
	}
	and.b32  	%r4116, %r4115, 2146435072;
	setp.ne.s32 	%p3411, %r4116, 2146435072;
	@%p3411 bra 	$L__BB1_1908;
	setp.num.f64 	%p3412, %fd2225, %fd2225;
	@%p3412 bra 	$L__BB1_1906;
	mov.f64 	%fd6355, 0d4000000000000000;
	add.rn.f64 	%fd8018, %fd2225, %fd6355;
	bra.uni 	$L__BB1_1908;
$L__BB1_1906:
	setp.neu.f64 	%p3413, %fd2226, 0d7FF0000000000000;
	@%p3413 bra 	$L__BB1_1908;
	setp.lt.s32 	%p3414, %r383, 0;
	and.b32  	%r4117, %r6, 2146435072;
	setp.eq.s32 	%p3415, %r4117, 1062207488;
	and.b32  	%r4118, %r6, 2147483647;
	setp.ne.s32 	%p3416, %r4118, 1071644672;
	setp.lt.s32 	%p3417, %r6, 0;
	selp.b32 	%r4119, 0, 2146435072, %p3417;
	or.b32  	%r4120, %r4119, -2147483648;
	selp.b32 	%r4121, %r4120, %r4119, %p3416;
	selp.b32 	%r4122, %r4121, %r4119, %p3415;
	selp.b32 	%r4123, %r4122, %r4119, %p3414;
	mov.b32 	%r4124, 0;
	mov.b64 	%fd8018, {%r4124, %r4123};
$L__BB1_1908:
	setp.ne.s32 	%p3418, %r375, 2146435072;
	setp.eq.f64 	%p3419, %fd2225, 0d3FF0000000000000;
	mul.f64 	%fd6356, %fd8018, 0dC014000000000000;
	selp.f64 	%fd2231, 0dC014000000000000, %fd6356, %p3419;
	mov.f64 	%fd8019, %fd8031;
	@%p3418 bra 	$L__BB1_1913;
	setp.num.f64 	%p3420, %fd2164, %fd2164;
	@%p3420 bra 	$L__BB1_1911;
	mov.f64 	%fd6357, 0d4000000000000000;
	add.rn.f64 	%fd8019, %fd2164, %fd6357;
	bra.uni 	$L__BB1_1913;
$L__BB1_1911:
	setp.neu.f64 	%p3421, %fd2189, 0d7FF0000000000000;
	mov.f64 	%fd8019, %fd8031;
	@%p3421 bra 	$L__BB1_1913;
	setp.lt.s32 	%p3422, %r374, 0;
	and.b32  	%r4125, %r6, 2146435072;
	setp.eq.s32 	%p3423, %r4125, 1062207488;
	and.b32  	%r4126, %r6, 2147483647;
	setp.ne.s32 	%p3424, %r4126, 1071644672;
	setp.lt.s32 	%p3425, %r6, 0;
	selp.b32 	%r4127, 0, 2146435072, %p3425;
	or.b32  	%r4128, %r4127, -2147483648;
	selp.b32 	%r4129, %r4128, %r4127, %p3424;
	selp.b32 	%r4130, %r4129, %r4127, %p3423;
	selp.b32 	%r4131, %r4130, %r4127, %p3422;
	mov.b32 	%r4132, 0;
	mov.b64 	%fd8019, {%r4132, %r4131};
$L__BB1_1913:
	setp.ne.s32 	%p3426, %r377, 2146435072;
	mov.f64 	%fd8020, %fd8032;
	@%p3426 bra 	$L__BB1_1918;
	setp.num.f64 	%p3427, %fd2116, %fd2116;
	@%p3427 bra 	$L__BB1_1916;
	mov.f64 	%fd6358, 0d4000000000000000;
	add.rn.f64 	%fd8020, %fd2116, %fd6358;
	bra.uni 	$L__BB1_1918;
$L__BB1_1916:
	setp.neu.f64 	%p3428, %fd2194, 0d7FF0000000000000;
	mov.f64 	%fd8020, %fd8032;
	@%p3428 bra 	$L__BB1_1918;
	setp.lt.s32 	%p3429, %r376, 0;
	and.b32  	%r4133, %r6, 2146435072;
	setp.eq.s32 	%p3430, %r4133, 1062207488;
	and.b32  	%r4134, %r6, 2147483647;
	setp.ne.s32 	%p3431, %r4134, 1071644672;
	setp.lt.s32 	%p3432, %r6, 0;
	selp.b32 	%r4135, 0, 2146435072, %p3432;
	or.b32  	%r4136, %r4135, -2147483648;
	selp.b32 	%r4137, %r4136, %r4135, %p3431;
	selp.b32 	%r4138, %r4137, %r4135, %p3430;
	selp.b32 	%r4139, %r4138, %r4135, %p3429;
	mov.b32 	%r4140, 0;
	mov.b64 	%fd8020, {%r4140, %r4139};
$L__BB1_1918:
	setp.eq.f64 	%p3433, %fd2116, 0d3FF0000000000000;
	setp.lt.s32 	%p3434, %r6, 0;
	and.b32  	%r4141, %r6, 2146435072;
	setp.eq.s32 	%p3435, %r4141, 1062207488;
	selp.f64 	%fd6359, 0d3FF0000000000000, %fd8020, %p3433;
	setp.eq.f64 	%p3436, %fd2164, 0d3FF0000000000000;
	selp.f64 	%fd6360, 0d3FF0000000000000, %fd8019, %p3436;
	add.f64 	%fd2238, %fd6360, %fd6359;
	{
	.reg .b32 %temp; 
	mov.b64 	{%temp, %r384}, %fd2224;
	}
	abs.f64 	%fd2239, %fd2224;
	{ // callseq 398, 0
	.param .b64 param0;
	st.param.f64 	[param0], %fd2239;
	.param .b64 param1;
	st.param.f64 	[param1], 0d4000000000000000;
	.param .b64 retval0;
	call.uni (retval0), 
	__internal_accurate_pow, 
	(
	param0, 
	param1
	);
	ld.param.f64 	%fd6361, [retval0];
	} // callseq 398
	setp.lt.s32 	%p3437, %r384, 0;
	neg.f64 	%fd6363, %fd6361;
	selp.f64 	%fd6364, %fd6363, %fd6361, %p3435;
	selp.f64 	%fd6365, %fd6364, %fd6361, %p3437;
	setp.eq.f64 	%p3438, %fd2224, 0d0000000000000000;
	selp.b32 	%r4142, %r384, 0, %p3435;
	or.b32  	%r4143, %r4142, 2146435072;
	selp.b32 	%r4144, %r4143, %r4142, %p3434;
	mov.b32 	%r4145, 0;
	mov.b64 	%fd6366, {%r4145, %r4144};
	selp.f64 	%fd8021, %fd6366, %fd6365, %p3438;
	add.f64 	%fd6367, %fd2224, 0d4000000000000000;
	{
	.reg .b32 %temp; 
	mov.b64 	{%temp, %r4146}, %fd6367;
	}
	and.b32  	%r4147, %r4146, 2146435072;
	setp.ne.s32 	%p3439, %r4147, 2146435072;
	@%p3439 bra 	$L__BB1_1923;
	setp.num.f64 	%p3440, %fd2224, %fd2224;
	@%p3440 bra 	$L__BB1_1921;
	mov.f64 	%fd6368, 0d4000000000000000;
	add.rn.f64 	%fd8021, %fd2224, %fd6368;
	bra.uni 	$L__BB1_1923;
$L__BB1_1921:
	setp.neu.f64 	%p3441, %fd2239, 0d7FF0000000000000;
	@%p3441 bra 	$L__BB1_1923;
	setp.lt.s32 	%p3442, %r384, 0;
	and.b32  	%r4148, %r6, 2146435072;
	setp.eq.s32 	%p3443, %r4148, 1062207488;
	and.b32  	%r4149, %r6, 2147483647;
	setp.ne.s32 	%p3444, %r4149, 1071644672;
	setp.lt.s32 	%p3445, %r6, 0;
	selp.b32 	%r4150, 0, 2146435072, %p3445;
	or.b32  	%r4151, %r4150, -2147483648;
	selp.b32 	%r4152, %r4151, %r4150, %p3444;
	selp.b32 	%r4153, %r4152, %r4150, %p3443;
	selp.b32 	%r4154, %r4153, %r4150, %p3442;
	mov.b32 	%r4155, 0;
	mov.b64 	%fd8021, {%r4155, %r4154};
$L__BB1_1923:
	setp.eq.f64 	%p3446, %fd2224, 0d3FF0000000000000;
	selp.f64 	%fd6369, 0d3FF0000000000000, %fd8021, %p3446;
	mul.f64 	%fd6370, %fd2238, 0dC000000000000000;
	div.rn.f64 	%fd2244, %fd6370, %fd6369;
	fma.rn.f64 	%fd6371, %fd2244, 0d3FF71547652B82FE, 0d4338000000000000;
	{
	.reg .b32 %temp; 
	mov.b64 	{%r385, %temp}, %fd6371;
	}
	mov.f64 	%fd6372, 0dC338000000000000;
	add.rn.f64 	%fd6373, %fd6371, %fd6372;
	fma.rn.f64 	%fd6374, %fd6373, 0dBFE62E42FEFA39EF, %fd2244;
	fma.rn.f64 	%fd6375, %fd6373, 0dBC7ABC9E3B39803F, %fd6374;
	fma.rn.f64 	%fd6376, %fd6375, 0d3E5ADE1569CE2BDF, 0d3E928AF3FCA213EA;
	fma.rn.f64 	%fd6377, %fd6376, %fd6375, 0d3EC71DEE62401315;
	fma.rn.f64 	%fd6378, %fd6377, %fd6375, 0d3EFA01997C89EB71;
	fma.rn.f64 	%fd6379, %fd6378, %fd6375, 0d3F2A01A014761F65;
	fma.rn.f64 	%fd6380, %fd6379, %fd6375, 0d3F56C16C1852B7AF;
	fma.rn.f64 	%fd6381, %fd6380, %fd6375, 0d3F81111111122322;
	fma.rn.f64 	%fd6382, %fd6381, %fd6375, 0d3FA55555555502A1;
	fma.rn.f64 	%fd6383, %fd6382, %fd6375, 0d3FC5555555555511;
	fma.rn.f64 	%fd6384, %fd6383, %fd6375, 0d3FE000000000000B;
	fma.rn.f64 	%fd6385, %fd6384, %fd6375, 0d3FF0000000000000;
	fma.rn.f64 	%fd6386, %fd6385, %fd6375, 0d3FF0000000000000;
	{
	.reg .b32 %temp; 
	mov.b64 	{%r386, %temp}, %fd6386;
	}
	{
	.reg .b32 %temp; 
	mov.b64 	{%temp, %r387}, %fd6386;
	}
	shl.b32 	%r4156, %r385, 20;
	add.s32 	%r4157, %r4156, %r387;
	mov.b64 	%fd8022, {%r386, %r4157};
	{
	.reg .b32 %temp; 
	mov.b64 	{%temp, %r4158}, %fd2244;
	}
	mov.b32 	%f72, %r4158;
	abs.f32 	%f30, %f72;
	setp.lt.f32 	%p3447, %f30, 0f4086232B;
	@%p3447 bra 	$L__BB1_1926;
	setp.lt.f64 	%p3448, %fd2244, 0d0000000000000000;
	add.f64 	%fd6387, %fd2244, 0d7FF0000000000000;
	selp.f64 	%fd8022, 0d0000000000000000, %fd6387, %p3448;
	setp.geu.f32 	%p3449, %f30, 0f40874800;
	@%p3449 bra 	$L__BB1_1926;
	shr.u32 	%r4159, %r385, 31;
	add.s32 	%r4160, %r385, %r4159;
	shr.s32 	%r4161, %r4160, 1;
	shl.b32 	%r4162, %r4161, 20;
	add.s32 	%r4163, %r387, %r4162;
	mov.b64 	%fd6388, {%r386, %r4163};
	sub.s32 	%r4164, %r385, %r4161;
	shl.b32 	%r4165, %r4164, 20;
	add.s32 	%r4166, %r4165, 1072693248;
	mov.b32 	%r4167, 0;
	mov.b64 	%fd6389, {%r4167, %r4166};
	mul.f64 	%fd8022, %fd6389, %fd6388;
$L__BB1_1926:
	setp.ne.s32 	%p3450, %r371, 2146435072;
	mul.f64 	%fd6390, %fd2231, %fd8022;
	mul.f64 	%fd6391, %fd2220, 0d3FE0000000000000;
	mul.f64 	%fd2249, %fd6391, %fd6390;
	mul.f64 	%fd2250, %fd2117, 0dC000000000000000;
	mov.f64 	%fd8023, %fd8029;
	@%p3450 bra 	$L__BB1_1931;
	setp.num.f64 	%p3451, %fd2165, %fd2165;
	@%p3451 bra 	$L__BB1_1929;
	mov.f64 	%fd6392, 0d4000000000000000;
	add.rn.f64 	%fd8023, %fd2165, %fd6392;
	bra.uni 	$L__BB1_1931;
$L__BB1_1929:
	setp.neu.f64 	%p3452, %fd2166, 0d7FF0000000000000;
	mov.f64 	%fd8023, %fd8029;
	@%p3452 bra 	$L__BB1_1931;
	setp.lt.s32 	%p3453, %r370, 0;
	and.b32  	%r4168, %r6, 2146435072;
	setp.eq.s32 	%p3454, %r4168, 1062207488;
	and.b32  	%r4169, %r6, 2147483647;
	setp.ne.s32 	%p3455, %r4169, 1071644672;
	setp.lt.s32 	%p3456, %r6, 0;
	selp.b32 	%r4170, 0, 2146435072, %p3456;
	or.b32  	%r4171, %r4170, -2147483648;
	selp.b32 	%r4172, %r4171, %r4170, %p3455;
	selp.b32 	%r4173, %r4172, %r4170, %p3454;
	selp.b32 	%r4174, %r4173, %r4170, %p3453;
	mov.b32 	%r4175, 0;
	mov.b64 	%fd8023, {%r4175, %r4174};
$L__BB1_1931:
	setp.eq.f64 	%p3457, %fd2165, 0d3FF0000000000000;
	setp.lt.s32 	%p3458, %r6, 0;
	and.b32  	%r4176, %r6, 2146435072;
	setp.eq.s32 	%p3459, %r4176, 1062207488;
	add.f64 	%fd6393, %fd8023, 0d3FF0000000000000;
	sqrt.rn.f64 	%fd6394, %fd6393;
	rcp.rn.f64 	%fd6395, %fd6394;
	selp.f64 	%fd2254, 0d3FE6A09E667F3BCC, %fd6395, %p3457;
	{
	.reg .b32 %temp; 
	mov.b64 	{%temp, %r388}, %fd2254;
	}
	abs.f64 	%fd2255, %fd2254;
	{ // callseq 399, 0
	.param .b64 param0;
	st.param.f64 	[param0], %fd2255;
	.param .b64 param1;
	st.param.f64 	[param1], 0d4000000000000000;
	.param .b64 retval0;
	call.uni (retval0), 
	__internal_accurate_pow, 
	(
	param0, 
	param1
	);
	ld.param.f64 	%fd6396, [retval0];
	} // callseq 399
	setp.lt.s32 	%p3460, %r388, 0;
	neg.f64 	%fd6398, %fd6396;
	selp.f64 	%fd6399, %fd6398, %fd6396, %p3459;
	selp.f64 	%fd6400, %fd6399, %fd6396, %p3460;
	setp.eq.f64 	%p3461, %fd2254, 0d0000000000000000;
	selp.b32 	%r4177, %r388, 0, %p3459;
	or.b32  	%r4178, %r4177, 2146435072;
	selp.b32 	%r4179, %r4178, %r4177, %p3458;
	mov.b32 	%r4180, 0;
	mov.b64 	%fd6401, {%r4180, %r4179};
	selp.f64 	%fd8024, %fd6401, %fd6400, %p3461;
	add.f64 	%fd6402, %fd2254, 0d4000000000000000;
	{
	.reg .b32 %temp; 
	mov.b64 	{%temp, %r4181}, %fd6402;
	}
	and.b32  	%r4182, %r4181, 2146435072;
	setp.ne.s32 	%p3462, %r4182, 2146435072;
	@%p3462 bra 	$L__BB1_1936;
	setp.num.f64 	%p3463, %fd2254, %fd2254;
	@%p3463 bra 	$L__BB1_1934;
	mov.f64 	%fd6403, 0d4000000000000000;
	add.rn.f64 	%fd8024, %fd2254, %fd6403;
	bra.uni 	$L__BB1_1936;
$L__BB1_1934:
	setp.neu.f64 	%p3464, %fd2255, 0d7FF0000000000000;
	@%p3464 bra 	$L__BB1_1936;
	setp.lt.s32 	%p3465, %r388, 0;
	and.b32  	%r4183, %r6, 2146435072;
	setp.eq.s32 	%p3466, %r4183, 1062207488;
	and.b32  	%r4184, %r6, 2147483647;
	setp.ne.s32 	%p3467, %r4184, 1071644672;
	setp.lt.s32 	%p3468, %r6, 0;
	selp.b32 	%r4185, 0, 2146435072, %p3468;
	or.b32  	%r4186, %r4185, -2147483648;
	selp.b32 	%r4187, %r4186, %r4185, %p3467;
	selp.b32 	%r4188, %r4187, %r4185, %p3466;
	selp.b32 	%r4189, %r4188, %r4185, %p3465;
	mov.b32 	%r4190, 0;
	mov.b64 	%fd8024, {%r4190, %r4189};
$L__BB1_1936:
	setp.ne.s32 	%p3469, %r375, 2146435072;
	setp.eq.f64 	%p3470, %fd2254, 0d3FF0000000000000;
	selp.f64 	%fd6404, 0d3FF0000000000000, %fd8024, %p3470;
	div.rn.f64 	%fd6405, %fd2250, %fd1505;
	mul.f64 	%fd2260, %fd6405, %fd6404;
	mov.f64 	%fd8025, %fd8031;
	@%p3469 bra 	$L__BB1_1941;
	setp.num.f64 	%p3471, %fd2164, %fd2164;
	@%p3471 bra 	$L__BB1_1939;
	mov.f64 	%fd6406, 0d4000000000000000;
	add.rn.f64 	%fd8025, %fd2164, %fd6406;
	bra.uni 	$L__BB1_1941;
$L__BB1_1939:
	setp.neu.f64 	%p3472, %fd2189, 0d7FF0000000000000;
	mov.f64 	%fd8025, %fd8031;
	@%p3472 bra 	$L__BB1_1941;
	setp.lt.s32 	%p3473, %r374, 0;
	and.b32  	%r4191, %r6, 2146435072;
	setp.eq.s32 	%p3474, %r4191, 1062207488;
	and.b32  	%r4192, %r6, 2147483647;
	setp.ne.s32 	%p3475, %r4192, 1071644672;
	setp.lt.s32 	%p3476, %r6, 0;
	selp.b32 	%r4193, 0, 2146435072, %p3476;
	or.b32  	%r4194, %r4193, -2147483648;
	selp.b32 	%r4195, %r4194, %r4193, %p3475;
	selp.b32 	%r4196, %r4195, %r4193, %p3474;
	selp.b32 	%r4197, %r4196, %r4193, %p3473;
	mov.b32 	%r4198, 0;
	mov.b64 	%fd8025, {%r4198, %r4197};
$L__BB1_1941:
	setp.ne.s32 	%p3477, %r377, 2146435072;
	mov.f64 	%fd8026, %fd8032;
	@%p3477 bra 	$L__BB1_1946;
	setp.num.f64 	%p3478, %fd2116, %fd2116;
	@%p3478 bra 	$L__BB1_1944;
	mov.f64 	%fd6407, 0d4000000000000000;
	add.rn.f64 	%fd8026, %fd2116, %fd6407;
	bra.uni 	$L__BB1_1946;
$L__BB1_1944:
	setp.neu.f64 	%p3479, %fd2194, 0d7FF0000000000000;
	mov.f64 	%fd8026, %fd8032;
	@%p3479 bra 	$L__BB1_1946;
	setp.lt.s32 	%p3480, %r376, 0;
	and.b32  	%r4199, %r6, 2146435072;
	setp.eq.s32 	%p3481, %r4199, 1062207488;
	and.b32  	%r4200, %r6, 2147483647;
	setp.ne.s32 	%p3482, %r4200, 1071644672;
	setp.lt.s32 	%p3483, %r6, 0;
	selp.b32 	%r4201, 0, 2146435072, %p3483;
	or.b32  	%r4202, %r4201, -2147483648;
	selp.b32 	%r4203, %r4202, %r4201, %p3482;
	selp.b32 	%r4204, %r4203, %r4201, %p3481;
	selp.b32 	%r4205, %r4204, %r4201, %p3480;
	mov.b32 	%r4206, 0;
	mov.b64 	%fd8026, {%r4206, %r4205};
$L__BB1_1946:
	setp.eq.f64 	%p3484, %fd2116, 0d3FF0000000000000;
	setp.ne.s32 	%p3485, %r371, 2146435072;
	selp.f64 	%fd6408, 0d3FF0000000000000, %fd8026, %p3484;
	setp.eq.f64 	%p3486, %fd2164, 0d3FF0000000000000;
	selp.f64 	%fd6409, 0d3FF0000000000000, %fd8025, %p3486;
	add.f64 	%fd2267, %fd6409, %fd6408;
	mov.f64 	%fd8027, %fd8029;
	@%p3485 bra 	$L__BB1_1951;
	setp.num.f64 	%p3487, %fd2165, %fd2165;
	@%p3487 bra 	$L__BB1_1949;
	mov.f64 	%fd6410, 0d4000000000000000;
	add.rn.f64 	%fd8027, %fd2165, %fd6410;
	bra.uni 	$L__BB1_1951;
$L__BB1_1949:
	setp.neu.f64 	%p3488, %fd2166, 0d7FF0000000000000;
	mov.f64 	%fd8027, %fd8029;
	@%p3488 bra 	$L__BB1_1951;
	setp.lt.s32 	%p3489, %r370, 0;
	and.b32  	%r4207, %r6, 2146435072;
	setp.eq.s32 	%p3490, %r4207, 1062207488;
	and.b32  	%r4208, %r6, 2147483647;
	setp.ne.s32 	%p3491, %r4208, 1071644672;
	setp.lt.s32 	%p3492, %r6, 0;
	selp.b32 	%r4209, 0, 2146435072, %p3492;
	or.b32  	%r4210, %r4209, -2147483648;
	selp.b32 	%r4211, %r4210, %r4209, %p3491;
	selp.b32 	%r4212, %r4211, %r4209, %p3490;
	selp.b32 	%r4213, %r4212, %r4209, %p3489;
	mov.b32 	%r4214, 0;
	mov.b64 	%fd8027, {%r4214, %r4213};
$L__BB1_1951:
	setp.eq.f64 	%p3493, %fd2165, 0d3FF0000000000000;
	setp.lt.s32 	%p3494, %r6, 0;
	and.b32  	%r4215, %r6, 2146435072;
	setp.eq.s32 	%p3495, %r4215, 1062207488;
	add.f64 	%fd6411, %fd8027, 0d3FF0000000000000;
	sqrt.rn.f64 	%fd6412, %fd6411;
	selp.f64 	%fd2271, 0d3FF6A09E667F3BCD, %fd6412, %p3493;
	{
	.reg .b32 %temp; 
	mov.b64 	{%temp, %r389}, %fd2271;
	}
	abs.f64 	%fd2272, %fd2271;
	{ // callseq 400, 0
	.param .b64 param0;
	st.param.f64 	[param0], %fd2272;
	.param .b64 param1;
	st.param.f64 	[param1], 0d4000000000000000;
	.param .b64 retval0;
	call.uni (retval0), 
	__internal_accurate_pow, 
	(
	param0, 
	param1
	);
	ld.param.f64 	%fd6413, [retval0];
	} // callseq 400
	setp.lt.s32 	%p3496, %r389, 0;
	neg.f64 	%fd6415, %fd6413;
	selp.f64 	%fd6416, %fd6415, %fd6413, %p3495;
	selp.f64 	%fd6417, %fd6416, %fd6413, %p3496;
	setp.eq.f64 	%p3497, %fd2271, 0d0000000000000000;
	selp.b32 	%r4216, %r389, 0, %p3495;
	or.b32  	%r4217, %r4216, 2146435072;
	selp.b32 	%r4218, %r4217, %r4216, %p3494;
	mov.b32 	%r4219, 0;
	mov.b64 	%fd6418, {%r4219, %r4218};
	selp.f64 	%fd8028, %fd6418, %fd6417, %p3497;
	add.f64 	%fd6419, %fd2271, 0d4000000000000000;
	{
	.reg .b32 %temp; 
	mov.b64 	{%temp, %r4220}, %fd6419;
	}
	and.b32  	%r4221, %r4220, 2146435072;
	setp.ne.s32 	%p3498, %r4221, 2146435072;
	@%p3498 bra 	$L__BB1_1956;
	setp.num.f64 	%p3499, %fd2271, %fd2271;
	@%p3499 bra 	$L__BB1_1954;
	mov.f64 	%fd6420, 0d4000000000000000;
	add.rn.f64 	%fd8028, %fd2271, %fd6420;
	bra.uni 	$L__BB1_1956;
$L__BB1_1954:
	setp.neu.f64 	%p3500, %fd2272, 0d7FF0000000000000;
	@%p3500 bra 	$L__BB1_1956;
	setp.lt.s32 	%p3501, %r389, 0;
	and.b32  	%r4222, %r6, 2146435072;
	setp.eq.s32 	%p3502, %r4222, 1062207488;
	and.b32  	%r4223, %r6, 2147483647;
	setp.ne.s32 	%p3503, %r4223, 1071644672;
	setp.lt.s32 	%p3504, %r6, 0;
	selp.b32 	%r4224, 0, 2146435072, %p3504;
	or.b32  	%r4225, %r4224, -2147483648;
	selp.b32 	%r4226, %r4225, %r4224, %p3503;
	selp.b32 	%r4227, %r4226, %r4224, %p3502;
	selp.b32 	%r4228, %r4227, %r4224, %p3501;
	mov.b32 	%r4229, 0;
	mov.b64 	%fd8028, {%r4229, %r4228};
$L__BB1_1956:
	setp.ne.s32 	%p3505, %r371, 2146435072;
	setp.eq.f64 	%p3506, %fd2271, 0d3FF0000000000000;
	selp.f64 	%fd6421, 0d3FF0000000000000, %fd8028, %p3506;
	div.rn.f64 	%fd6422, %fd2267, %fd6421;
	fma.rn.f64 	%fd6423, %fd6422, 0d4000000000000000, 0dBFF0000000000000;
	mul.f64 	%fd6424, %fd2260, %fd6423;
	mul.f64 	%fd2277, %fd6424, 0d401F952E0F96D630;
	@%p3505 bra 	$L__BB1_1961;
	setp.num.f64 	%p3507, %fd2165, %fd2165;
	@%p3507 bra 	$L__BB1_1959;
	mov.f64 	%fd6425, 0d4000000000000000;
	add.rn.f64 	%fd8029, %fd2165, %fd6425;
	bra.uni 	$L__BB1_1961;
$L__BB1_1959:
	setp.neu.f64 	%p3508, %fd2166, 0d7FF0000000000000;
	@%p3508 bra 	$L__BB1_1961;
	setp.lt.s32 	%p3509, %r370, 0;
	and.b32  	%r4230, %r6, 2146435072;
	setp.eq.s32 	%p3510, %r4230, 1062207488;
	and.b32  	%r4231, %r6, 2147483647;
	setp.ne.s32 	%p3511, %r4231, 1071644672;
	setp.lt.s32 	%p3512, %r6, 0;
	selp.b32 	%r4232, 0, 2146435072, %p3512;
	or.b32  	%r4233, %r4232, -2147483648;
	selp.b32 	%r4234, %r4233, %r4232, %p3511;
	selp.b32 	%r4235, %r4234, %r4232, %p3510;
	selp.b32 	%r4236, %r4235, %r4232, %p3509;
	mov.b32 	%r4237, 0;
	mov.b64 	%fd8029, {%r4237, %r4236};
$L__BB1_1961:
	setp.eq.f64 	%p3513, %fd2165, 0d3FF0000000000000;
	setp.lt.s32 	%p3514, %r6, 0;
	and.b32  	%r4238, %r6, 2146435072;
	setp.eq.s32 	%p3515, %r4238, 1062207488;
	add.f64 	%fd6426, %fd8029, 0d3FF0000000000000;
	sqrt.rn.f64 	%fd6427, %fd6426;
	selp.f64 	%fd2281, 0d3FF6A09E667F3BCD, %fd6427, %p3513;
	rcp.rn.f64 	%fd2282, %fd2281;
	{
	.reg .b32 %temp; 
	mov.b64 	{%temp, %r390}, %fd2282;
	}
	abs.f64 	%fd2283, %fd2282;
	{ // callseq 401, 0
	.param .b64 param0;
	st.param.f64 	[param0], %fd2283;
	.param .b64 param1;
	st.param.f64 	[param1], 0d4000000000000000;
	.param .b64 retval0;
	call.uni (retval0), 
	__internal_accurate_pow, 
	(
	param0, 
	param1
	);
	ld.param.f64 	%fd6428, [retval0];
	} // callseq 401
	setp.lt.s32 	%p3516, %r390, 0;
	neg.f64 	%fd6430, %fd6428;
	selp.f64 	%fd6431, %fd6430, %fd6428, %p3515;
	selp.f64 	%fd6432, %fd6431, %fd6428, %p3516;
	setp.eq.f64 	%p3517, %fd2282, 0d0000000000000000;
	selp.b32 	%r4239, %r390, 0, %p3515;
	or.b32  	%r4240, %r4239, 2146435072;
	selp.b32 	%r4241, %r4240, %r4239, %p3514;
	mov.b32 	%r4242, 0;
	mov.b64 	%fd6433, {%r4242, %r4241};
	selp.f64 	%fd8030, %fd6433, %fd6432, %p3517;
	add.f64 	%fd6434, %fd2282, 0d4000000000000000;
	{
	.reg .b32 %temp; 
	mov.b64 	{%temp, %r4243}, %fd6434;
	}
	and.b32  	%r4244, %r4243, 2146435072;
	setp.ne.s32 	%p3518, %r4244, 2146435072;
	@%p3518 bra 	$L__BB1_1966;
	setp.num.f64 	%p3519, %fd2282, %fd2282;
	@%p3519 bra 	$L__BB1_1964;
	mov.f64 	%fd6435, 0d4000000000000000;
	add.rn.f64 	%fd8030, %fd2282, %fd6435;
	bra.uni 	$L__BB1_1966;
$L__BB1_1964:
	setp.neu.f64 	%p3520, %fd2283, 0d7FF0000000000000;
	@%p3520 bra 	$L__BB1_1966;
	setp.lt.s32 	%p3521, %r390, 0;
	and.b32  	%r4245, %r6, 2146435072;
	setp.eq.s32 	%p3522, %r4245, 1062207488;
	and.b32  	%r4246, %r6, 2147483647;
	setp.ne.s32 	%p3523, %r4246, 1071644672;
	setp.lt.s32 	%p3524, %r6, 0;
	selp.b32 	%r4247, 0, 2146435072, %p3524;
	or.b32  	%r4248, %r4247, -2147483648;
	selp.b32 	%r4249, %r4248, %r4247, %p3523;
	selp.b32 	%r4250, %r4249, %r4247, %p3522;
	selp.b32 	%r4251, %r4250, %r4247, %p3521;
	mov.b32 	%r4252, 0;
	mov.b64 	%fd8030, {%r4252, %r4251};
$L__BB1_1966:
	setp.ne.s32 	%p3525, %r375, 2146435072;
	setp.eq.f64 	%p3526, %fd2282, 0d3FF0000000000000;
	mul.f64 	%fd6436, %fd8030, 0dC014000000000000;
	selp.f64 	%fd2288, 0dC014000000000000, %fd6436, %p3526;
	@%p3525 bra 	$L__BB1_1971;
	setp.num.f64 	%p3527, %fd2164, %fd2164;
	@%p3527 bra 	$L__BB1_1969;
	mov.f64 	%fd6437, 0d4000000000000000;
	add.rn.f64 	%fd8031, %fd2164, %fd6437;
	bra.uni 	$L__BB1_1971;
$L__BB1_1969:
	setp.neu.f64 	%p3528, %fd2189, 0d7FF0000000000000;
	@%p3528 bra 	$L__BB1_1971;
	setp.lt.s32 	%p3529, %r374, 0;
	and.b32  	%r4253, %r6, 2146435072;
	setp.eq.s32 	%p3530, %r4253, 1062207488;
	and.b32  	%r4254, %r6, 2147483647;
	setp.ne.s32 	%p3531, %r4254, 1071644672;
	setp.lt.s32 	%p3532, %r6, 0;
	selp.b32 	%r4255, 0, 2146435072, %p3532;
	or.b32  	%r4256, %r4255, -2147483648;
	selp.b32 	%r4257, %r4256, %r4255, %p3531;
	selp.b32 	%r4258, %r4257, %r4255, %p3530;
	selp.b32 	%r4259, %r4258, %r4255, %p3529;
	mov.b32 	%r4260, 0;
	mov.b64 	%fd8031, {%r4260, %r4259};
$L__BB1_1971:
	setp.ne.s32 	%p3533, %r377, 2146435072;
	setp.eq.f64 	%p3534, %fd2164, 0d3FF0000000000000;
	selp.f64 	%fd2292, 0d3FF0000000000000, %fd8031, %p3534;
	@%p3533 bra 	$L__BB1_1976;
	setp.num.f64 	%p3535, %fd2116, %fd2116;
	@%p3535 bra 	$L__BB1_1974;
	mov.f64 	%fd6438, 0d4000000000000000;
	add.rn.f64 	%fd8032, %fd2116, %fd6438;
	bra.uni 	$L__BB1_1976;
$L__BB1_1974:
	setp.neu.f64 	%p3536, %fd2194, 0d7FF0000000000000;
	@%p3536 bra 	$L__BB1_1976;
	setp.lt.s32 	%p3537, %r376, 0;
	and.b32  	%r4261, %r6, 2146435072;
	setp.eq.s32 	%p3538, %r4261, 1062207488;
	and.b32  	%r4262, %r6, 2147483647;
	setp.ne.s32 	%p3539, %r4262, 1071644672;
	setp.lt.s32 	%p3540, %r6, 0;
	selp.b32 	%r4263, 0, 2146435072, %p3540;
	or.b32  	%r4264, %r4263, -2147483648;
	selp.b32 	%r4265, %r4264, %r4263, %p3539;
	selp.b32 	%r4266, %r4265, %r4263, %p3538;
	selp.b32 	%r4267, %r4266, %r4263, %p3537;
	mov.b32 	%r4268, 0;
	mov.b64 	%fd8032, {%r4268, %r4267};
$L__BB1_1976:
	setp.eq.f64 	%p3541, %fd2116, 0d3FF0000000000000;
	setp.lt.s32 	%p3542, %r6, 0;
	and.b32  	%r4269, %r6, 2146435072;
	setp.eq.s32 	%p3543, %r4269, 1062207488;
	selp.f64 	%fd6439, 0d3FF0000000000000, %fd8032, %p3541;
	add.f64 	%fd2296, %fd2292, %fd6439;
	{
	.reg .b32 %temp; 
	mov.b64 	{%temp, %r391}, %fd2281;
	}
	abs.f64 	%fd2297, %fd2281;
	{ // callseq 402, 0
	.param .b64 param0;
	st.param.f64 	[param0], %fd2297;
	.param .b64 param1;
	st.param.f64 	[param1], 0d4000000000000000;
	.param .b64 retval0;
	call.uni (retval0), 
	__internal_accurate_pow, 
	(
	param0, 
	param1
	);
	ld.param.f64 	%fd6440, [retval0];
	} // callseq 402
	setp.lt.s32 	%p3544, %r391, 0;
	neg.f64 	%fd6442, %fd6440;
	selp.f64 	%fd6443, %fd6442, %fd6440, %p3543;
	selp.f64 	%fd6444, %fd6443, %fd6440, %p3544;
	setp.eq.f64 	%p3545, %fd2281, 0d0000000000000000;
	selp.b32 	%r4270, %r391, 0, %p3543;
	or.b32  	%r4271, %r4270, 2146435072;
	selp.b32 	%r4272, %r4271, %r4270, %p3542;
	mov.b32 	%r4273, 0;
	mov.b64 	%fd6445, {%r4273, %r4272};
	selp.f64 	%fd8033, %fd6445, %fd6444, %p3545;
	add.f64 	%fd6446, %fd2281, 0d4000000000000000;
	{
	.reg .b32 %temp; 
	mov.b64 	{%temp, %r4274}, %fd6446;
	}
	and.b32  	%r4275, %r4274, 2146435072;
	setp.ne.s32 	%p3546, %r4275, 2146435072;
	@%p3546 bra 	$L__BB1_1981;
	setp.num.f64 	%p3547, %fd2281, %fd2281;
	@%p3547 bra 	$L__BB1_1979;
	mov.f64 	%fd6447, 0d4000000000000000;
	add.rn.f64 	%fd8033, %fd2281, %fd6447;
	bra.uni 	$L__BB1_1981;
$L__BB1_1979:
	setp.neu.f64 	%p3548, %fd2297, 0d7FF0000000000000;
	@%p3548 bra 	$L__BB1_1981;
	setp.lt.s32 	%p3549, %r391, 0;
	and.b32  	%r4276, %r6, 2146435072;
	setp.eq.s32 	%p3550, %r4276, 1062207488;
	and.b32  	%r4277, %r6, 2147483647;
	setp.ne.s32 	%p3551, %r4277, 1071644672;
	setp.lt.s32 	%p3552, %r6, 0;
	selp.b32 	%r4278, 0, 2146435072, %p3552;
	or.b32  	%r4279, %r4278, -2147483648;
	selp.b32 	%r4280, %r4279, %r4278, %p3551;
	selp.b32 	%r4281, %r4280, %r4278, %p3550;
	selp.b32 	%r4282, %r4281, %r4278, %p3549;
	mov.b32 	%r4283, 0;
	mov.b64 	%fd8033, {%r4283, %r4282};
$L__BB1_1981:
	setp.eq.f64 	%p3553, %fd2281, 0d3FF0000000000000;
	selp.f64 	%fd6448, 0d3FF0000000000000, %fd8033, %p3553;
	mul.f64 	%fd6449, %fd2296, 0dC000000000000000;
	div.rn.f64 	%fd2302, %fd6449, %fd6448;
	fma.rn.f64 	%fd6450, %fd2302, 0d3FF71547652B82FE, 0d4338000000000000;
	{
	.reg .b32 %temp; 
	mov.b64 	{%r392, %temp}, %fd6450;
	}
	mov.f64 	%fd6451, 0dC338000000000000;
	add.rn.f64 	%fd6452, %fd6450, %fd6451;
	fma.rn.f64 	%fd6453, %fd6452, 0dBFE62E42FEFA39EF, %fd2302;
	fma.rn.f64 	%fd6454, %fd6452, 0dBC7ABC9E3B39803F, %fd6453;
	fma.rn.f64 	%fd6455, %fd6454, 0d3E5ADE1569CE2BDF, 0d3E928AF3FCA213EA;
	fma.rn.f64 	%fd6456, %fd6455, %fd6454, 0d3EC71DEE62401315;
	fma.rn.f64 	%fd6457, %fd6456, %fd6454, 0d3EFA01997C89EB71;
	fma.rn.f64 	%fd6458, %fd6457, %fd6454, 0d3F2A01A014761F65;
	fma.rn.f64 	%fd6459, %fd6458, %fd6454, 0d3F56C16C1852B7AF;
	fma.rn.f64 	%fd6460, %fd6459, %fd6454, 0d3F81111111122322;
	fma.rn.f64 	%fd6461, %fd6460, %fd6454, 0d3FA55555555502A1;
	fma.rn.f64 	%fd6462, %fd6461, %fd6454, 0d3FC5555555555511;
	fma.rn.f64 	%fd6463, %fd6462, %fd6454, 0d3FE000000000000B;
	fma.rn.f64 	%fd6464, %fd6463, %fd6454, 0d3FF0000000000000;
	fma.rn.f64 	%fd6465, %fd6464, %fd6454, 0d3FF0000000000000;
	{
	.reg .b32 %temp; 
	mov.b64 	{%r393, %temp}, %fd6465;
	}
	{
	.reg .b32 %temp; 
	mov.b64 	{%temp, %r394}, %fd6465;
	}
	shl.b32 	%r4284, %r392, 20;
	add.s32 	%r4285, %r4284, %r394;
	mov.b64 	%fd8034, {%r393, %r4285};
	{
	.reg .b32 %temp; 
	mov.b64 	{%temp, %r4286}, %fd2302;
	}
	mov.b32 	%f73, %r4286;
	abs.f32 	%f31, %f73;
	setp.lt.f32 	%p3554, %f31, 0f4086232B;
	@%p3554 bra 	$L__BB1_1984;
	setp.lt.f64 	%p3555, %fd2302, 0d0000000000000000;
	add.f64 	%fd6466, %fd2302, 0d7FF0000000000000;
	selp.f64 	%fd8034, 0d0000000000000000, %fd6466, %p3555;
	setp.geu.f32 	%p3556, %f31, 0f40874800;
	@%p3556 bra 	$L__BB1_1984;
	shr.u32 	%r4287, %r392, 31;
	add.s32 	%r4288, %r392, %r4287;
	shr.s32 	%r4289, %r4288, 1;
	shl.b32 	%r4290, %r4289, 20;
	add.s32 	%r4291, %r394, %r4290;
	mov.b64 	%fd6467, {%r393, %r4291};
	sub.s32 	%r4292, %r392, %r4289;
	shl.b32 	%r4293, %r4292, 20;
	add.s32 	%r4294, %r4293, 1072693248;
	mov.b32 	%r4295, 0;
	mov.b64 	%fd6468, {%r4295, %r4294};
	mul.f64 	%fd8034, %fd6468, %fd6467;
$L__BB1_1984:
	mul.f64 	%fd6469, %fd2288, %fd8034;
	mul.f64 	%fd6470, %fd2277, 0d3FE0000000000000;
	mul.f64 	%fd6471, %fd6470, %fd6469;
	fma.rn.f64 	%fd6472, %fd1711, 0d3FEC23E39189614C, %fd8116;
	mul.f64 	%fd6473, %fd1914, 0d400A37B2A108BD3C;
	sub.f64 	%fd6474, %fd6472, %fd6473;
	fma.rn.f64 	%fd6475, %fd2110, 0d400A912FE408DB10, %fd6474;
	mul.f64 	%fd2307, %fd7880, %fd6475;
	mul.f64 	%fd2308, %fd7880, %fd2210;
	fma.rn.f64 	%fd6476, %fd1712, 0d3FEC23E39189614C, %fd8114;
	mul.f64 	%fd6477, %fd1915, 0d400A37B2A108BD3C;
	sub.f64 	%fd6478, %fd6476, %fd6477;
	fma.rn.f64 	%fd6479, %fd2112, 0d400A912FE408DB10, %fd6478;
	mul.f64 	%fd2309, %fd7880, %fd6479;
	mul.f64 	%fd2310, %fd7880, %fd2249;
	fma.rn.f64 	%fd6480, %fd1713, 0d3FEC23E39189614C, %fd8112;
	mul.f64 	%fd6481, %fd1916, 0d400A37B2A108BD3C;
	sub.f64 	%fd6482, %fd6480, %fd6481;
	fma.rn.f64 	%fd6483, %fd2114, 0d400A912FE408DB10, %fd6482;
	mul.f64 	%fd2311, %fd7880, %fd6483;
	mul.f64 	%fd2312, %fd7880, %fd6471;
	mul.f64 	%fd6484, %fd7880, %fd8116;
	fma.rn.f64 	%fd6485, %fd6484, 0d4000425ED097B426, %fd8117;
	fma.rn.f64 	%fd6486, %fd1711, 0d3FD0000000000000, %fd8116;
	mul.f64 	%fd6487, %fd7880, %fd6486;
	mul.f64 	%fd6488, %fd6487, 0d4020000000000000;
	sub.f64 	%fd6489, %fd6485, %fd6488;
	fma.rn.f64 	%fd2313, %fd2109, 0d401CB1A72C69CB1A, %fd6489;
	mul.f64 	%fd6490, %fd7880, %fd8114;
	fma.rn.f64 	%fd6491, %fd6490, 0d4000425ED097B426, %fd8115;
	fma.rn.f64 	%fd6492, %fd1712, 0d3FD0000000000000, %fd8114;
	mul.f64 	%fd6493, %fd7880, %fd6492;
	mul.f64 	%fd6494, %fd6493, 0d4020000000000000;
	sub.f64 	%fd6495, %fd6491, %fd6494;
	fma.rn.f64 	%fd6496, %fd2111, 0d401CB1A72C69CB1A, %fd6495;
	mul.f64 	%fd6497, %fd2309, 0d3FCA5AD296B4A5AD;
	sub.f64 	%fd2314, %fd6496, %fd6497;
	mul.f64 	%fd6498, %fd7880, %fd8112;
	fma.rn.f64 	%fd6499, %fd6498, 0d4000425ED097B426, %fd8113;
	fma.rn.f64 	%fd6500, %fd1713, 0d3FD0000000000000, %fd8112;
	mul.f64 	%fd6501, %fd7880, %fd6500;
	mul.f64 	%fd6502, %fd6501, 0d4020000000000000;
	sub.f64 	%fd6503, %fd6499, %fd6502;
	fma.rn.f64 	%fd6504, %fd2113, 0d401CB1A72C69CB1A, %fd6503;
	mul.f64 	%fd6505, %fd2311, 0d3FCA5AD296B4A5AD;
	sub.f64 	%fd2315, %fd6504, %fd6505;
	add.f64 	%fd7881, %fd1516, %fd7880;
	mul.f64 	%fd6506, %fd88, 0d3FE0000000000000;
	setp.geu.f64 	%p3557, %fd7881, %fd6506;
	@%p3557 bra 	$L__BB1_2006;
	setp.lt.s32 	%p3606, %r2, 0;
	and.b32  	%r4356, %r2, 2146435072;
	setp.eq.s32 	%p3607, %r4356, 1072693248;
	mul.f64 	%fd6562, %fd88, 0d3FE0000000000000;
	sub.f64 	%fd6563, %fd6562, %fd7881;
	{
	.reg .b32 %temp; 
	mov.b64 	{%temp, %r395}, %fd6563;
	}
	abs.f64 	%fd2317, %fd6563;
	setp.lt.s32 	%p3608, %r395, 0;
	setp.eq.f64 	%p3609, %fd6563, 0d0000000000000000;
	{ // callseq 407, 0
	.param .b64 param0;
	st.param.f64 	[param0], %fd2317;
	.param .b64 param1;
	st.param.f64 	[param1], 0d3FF0000000000000;
	.param .b64 retval0;
	call.uni (retval0), 
	__internal_accurate_pow, 
	(
	param0, 
	param1
	);
	ld.param.f64 	%fd6564, [retval0];
	} // callseq 407
	neg.f64 	%fd6566, %fd6564;
	selp.f64 	%fd6567, %fd6566, %fd6564, %p3607;
	selp.f64 	%fd6568, %fd6567, %fd6564, %p3608;
	selp.b32 	%r4357, %r395, 0, %p3607;
	or.b32  	%r4358, %r4357, 2146435072;
	selp.b32 	%r4359, %r4358, %r4357, %p3606;
	mov.b32 	%r4360, 0;
	mov.b64 	%fd6569, {%r4360, %r4359};
	selp.f64 	%fd8035, %fd6569, %fd6568, %p3609;
	add.f64 	%fd6570, %fd6563, 0d3FF0000000000000;
	{
	.reg .b32 %temp; 
	mov.b64 	{%temp, %r4361}, %fd6570;
	}
	and.b32  	%r4362, %r4361, 2146435072;
	setp.ne.s32 	%p3610, %r4362, 2146435072;
	@%p3610 bra 	$L__BB1_1990;
	mul.f64 	%fd6571, %fd88, 0d3FE0000000000000;
	sub.f64 	%fd6572, %fd6571, %fd7881;
	setp.num.f64 	%p3611, %fd6572, %fd6572;
	@%p3611 bra 	$L__BB1_1988;
	mul.f64 	%fd6573, %fd88, 0d3FE0000000000000;
	sub.f64 	%fd6574, %fd6573, %fd7881;
	mov.f64 	%fd6575, 0d3FF0000000000000;
	add.rn.f64 	%fd8035, %fd6574, %fd6575;
	bra.uni 	$L__BB1_1990;
$L__BB1_1988:
	setp.neu.f64 	%p3612, %fd2317, 0d7FF0000000000000;
	@%p3612 bra 	$L__BB1_1990;
	setp.lt.s32 	%p3613, %r395, 0;
	and.b32  	%r4363, %r2, 2146435072;
	setp.eq.s32 	%p3614, %r4363, 1072693248;
	and.b32  	%r4364, %r2, 2147483647;
	setp.ne.s32 	%p3615, %r4364, 1071644672;
	setp.lt.s32 	%p3616, %r2, 0;
	selp.b32 	%r4365, 0, 2146435072, %p3616;
	or.b32  	%r4366, %r4365, -2147483648;
	selp.b32 	%r4367, %r4366, %r4365, %p3615;
	selp.b32 	%r4368, %r4367, %r4365, %p3614;
	selp.b32 	%r4369, %r4368, %r4365, %p3613;
	mov.b32 	%r4370, 0;
	mov.b64 	%fd8035, {%r4370, %r4369};
$L__BB1_1990:
	mul.f64 	%fd6576, %fd88, 0d3FE0000000000000;
	sub.f64 	%fd6577, %fd6576, %fd7881;
	setp.eq.f64 	%p3617, %fd6577, 0d3FF0000000000000;
	setp.eq.f64 	%p3618, %fd6577, 0d0000000000000000;
	setp.lt.s32 	%p3619, %r395, 0;
	setp.lt.s32 	%p3620, %r6, 0;
	and.b32  	%r4371, %r6, 2146435072;
	setp.eq.s32 	%p3621, %r4371, 1062207488;
	selp.f64 	%fd6578, 0d3FF0000000000000, %fd8035, %p3617;
	fma.rn.f64 	%fd2322, %fd8005, %fd6578, 0d0000000000000000;
	ld.f64 	%fd7873, [%rd9+8];
	{ // callseq 408, 0
	.param .b64 param0;
	st.param.f64 	[param0], %fd2317;
	.param .b64 param1;
	st.param.f64 	[param1], 0d4000000000000000;
	.param .b64 retval0;
	call.uni (retval0), 
	__internal_accurate_pow, 
	(
	param0, 
	param1
	);
	ld.param.f64 	%fd6579, [retval0];
	} // callseq 408
	neg.f64 	%fd6581, %fd6579;
	selp.f64 	%fd6582, %fd6581, %fd6579, %p3621;
	selp.f64 	%fd6583, %fd6582, %fd6579, %p3619;
	selp.b32 	%r4372, %r395, 0, %p3621;
	or.b32  	%r4373, %r4372, 2146435072;
	selp.b32 	%r4374, %r4373, %r4372, %p3620;
	mov.b32 	%r4375, 0;
	mov.b64 	%fd6584, {%r4375, %r4374};
	selp.f64 	%fd8036, %fd6584, %fd6583, %p3618;
	add.f64 	%fd6585, %fd6577, 0d4000000000000000;
	{
	.reg .b32 %temp; 
	mov.b64 	{%temp, %r4376}, %fd6585;
	}
	and.b32  	%r4377, %r4376, 2146435072;
	setp.ne.s32 	%p3622, %r4377, 2146435072;
	@%p3622 bra 	$L__BB1_1995;
	mul.f64 	%fd6586, %fd88, 0d3FE0000000000000;
	sub.f64 	%fd6587, %fd6586, %fd7881;
	setp.nan.f64 	%p3623, %fd6587, %fd6587;
	@%p3623 bra 	$L__BB1_1994;
	setp.neu.f64 	%p3624, %fd2317, 0d7FF0000000000000;
	@%p3624 bra 	$L__BB1_1995;
	setp.lt.s32 	%p3625, %r395, 0;
	and.b32  	%r4378, %r6, 2146435072;
	setp.eq.s32 	%p3626, %r4378, 1062207488;
	and.b32  	%r4379, %r6, 2147483647;
	setp.ne.s32 	%p3627, %r4379, 1071644672;
	setp.lt.s32 	%p3628, %r6, 0;
	selp.b32 	%r4380, 0, 2146435072, %p3628;
	or.b32  	%r4381, %r4380, -2147483648;
	selp.b32 	%r4382, %r4381, %r4380, %p3627;
	selp.b32 	%r4383, %r4382, %r4380, %p3626;
	selp.b32 	%r4384, %r4383, %r4380, %p3625;
	mov.b32 	%r4385, 0;
	mov.b64 	%fd8036, {%r4385, %r4384};
	bra.uni 	$L__BB1_1995;
$L__BB1_1994:
	mul.f64 	%fd6588, %fd88, 0d3FE0000000000000;
	sub.f64 	%fd6589, %fd6588, %fd7881;
	mov.f64 	%fd6590, 0d4000000000000000;
	add.rn.f64 	%fd8036, %fd6589, %fd6590;
$L__BB1_1995:
	mul.f64 	%fd6591, %fd88, 0d3FE0000000000000;
	sub.f64 	%fd6592, %fd6591, %fd7881;
	setp.eq.f64 	%p3629, %fd6592, 0d3FF0000000000000;
	setp.eq.f64 	%p3630, %fd6592, 0d0000000000000000;
	setp.lt.s32 	%p3631, %r395, 0;
	setp.lt.s32 	%p3632, %r10, 0;
	and.b32  	%r4386, %r10, 2146435072;
	setp.eq.s32 	%p3633, %r4386, 1073741824;
	selp.f64 	%fd6593, 0d3FF0000000000000, %fd8036, %p3629;
	mul.f64 	%fd6594, %fd7873, 0d3FE0000000000000;
	fma.rn.f64 	%fd2328, %fd6594, %fd6593, %fd2322;
	ld.f64 	%fd7872, [%rd9+16];
	{ // callseq 409, 0
	.param .b64 param0;
	st.param.f64 	[param0], %fd2317;
	.param .b64 param1;
	st.param.f64 	[param1], 0d4008000000000000;
	.param .b64 retval0;
	call.uni (retval0), 
	__internal_accurate_pow, 
	(
	param0, 
	param1
	);
	ld.param.f64 	%fd6595, [retval0];
	} // callseq 409
	neg.f64 	%fd6597, %fd6595;
	selp.f64 	%fd6598, %fd6597, %fd6595, %p3633;
	selp.f64 	%fd6599, %fd6598, %fd6595, %p3631;
	selp.b32 	%r4387, %r395, 0, %p3633;
	or.b32  	%r4388, %r4387, 2146435072;
	selp.b32 	%r4389, %r4388, %r4387, %p3632;
	mov.b32 	%r4390, 0;
	mov.b64 	%fd6600, {%r4390, %r4389};
	selp.f64 	%fd8037, %fd6600, %fd6599, %p3630;
	add.f64 	%fd6601, %fd6592, 0d4008000000000000;
	{
	.reg .b32 %temp; 
	mov.b64 	{%temp, %r4391}, %fd6601;
	}
	and.b32  	%r4392, %r4391, 2146435072;
	setp.ne.s32 	%p3634, %r4392, 2146435072;
	@%p3634 bra 	$L__BB1_2000;
	mul.f64 	%fd6602, %fd88, 0d3FE0000000000000;
	sub.f64 	%fd6603, %fd6602, %fd7881;
	setp.nan.f64 	%p3635, %fd6603, %fd6603;
	@%p3635 bra 	$L__BB1_1999;
	setp.neu.f64 	%p3636, %fd2317, 0d7FF0000000000000;
	@%p3636 bra 	$L__BB1_2000;
	setp.lt.s32 	%p3637, %r395, 0;
	and.b32  	%r4393, %r10, 2146435072;
	setp.eq.s32 	%p3638, %r4393, 1073741824;
	and.b32  	%r4394, %r10, 2147483647;
	setp.ne.s32 	%p3639, %r4394, 1071644672;
	setp.lt.s32 	%p3640, %r10, 0;
	selp.b32 	%r4395, 0, 2146435072, %p3640;
	or.b32  	%r4396, %r4395, -2147483648;
	selp.b32 	%r4397, %r4396, %r4395, %p3639;
	selp.b32 	%r4398, %r4397, %r4395, %p3638;
	selp.b32 	%r4399, %r4398, %r4395, %p3637;
	mov.b32 	%r4400, 0;
	mov.b64 	%fd8037, {%r4400, %r4399};
	bra.uni 	$L__BB1_2000;
$L__BB1_1999:
	mul.f64 	%fd6604, %fd88, 0d3FE0000000000000;
	sub.f64 	%fd6605, %fd6604, %fd7881;
	mov.f64 	%fd6606, 0d4008000000000000;
	add.rn.f64 	%fd8037, %fd6605, %fd6606;
$L__BB1_2000:
	mul.f64 	%fd6607, %fd88, 0d3FE0000000000000;
	sub.f64 	%fd6608, %fd6607, %fd7881;
	setp.eq.f64 	%p3641, %fd6608, 0d3FF0000000000000;
	setp.eq.f64 	%p3642, %fd6608, 0d0000000000000000;
	setp.lt.s32 	%p3643, %r395, 0;
	setp.lt.s32 	%p3644, %r14, 0;
	and.b32  	%r4401, %r14, 2146435072;
	setp.eq.s32 	%p3645, %r4401, 1072693248;
	selp.f64 	%fd6609, 0d3FF0000000000000, %fd8037, %p3641;
	div.rn.f64 	%fd6610, %fd7872, 0d4008000000000000;
	fma.rn.f64 	%fd2334, %fd6610, %fd6609, %fd2328;
	ld.f64 	%fd7871, [%rd9+24];
	{ // callseq 410, 0
	.param .b64 param0;
	st.param.f64 	[param0], %fd2317;
	.param .b64 param1;
	st.param.f64 	[param1], 0d4010000000000000;
	.param .b64 retval0;
	call.uni (retval0), 
	__internal_accurate_pow, 
	(
	param0, 
	param1
	);
	ld.param.f64 	%fd6611, [retval0];
	} // callseq 410
	neg.f64 	%fd6613, %fd6611;
	selp.f64 	%fd6614, %fd6613, %fd6611, %p3645;
	selp.f64 	%fd6615, %fd6614, %fd6611, %p3643;
	selp.b32 	%r4402, %r395, 0, %p3645;
	or.b32  	%r4403, %r4402, 2146435072;
	selp.b32 	%r4404, %r4403, %r4402, %p3644;
	mov.b32 	%r4405, 0;
	mov.b64 	%fd6616, {%r4405, %r4404};
	selp.f64 	%fd8038, %fd6616, %fd6615, %p3642;
	add.f64 	%fd6617, %fd6608, 0d4010000000000000;
	{
	.reg .b32 %temp; 
	mov.b64 	{%temp, %r4406}, %fd6617;
	}
	and.b32  	%r4407, %r4406, 2146435072;
	setp.ne.s32 	%p3646, %r4407, 2146435072;
	@%p3646 bra 	$L__BB1_2005;
	mul.f64 	%fd6618, %fd88, 0d3FE0000000000000;
	sub.f64 	%fd6619, %fd6618, %fd7881;
	setp.nan.f64 	%p3647, %fd6619, %fd6619;
	@%p3647 bra 	$L__BB1_2004;
	setp.neu.f64 	%p3648, %fd2317, 0d7FF0000000000000;
	@%p3648 bra 	$L__BB1_2005;
	setp.lt.s32 	%p3649, %r395, 0;
	and.b32  	%r4408, %r14, 2146435072;
	setp.eq.s32 	%p3650, %r4408, 1072693248;
	and.b32  	%r4409, %r14, 2147483647;
	setp.ne.s32 	%p3651, %r4409, 1071644672;
	setp.lt.s32 	%p3652, %r14, 0;
	selp.b32 	%r4410, 0, 2146435072, %p3652;
	or.b32  	%r4411, %r4410, -2147483648;
	selp.b32 	%r4412, %r4411, %r4410, %p3651;
	selp.b32 	%r4413, %r4412, %r4410, %p3650;
	selp.b32 	%r4414, %r4413, %r4410, %p3649;
	mov.b32 	%r4415, 0;
	mov.b64 	%fd8038, {%r4415, %r4414};
	bra.uni 	$L__BB1_2005;
$L__BB1_2004:
	mul.f64 	%fd6620, %fd88, 0d3FE0000000000000;
	sub.f64 	%fd6621, %fd6620, %fd7881;
	mov.f64 	%fd6622, 0d4010000000000000;
	add.rn.f64 	%fd8038, %fd6621, %fd6622;
$L__BB1_2005:
	ld.param.f64 	%fd7558, [_Z13distributor_PdPdS_S_ii_param_0];
	mul.f64 	%fd6623, %fd88, 0d3FE0000000000000;
	sub.f64 	%fd6624, %fd6623, %fd7881;
	setp.eq.f64 	%p3653, %fd6624, 0d3FF0000000000000;
	selp.f64 	%fd6625, 0d3FF0000000000000, %fd8038, %p3653;
	mul.f64 	%fd6626, %fd7871, 0d3FD0000000000000;
	fma.rn.f64 	%fd6627, %fd6626, %fd6625, %fd2334;
	mul.f64 	%fd6628, %fd7558, 0d3FE0000000000000;
	sub.f64 	%fd8046, %fd6628, %fd6627;
	bra.uni 	$L__BB1_2027;
$L__BB1_2006:
	setp.lt.s32 	%p3558, %r2, 0;
	and.b32  	%r4296, %r2, 2146435072;
	setp.eq.s32 	%p3559, %r4296, 1072693248;
	fma.rn.f64 	%fd6507, %fd88, 0dBFE0000000000000, %fd7881;
	{
	.reg .b32 %temp; 
	mov.b64 	{%temp, %r396}, %fd6507;
	}
	abs.f64 	%fd2341, %fd6507;
	setp.lt.s32 	%p3560, %r396, 0;
	setp.eq.f64 	%p3561, %fd6507, 0d0000000000000000;
	{ // callseq 403, 0
	.param .b64 param0;
	st.param.f64 	[param0], %fd2341;
	.param .b64 param1;
	st.param.f64 	[param1], 0d3FF0000000000000;
	.param .b64 retval0;
	call.uni (retval0), 
	__internal_accurate_pow, 
	(
	param0, 
	param1
	);
	ld.param.f64 	%fd6508, [retval0];
	} // callseq 403
	neg.f64 	%fd6510, %fd6508;
	selp.f64 	%fd6511, %fd6510, %fd6508, %p3559;
	selp.f64 	%fd6512, %fd6511, %fd6508, %p3560;
	selp.b32 	%r4297, %r396, 0, %p3559;
	or.b32  	%r4298, %r4297, 2146435072;
	selp.b32 	%r4299, %r4298, %r4297, %p3558;
	mov.b32 	%r4300, 0;
	mov.b64 	%fd6513, {%r4300, %r4299};
	selp.f64 	%fd8039, %fd6513, %fd6512, %p3561;
	add.f64 	%fd6514, %fd6507, 0d3FF0000000000000;
	{
	.reg .b32 %temp; 
	mov.b64 	{%temp, %r4301}, %fd6514;
	}
	and.b32  	%r4302, %r4301, 2146435072;
	setp.ne.s32 	%p3562, %r4302, 2146435072;
	@%p3562 bra 	$L__BB1_2011;
	fma.rn.f64 	%fd6515, %fd88, 0dBFE0000000000000, %fd7881;
	setp.num.f64 	%p3563, %fd6515, %fd6515;
	@%p3563 bra 	$L__BB1_2009;
	fma.rn.f64 	%fd6516, %fd88, 0dBFE0000000000000, %fd7881;
	mov.f64 	%fd6517, 0d3FF0000000000000;
	add.rn.f64 	%fd8039, %fd6516, %fd6517;
	bra.uni 	$L__BB1_2011;
$L__BB1_2009:
	setp.neu.f64 	%p3564, %fd2341, 0d7FF0000000000000;
	@%p3564 bra 	$L__BB1_2011;
	setp.lt.s32 	%p3565, %r396, 0;
	and.b32  	%r4303, %r2, 2146435072;
	setp.eq.s32 	%p3566, %r4303, 1072693248;
	and.b32  	%r4304, %r2, 2147483647;
	setp.ne.s32 	%p3567, %r4304, 1071644672;
	setp.lt.s32 	%p3568, %r2, 0;
	selp.b32 	%r4305, 0, 2146435072, %p3568;
	or.b32  	%r4306, %r4305, -2147483648;
	selp.b32 	%r4307, %r4306, %r4305, %p3567;
	selp.b32 	%r4308, %r4307, %r4305, %p3566;
	selp.b32 	%r4309, %r4308, %r4305, %p3565;
	mov.b32 	%r4310, 0;
	mov.b64 	%fd8039, {%r4310, %r4309};
$L__BB1_2011:
	fma.rn.f64 	%fd6518, %fd88, 0dBFE0000000000000, %fd7881;
	setp.eq.f64 	%p3569, %fd6518, 0d3FF0000000000000;
	setp.eq.f64 	%p3570, %fd6518, 0d0000000000000000;
	setp.lt.s32 	%p3571, %r396, 0;
	setp.lt.s32 	%p3572, %r6, 0;
	and.b32  	%r4311, %r6, 2146435072;
	setp.eq.s32 	%p3573, %r4311, 1062207488;
	selp.f64 	%fd6519, 0d3FF0000000000000, %fd8039, %p3569;
	fma.rn.f64 	%fd2346, %fd8005, %fd6519, 0d0000000000000000;
	ld.f64 	%fd7873, [%rd9+8];
	{ // callseq 404, 0
	.param .b64 param0;
	st.param.f64 	[param0], %fd2341;
	.param .b64 param1;
	st.param.f64 	[param1], 0d4000000000000000;
	.param .b64 retval0;
	call.uni (retval0), 
	__internal_accurate_pow, 
	(
	param0, 
	param1
	);
	ld.param.f64 	%fd6520, [retval0];
	} // callseq 404
	neg.f64 	%fd6522, %fd6520;
	selp.f64 	%fd6523, %fd6522, %fd6520, %p3573;
	selp.f64 	%fd6524, %fd6523, %fd6520, %p3571;
	selp.b32 	%r4312, %r396, 0, %p3573;
	or.b32  	%r4313, %r4312, 2146435072;
	selp.b32 	%r4314, %r4313, %r4312, %p3572;
	mov.b32 	%r4315, 0;
	mov.b64 	%fd6525, {%r4315, %r4314};
	selp.f64 	%fd8040, %fd6525, %fd6524, %p3570;
	add.f64 	%fd6526, %fd6518, 0d4000000000000000;
	{
	.reg .b32 %temp; 
	mov.b64 	{%temp, %r4316}, %fd6526;
	}
	and.b32  	%r4317, %r4316, 2146435072;
	setp.ne.s32 	%p3574, %r4317, 2146435072;
	@%p3574 bra 	$L__BB1_2016;
	fma.rn.f64 	%fd6527, %fd88, 0dBFE0000000000000, %fd7881;
	setp.nan.f64 	%p3575, %fd6527, %fd6527;
	@%p3575 bra 	$L__BB1_2015;
	setp.neu.f64 	%p3576, %fd2341, 0d7FF0000000000000;
	@%p3576 bra 	$L__BB1_2016;
	setp.lt.s32 	%p3577, %r396, 0;
	and.b32  	%r4318, %r6, 2146435072;
	setp.eq.s32 	%p3578, %r4318, 1062207488;
	and.b32  	%r4319, %r6, 2147483647;
	setp.ne.s32 	%p3579, %r4319, 1071644672;
	setp.lt.s32 	%p3580, %r6, 0;
	selp.b32 	%r4320, 0, 2146435072, %p3580;
	or.b32  	%r4321, %r4320, -2147483648;
	selp.b32 	%r4322, %r4321, %r4320, %p3579;
	selp.b32 	%r4323, %r4322, %r4320, %p3578;
	selp.b32 	%r4324, %r4323, %r4320, %p3577;
	mov.b32 	%r4325, 0;
	mov.b64 	%fd8040, {%r4325, %r4324};
	bra.uni 	$L__BB1_2016;
$L__BB1_2015:
	fma.rn.f64 	%fd6528, %fd88, 0dBFE0000000000000, %fd7881;
	mov.f64 	%fd6529, 0d4000000000000000;
	add.rn.f64 	%fd8040, %fd6528, %fd6529;
$L__BB1_2016:
	mul.f64 	%fd6530, %fd88, 0d3FE0000000000000;
	sub.f64 	%fd6531, %fd7881, %fd6530;
	setp.eq.f64 	%p3581, %fd6531, 0d3FF0000000000000;
	setp.eq.f64 	%p3582, %fd6531, 0d0000000000000000;
	setp.lt.s32 	%p3583, %r396, 0;
	setp.lt.s32 	%p3584, %r10, 0;
	and.b32  	%r4326, %r10, 2146435072;
	setp.eq.s32 	%p3585, %r4326, 1073741824;
	selp.f64 	%fd6532, 0d3FF0000000000000, %fd8040, %p3581;
	mul.f64 	%fd6533, %fd7873, 0d3FE0000000000000;
	fma.rn.f64 	%fd2352, %fd6533, %fd6532, %fd2346;
	ld.f64 	%fd7872, [%rd9+16];
	{ // callseq 405, 0
	.param .b64 param0;
	st.param.f64 	[param0], %fd2341;
	.param .b64 param1;
	st.param.f64 	[param1], 0d4008000000000000;
	.param .b64 retval0;
	call.uni (retval0), 
	__internal_accurate_pow, 
	(
	param0, 
	param1
	);
	ld.param.f64 	%fd6534, [retval0];
	} // callseq 405
	neg.f64 	%fd6536, %fd6534;
	selp.f64 	%fd6537, %fd6536, %fd6534, %p3585;
	selp.f64 	%fd6538, %fd6537, %fd6534, %p3583;
	selp.b32 	%r4327, %r396, 0, %p3585;
	or.b32  	%r4328, %r4327, 2146435072;
	selp.b32 	%r4329, %r4328, %r4327, %p3584;
	mov.b32 	%r4330, 0;
	mov.b64 	%fd6539, {%r4330, %r4329};
	selp.f64 	%fd8041, %fd6539, %fd6538, %p3582;
	add.f64 	%fd6540, %fd6531, 0d4008000000000000;
	{
	.reg .b32 %temp; 
	mov.b64 	{%temp, %r4331}, %fd6540;
	}
	and.b32  	%r4332, %r4331, 2146435072;
	setp.ne.s32 	%p3586, %r4332, 2146435072;
	@%p3586 bra 	$L__BB1_2021;
	fma.rn.f64 	%fd6541, %fd88, 0dBFE0000000000000, %fd7881;
	setp.nan.f64 	%p3587, %fd6541, %fd6541;
	@%p3587 bra 	$L__BB1_2020;
	setp.neu.f64 	%p3588, %fd2341, 0d7FF0000000000000;
	@%p3588 bra 	$L__BB1_2021;
	setp.lt.s32 	%p3589, %r396, 0;
	and.b32  	%r4333, %r10, 2146435072;
	setp.eq.s32 	%p3590, %r4333, 1073741824;
	and.b32  	%r4334, %r10, 2147483647;
	setp.ne.s32 	%p3591, %r4334, 1071644672;
	setp.lt.s32 	%p3592, %r10, 0;
	selp.b32 	%r4335, 0, 2146435072, %p3592;
	or.b32  	%r4336, %r4335, -2147483648;
	selp.b32 	%r4337, %r4336, %r4335, %p3591;
	selp.b32 	%r4338, %r4337, %r4335, %p3590;
	selp.b32 	%r4339, %r4338, %r4335, %p3589;
	mov.b32 	%r4340, 0;
	mov.b64 	%fd8041, {%r4340, %r4339};
	bra.uni 	$L__BB1_2021;
$L__BB1_2020:
	fma.rn.f64 	%fd6542, %fd88, 0dBFE0000000000000, %fd7881;
	mov.f64 	%fd6543, 0d4008000000000000;
	add.rn.f64 	%fd8041, %fd6542, %fd6543;
$L__BB1_2021:
	fma.rn.f64 	%fd6544, %fd88, 0dBFE0000000000000, %fd7881;
	setp.eq.f64 	%p3593, %fd6544, 0d3FF0000000000000;
	setp.eq.f64 	%p3594, %fd6544, 0d0000000000000000;
	setp.lt.s32 	%p3595, %r396, 0;
	setp.lt.s32 	%p3596, %r14, 0;
	and.b32  	%r4341, %r14, 2146435072;
	setp.eq.s32 	%p3597, %r4341, 1072693248;
	selp.f64 	%fd6545, 0d3FF0000000000000, %fd8041, %p3593;
	div.rn.f64 	%fd6546, %fd7872, 0d4008000000000000;
	fma.rn.f64 	%fd2358, %fd6546, %fd6545, %fd2352;
	ld.f64 	%fd7871, [%rd9+24];
	{ // callseq 406, 0
	.param .b64 param0;
	st.param.f64 	[param0], %fd2341;
	.param .b64 param1;
	st.param.f64 	[param1], 0d4010000000000000;
	.param .b64 retval0;
	call.uni (retval0), 
	__internal_accurate_pow, 
	(
	param0, 
	param1
	);
	ld.param.f64 	%fd6547, [retval0];
	} // callseq 406
	neg.f64 	%fd6549, %fd6547;
	selp.f64 	%fd6550, %fd6549, %fd6547, %p3597;
	selp.f64 	%fd6551, %fd6550, %fd6547, %p3595;
	selp.b32 	%r4342, %r396, 0, %p3597;
	or.b32  	%r4343, %r4342, 2146435072;
	selp.b32 	%r4344, %r4343, %r4342, %p3596;
	mov.b32 	%r4345, 0;
	mov.b64 	%fd6552, {%r4345, %r4344};
	selp.f64 	%fd8042, %fd6552, %fd6551, %p3594;
	add.f64 	%fd6553, %fd6544, 0d4010000000000000;
	{
	.reg .b32 %temp; 
	mov.b64 	{%temp, %r4346}, %fd6553;
	}
	and.b32  	%r4347, %r4346, 2146435072;
	setp.ne.s32 	%p3598, %r4347, 2146435072;
	@%p3598 bra 	$L__BB1_2026;
	fma.rn.f64 	%fd6554, %fd88, 0dBFE0000000000000, %fd7881;
	setp.nan.f64 	%p3599, %fd6554, %fd6554;
	@%p3599 bra 	$L__BB1_2025;
	setp.neu.f64 	%p3600, %fd2341, 0d7FF0000000000000;
	@%p3600 bra 	$L__BB1_2026;
	setp.lt.s32 	%p3601, %r396, 0;
	and.b32  	%r4348, %r14, 2146435072;
	setp.eq.s32 	%p3602, %r4348, 1072693248;
	and.b32  	%r4349, %r14, 2147483647;
	setp.ne.s32 	%p3603, %r4349, 1071644672;
	setp.lt.s32 	%p3604, %r14, 0;
	selp.b32 	%r4350, 0, 2146435072, %p3604;
	or.b32  	%r4351, %r4350, -2147483648;
	selp.b32 	%r4352, %r4351, %r4350, %p3603;
	selp.b32 	%r4353, %r4352, %r4350, %p3602;
	selp.b32 	%r4354, %r4353, %r4350, %p3601;
	mov.b32 	%r4355, 0;
	mov.b64 	%fd8042, {%r4355, %r4354};
	bra.uni 	$L__BB1_2026;
$L__BB1_2025:
	fma.rn.f64 	%fd6555, %fd88, 0dBFE0000000000000, %fd7881;
	mov.f64 	%fd6556, 0d4010000000000000;
	add.rn.f64 	%fd8042, %fd6555, %fd6556;
$L__BB1_2026:
	ld.param.f64 	%fd7557, [_Z13distributor_PdPdS_S_ii_param_0];
	mul.f64 	%fd6557, %fd88, 0d3FE0000000000000;
	sub.f64 	%fd6558, %fd7881, %fd6557;
	setp.eq.f64 	%p3605, %fd6558, 0d3FF0000000000000;
	selp.f64 	%fd6559, 0d3FF0000000000000, %fd8042, %p3605;
	mul.f64 	%fd6560, %fd7871, 0d3FD0000000000000;
	fma.rn.f64 	%fd6561, %fd6560, %fd6559, %fd2358;
	fma.rn.f64 	%fd8046, %fd7557, 0d3FE0000000000000, %fd6561;
$L__BB1_2027:
	setp.lt.s32 	%p3654, %r6, 0;
	and.b32  	%r4416, %r6, 2146435072;
	setp.eq.s32 	%p3655, %r4416, 1062207488;
	fma.rn.f64 	%fd6629, %fd2307, 0dBFCA5AD296B4A5AD, %fd2313;
	sub.f64 	%fd2369, %fd6629, %fd8046;
	div.rn.f64 	%fd2370, %fd2315, 0d400DBE2DF9B01D21;
	{
	.reg .b32 %temp; 
	mov.b64 	{%temp, %r397}, %fd2370;
	}
	abs.f64 	%fd2371, %fd2370;
	{ // callseq 411, 0
	.param .b64 param0;
	st.param.f64 	[param0], %fd2371;
	.param .b64 param1;
	st.param.f64 	[param1], 0d4000000000000000;
	.param .b64 retval0;
	call.uni (retval0), 
	__internal_accurate_pow, 
	(
	param0, 
	param1
	);
	ld.param.f64 	%fd6630, [retval0];
	} // callseq 411
	setp.lt.s32 	%p3656, %r397, 0;
	neg.f64 	%fd6632, %fd6630;
	selp.f64 	%fd6633, %fd6632, %fd6630, %p3655;
	selp.f64 	%fd6634, %fd6633, %fd6630, %p3656;
	setp.eq.f64 	%p3657, %fd2370, 0d0000000000000000;
	selp.b32 	%r4417, %r397, 0, %p3655;
	or.b32  	%r4418, %r4417, 2146435072;
	selp.b32 	%r4419, %r4418, %r4417, %p3654;
	mov.b32 	%r4420, 0;
	mov.b64 	%fd6635, {%r4420, %r4419};
	selp.f64 	%fd8069, %fd6635, %fd6634, %p3657;
	add.f64 	%fd6636, %fd2370, 0d4000000000000000;
	{
	.reg .b32 %temp; 
	mov.b64 	{%temp, %r4421}, %fd6636;
	}
	and.b32  	%r398, %r4421, 2146435072;
	setp.ne.s32 	%p3658, %r398, 2146435072;
	mov.f64 	%fd8047, %fd8069;
	@%p3658 bra 	$L__BB1_2032;
	setp.num.f64 	%p3659, %fd2370, %fd2370;
	@%p3659 bra 	$L__BB1_2030;
	mov.f64 	%fd6637, 0d4000000000000000;
	add.rn.f64 	%fd8047, %fd2370, %fd6637;
	bra.uni 	$L__BB1_2032;
$L__BB1_2030:
	setp.neu.f64 	%p3660, %fd2371, 0d7FF0000000000000;
	mov.f64 	%fd8047, %fd8069;
	@%p3660 bra 	$L__BB1_2032;
	setp.lt.s32 	%p3661, %r397, 0;
	and.b32  	%r4422, %r6, 2146435072;
	setp.eq.s32 	%p3662, %r4422, 1062207488;
	and.b32  	%r4423, %r6, 2147483647;
	setp.ne.s32 	%p3663, %r4423, 1071644672;
	setp.lt.s32 	%p3664, %r6, 0;
	selp.b32 	%r4424, 0, 2146435072, %p3664;
	or.b32  	%r4425, %r4424, -2147483648;
	selp.b32 	%r4426, %r4425, %r4424, %p3663;
	selp.b32 	%r4427, %r4426, %r4424, %p3662;
	selp.b32 	%r4428, %r4427, %r4424, %p3661;
	mov.b32 	%r4429, 0;
	mov.b64 	%fd8047, {%r4429, %r4428};
$L__BB1_2032:
	setp.lt.s32 	%p3665, %r6, 0;
	and.b32  	%r4430, %r6, 2146435072;
	setp.eq.s32 	%p3666, %r4430, 1062207488;
	setp.eq.f64 	%p3667, %fd2370, 0d3FF0000000000000;
	add.f64 	%fd6638, %fd8047, 0d3FF0000000000000;
	sqrt.rn.f64 	%fd6639, %fd6638;
	selp.f64 	%fd2376, 0d3FF6A09E667F3BCD, %fd6639, %p3667;
	{
	.reg .b32 %temp; 
	mov.b64 	{%temp, %r399}, %fd2376;
	}
	abs.f64 	%fd2377, %fd2376;
	{ // callseq 412, 0
	.param .b64 param0;
	st.param.f64 	[param0], %fd2377;
	.param .b64 param1;
	st.param.f64 	[param1], 0d4000000000000000;
	.param .b64 retval0;
	call.uni (retval0), 
	__internal_accurate_pow, 
	(
	param0, 
	param1
	);
	ld.param.f64 	%fd6640, [retval0];
	} // callseq 412
	setp.lt.s32 	%p3668, %r399, 0;
	neg.f64 	%fd6642, %fd6640;
	selp.f64 	%fd6643, %fd6642, %fd6640, %p3666;
	selp.f64 	%fd6644, %fd6643, %fd6640, %p3668;
	setp.eq.f64 	%p3669, %fd2376, 0d0000000000000000;
	selp.b32 	%r4431, %r399, 0, %p3666;
	or.b32  	%r4432, %r4431, 2146435072;
	selp.b32 	%r4433, %r4432, %r4431, %p3665;
	mov.b32 	%r4434, 0;
	mov.b64 	%fd6645, {%r4434, %r4433};
	selp.f64 	%fd8048, %fd6645, %fd6644, %p3669;
	add.f64 	%fd6646, %fd2376, 0d4000000000000000;
	{
	.reg .b32 %temp; 
	mov.b64 	{%temp, %r4435}, %fd6646;
	}
	and.b32  	%r4436, %r4435, 2146435072;
	setp.ne.s32 	%p3670, %r4436, 2146435072;
	@%p3670 bra 	$L__BB1_2037;
	setp.num.f64 	%p3671, %fd2376, %fd2376;
	@%p3671 bra 	$L__BB1_2035;
	mov.f64 	%fd6647, 0d4000000000000000;
	add.rn.f64 	%fd8048, %fd2376, %fd6647;
	bra.uni 	$L__BB1_2037;
$L__BB1_2035:
	setp.neu.f64 	%p3672, %fd2377, 0d7FF0000000000000;
	@%p3672 bra 	$L__BB1_2037;
	setp.lt.s32 	%p3673, %r399, 0;
	and.b32  	%r4437, %r6, 2146435072;
	setp.eq.s32 	%p3674, %r4437, 1062207488;
	and.b32  	%r4438, %r6, 2147483647;
	setp.ne.s32 	%p3675, %r4438, 1071644672;
	setp.lt.s32 	%p3676, %r6, 0;
	selp.b32 	%r4439, 0, 2146435072, %p3676;
	or.b32  	%r4440, %r4439, -2147483648;
	selp.b32 	%r4441, %r4440, %r4439, %p3675;
	selp.b32 	%r4442, %r4441, %r4439, %p3674;
	selp.b32 	%r4443, %r4442, %r4439, %p3673;
	mov.b32 	%r4444, 0;
	mov.b64 	%fd8048, {%r4444, %r4443};
$L__BB1_2037:
	setp.ne.s32 	%p3677, %r398, 2146435072;
	setp.eq.f64 	%p3678, %fd2376, 0d3FF0000000000000;
	selp.f64 	%fd6648, 0d3FF0000000000000, %fd8048, %p3678;
	div.rn.f64 	%fd6649, %fd2369, %fd6648;
	mul.f64 	%fd6650, %fd6649, 0d4010000000000000;
	mul.f64 	%fd2382, %fd6650, 0d401F952E0F96D630;
	mov.f64 	%fd8049, %fd8069;
	@%p3677 bra 	$L__BB1_2042;
	setp.num.f64 	%p3679, %fd2370, %fd2370;
	@%p3679 bra 	$L__BB1_2040;
	mov.f64 	%fd6651, 0d4000000000000000;
	add.rn.f64 	%fd8049, %fd2370, %fd6651;
	bra.uni 	$L__BB1_2042;
$L__BB1_2040:
	setp.neu.f64 	%p3680, %fd2371, 0d7FF0000000000000;
	mov.f64 	%fd8049, %fd8069;
	@%p3680 bra 	$L__BB1_2042;
	setp.lt.s32 	%p3681, %r397, 0;
	and.b32  	%r4445, %r6, 2146435072;
	setp.eq.s32 	%p3682, %r4445, 1062207488;
	and.b32  	%r4446, %r6, 2147483647;
	setp.ne.s32 	%p3683, %r4446, 1071644672;
	setp.lt.s32 	%p3684, %r6, 0;
	selp.b32 	%r4447, 0, 2146435072, %p3684;
	or.b32  	%r4448, %r4447, -2147483648;
	selp.b32 	%r4449, %r4448, %r4447, %p3683;
	selp.b32 	%r4450, %r4449, %r4447, %p3682;
	selp.b32 	%r4451, %r4450, %r4447, %p3681;
	mov.b32 	%r4452, 0;
	mov.b64 	%fd8049, {%r4452, %r4451};
$L__BB1_2042:
	setp.eq.f64 	%p3685, %fd2370, 0d3FF0000000000000;
	setp.lt.s32 	%p3686, %r6, 0;
	and.b32  	%r4453, %r6, 2146435072;
	setp.eq.s32 	%p3687, %r4453, 1062207488;
	add.f64 	%fd6652, %fd8049, 0d3FF0000000000000;
	sqrt.rn.f64 	%fd6653, %fd6652;
	selp.f64 	%fd2386, 0d3FF6A09E667F3BCD, %fd6653, %p3685;
	rcp.rn.f64 	%fd2387, %fd2386;
	{
	.reg .b32 %temp; 
	mov.b64 	{%temp, %r400}, %fd2387;
	}
	abs.f64 	%fd2388, %fd2387;
	{ // callseq 413, 0
	.param .b64 param0;
	st.param.f64 	[param0], %fd2388;
	.param .b64 param1;
	st.param.f64 	[param1], 0d4000000000000000;
	.param .b64 retval0;
	call.uni (retval0), 
	__internal_accurate_pow, 
	(
	param0, 
	param1
	);
	ld.param.f64 	%fd6654, [retval0];
	} // callseq 413
	setp.lt.s32 	%p3688, %r400, 0;
	neg.f64 	%fd6656, %fd6654;
	selp.f64 	%fd6657, %fd6656, %fd6654, %p3687;
	selp.f64 	%fd6658, %fd6657, %fd6654, %p3688;
	setp.eq.f64 	%p3689, %fd2387, 0d0000000000000000;
	selp.b32 	%r4454, %r400, 0, %p3687;
	or.b32  	%r4455, %r4454, 2146435072;
	selp.b32 	%r4456, %r4455, %r4454, %p3686;
	mov.b32 	%r4457, 0;
	mov.b64 	%fd6659, {%r4457, %r4456};
	selp.f64 	%fd8050, %fd6659, %fd6658, %p3689;
	add.f64 	%fd6660, %fd2387, 0d4000000000000000;
	{
	.reg .b32 %temp; 
	mov.b64 	{%temp, %r4458}, %fd6660;
	}
	and.b32  	%r4459, %r4458, 2146435072;
	setp.ne.s32 	%p3690, %r4459, 2146435072;
	@%p3690 bra 	$L__BB1_2047;
	setp.num.f64 	%p3691, %fd2387, %fd2387;
	@%p3691 bra 	$L__BB1_2045;
	mov.f64 	%fd6661, 0d4000000000000000;
	add.rn.f64 	%fd8050, %fd2387, %fd6661;
	bra.uni 	$L__BB1_2047;
$L__BB1_2045:
	setp.neu.f64 	%p3692, %fd2388, 0d7FF0000000000000;
	@%p3692 bra 	$L__BB1_2047;
	setp.lt.s32 	%p3693, %r400, 0;
	and.b32  	%r4460, %r6, 2146435072;
	setp.eq.s32 	%p3694, %r4460, 1062207488;
	and.b32  	%r4461, %r6, 2147483647;
	setp.ne.s32 	%p3695, %r4461, 1071644672;
	setp.lt.s32 	%p3696, %r6, 0;
	selp.b32 	%r4462, 0, 2146435072, %p3696;
	or.b32  	%r4463, %r4462, -2147483648;
	selp.b32 	%r4464, %r4463, %r4462, %p3695;
	selp.b32 	%r4465, %r4464, %r4462, %p3694;
	selp.b32 	%r4466, %r4465, %r4462, %p3693;
	mov.b32 	%r4467, 0;
	mov.b64 	%fd8050, {%r4467, %r4466};
$L__BB1_2047:
	setp.lt.s32 	%p3697, %r6, 0;
	and.b32  	%r4468, %r6, 2146435072;
	setp.eq.s32 	%p3698, %r4468, 1062207488;
	setp.eq.f64 	%p3699, %fd2387, 0d3FF0000000000000;
	mul.f64 	%fd6662, %fd8050, 0dC014000000000000;
	selp.f64 	%fd2393, 0dC014000000000000, %fd6662, %p3699;
	{
	.reg .b32 %temp; 
	mov.b64 	{%temp, %r401}, %fd2369;
	}
	abs.f64 	%fd2394, %fd2369;
	{ // callseq 414, 0
	.param .b64 param0;
	st.param.f64 	[param0], %fd2394;
	.param .b64 param1;
	st.param.f64 	[param1], 0d4000000000000000;
	.param .b64 retval0;
	call.uni (retval0), 
	__internal_accurate_pow, 
	(
	param0, 
	param1
	);
	ld.param.f64 	%fd6663, [retval0];
	} // callseq 414
	setp.lt.s32 	%p3700, %r401, 0;
	neg.f64 	%fd6665, %fd6663;
	selp.f64 	%fd6666, %fd6665, %fd6663, %p3698;
	selp.f64 	%fd6667, %fd6666, %fd6663, %p3700;
	setp.eq.f64 	%p3701, %fd2369, 0d0000000000000000;
	selp.b32 	%r4469, %r401, 0, %p3698;
	or.b32  	%r4470, %r4469, 2146435072;
	selp.b32 	%r4471, %r4470, %r4469, %p3697;
	mov.b32 	%r4472, 0;
	mov.b64 	%fd6668, {%r4472, %r4471};
	selp.f64 	%fd8071, %fd6668, %fd6667, %p3701;
	add.f64 	%fd6669, %fd2369, 0d4000000000000000;
	{
	.reg .b32 %temp; 
	mov.b64 	{%temp, %r4473}, %fd6669;
	}
	and.b32  	%r402, %r4473, 2146435072;
	setp.ne.s32 	%p3702, %r402, 2146435072;
	mov.f64 	%fd8051, %fd8071;
	@%p3702 bra 	$L__BB1_2052;
	setp.num.f64 	%p3703, %fd2369, %fd2369;
	@%p3703 bra 	$L__BB1_2050;
	mov.f64 	%fd6670, 0d4000000000000000;
	add.rn.f64 	%fd8051, %fd2369, %fd6670;
	bra.uni 	$L__BB1_2052;
$L__BB1_2050:
	setp.neu.f64 	%p3704, %fd2394, 0d7FF0000000000000;
	mov.f64 	%fd8051, %fd8071;
	@%p3704 bra 	$L__BB1_2052;
	setp.lt.s32 	%p3705, %r401, 0;
	and.b32  	%r4474, %r6, 2146435072;
	setp.eq.s32 	%p3706, %r4474, 1062207488;
	and.b32  	%r4475, %r6, 2147483647;
	setp.ne.s32 	%p3707, %r4475, 1071644672;
	setp.lt.s32 	%p3708, %r6, 0;
	selp.b32 	%r4476, 0, 2146435072, %p3708;
	or.b32  	%r4477, %r4476, -2147483648;
	selp.b32 	%r4478, %r4477, %r4476, %p3707;
	selp.b32 	%r4479, %r4478, %r4476, %p3706;
	selp.b32 	%r4480, %r4479, %r4476, %p3705;
	mov.b32 	%r4481, 0;
	mov.b64 	%fd8051, {%r4481, %r4480};
$L__BB1_2052:
	setp.lt.s32 	%p3709, %r6, 0;
	and.b32  	%r4482, %r6, 2146435072;
	setp.eq.s32 	%p3710, %r4482, 1062207488;
	{
	.reg .b32 %temp; 
	mov.b64 	{%temp, %r403}, %fd2314;
	}
	abs.f64 	%fd2399, %fd2314;
	{ // callseq 415, 0
	.param .b64 param0;
	st.param.f64 	[param0], %fd2399;
	.param .b64 param1;
	st.param.f64 	[param1], 0d4000000000000000;
	.param .b64 retval0;
	call.uni (retval0), 
	__internal_accurate_pow, 
	(
	param0, 
	param1
	);
	ld.param.f64 	%fd6671, [retval0];
	} // callseq 415
	setp.lt.s32 	%p3711, %r403, 0;
	neg.f64 	%fd6673, %fd6671;
	selp.f64 	%fd6674, %fd6673, %fd6671, %p3710;
	selp.f64 	%fd6675, %fd6674, %fd6671, %p3711;
	setp.eq.f64 	%p3712, %fd2314, 0d0000000000000000;
	selp.b32 	%r4483, %r403, 0, %p3710;
	or.b32  	%r4484, %r4483, 2146435072;
	selp.b32 	%r4485, %r4484, %r4483, %p3709;
	mov.b32 	%r4486, 0;
	mov.b64 	%fd6676, {%r4486, %r4485};
	selp.f64 	%fd8072, %fd6676, %fd6675, %p3712;
	add.f64 	%fd6677, %fd2314, 0d4000000000000000;
	{
	.reg .b32 %temp; 
	mov.b64 	{%temp, %r4487}, %fd6677;
	}
	and.b32  	%r404, %r4487, 2146435072;
	setp.ne.s32 	%p3713, %r404, 2146435072;
	mov.f64 	%fd8052, %fd8072;
	@%p3713 bra 	$L__BB1_2057;
	setp.num.f64 	%p3714, %fd2314, %fd2314;
	@%p3714 bra 	$L__BB1_2055;
	mov.f64 	%fd6678, 0d4000000000000000;
	add.rn.f64 	%fd8052, %fd2314, %fd6678;
	bra.uni 	$L__BB1_2057;
$L__BB1_2055:
	setp.neu.f64 	%p3715, %fd2399, 0d7FF0000000000000;
	mov.f64 	%fd8052, %fd8072;
	@%p3715 bra 	$L__BB1_2057;
	setp.lt.s32 	%p3716, %r403, 0;
	and.b32  	%r4488, %r6, 2146435072;
	setp.eq.s32 	%p3717, %r4488, 1062207488;
	and.b32  	%r4489, %r6, 2147483647;
	setp.ne.s32 	%p3718, %r4489, 1071644672;
	setp.lt.s32 	%p3719, %r6, 0;
	selp.b32 	%r4490, 0, 2146435072, %p3719;
	or.b32  	%r4491, %r4490, -2147483648;
	selp.b32 	%r4492, %r4491, %r4490, %p3718;
	selp.b32 	%r4493, %r4492, %r4490, %p3717;
	selp.b32 	%r4494, %r4493, %r4490, %p3716;
	mov.b32 	%r4495, 0;
	mov.b64 	%fd8052, {%r4495, %r4494};
$L__BB1_2057:
	setp.lt.s32 	%p3720, %r6, 0;
	and.b32  	%r4496, %r6, 2146435072;
	setp.eq.s32 	%p3721, %r4496, 1062207488;
	setp.eq.f64 	%p3722, %fd2314, 0d3FF0000000000000;
	selp.f64 	%fd6679, 0d3FF0000000000000, %fd8052, %p3722;
	setp.eq.f64 	%p3723, %fd2369, 0d3FF0000000000000;
	selp.f64 	%fd6680, 0d3FF0000000000000, %fd8051, %p3723;
	add.f64 	%fd2404, %fd6680, %fd6679;
	{
	.reg .b32 %temp; 
	mov.b64 	{%temp, %r405}, %fd2386;
	}
	abs.f64 	%fd2405, %fd2386;
	{ // callseq 416, 0
	.param .b64 param0;
	st.param.f64 	[param0], %fd2405;
	.param .b64 param1;
	st.param.f64 	[param1], 0d4000000000000000;
	.param .b64 retval0;
	call.uni (retval0), 
	__internal_accurate_pow, 
	(
	param0, 
	param1
	);
	ld.param.f64 	%fd6681, [retval0];
	} // callseq 416
	setp.lt.s32 	%p3724, %r405, 0;
	neg.f64 	%fd6683, %fd6681;
	selp.f64 	%fd6684, %fd6683, %fd6681, %p3721;
	selp.f64 	%fd6685, %fd6684, %fd6681, %p3724;
	setp.eq.f64 	%p3725, %fd2386, 0d0000000000000000;
	selp.b32 	%r4497, %r405, 0, %p3721;
	or.b32  	%r4498, %r4497, 2146435072;
	selp.b32 	%r4499, %r4498, %r4497, %p3720;
	mov.b32 	%r4500, 0;
	mov.b64 	%fd6686, {%r4500, %r4499};
	selp.f64 	%fd8053, %fd6686, %fd6685, %p3725;
	add.f64 	%fd6687, %fd2386, 0d4000000000000000;
	{
	.reg .b32 %temp; 
	mov.b64 	{%temp, %r4501}, %fd6687;
	}
	and.b32  	%r4502, %r4501, 2146435072;
	setp.ne.s32 	%p3726, %r4502, 2146435072;
	@%p3726 bra 	$L__BB1_2062;
	setp.num.f64 	%p3727, %fd2386, %fd2386;
	@%p3727 bra 	$L__BB1_2060;
	mov.f64 	%fd6688, 0d4000000000000000;
	add.rn.f64 	%fd8053, %fd2386, %fd6688;
	bra.uni 	$L__BB1_2062;
$L__BB1_2060:
	setp.neu.f64 	%p3728, %fd2405, 0d7FF0000000000000;
	@%p3728 bra 	$L__BB1_2062;
	setp.lt.s32 	%p3729, %r405, 0;
	and.b32  	%r4503, %r6, 2146435072;
	setp.eq.s32 	%p3730, %r4503, 1062207488;
	and.b32  	%r4504, %r6, 2147483647;
	setp.ne.s32 	%p3731, %r4504, 1071644672;
	setp.lt.s32 	%p3732, %r6, 0;
	selp.b32 	%r4505, 0, 2146435072, %p3732;
	or.b32  	%r4506, %r4505, -2147483648;
	selp.b32 	%r4507, %r4506, %r4505, %p3731;
	selp.b32 	%r4508, %r4507, %r4505, %p3730;
	selp.b32 	%r4509, %r4508, %r4505, %p3729;
	mov.b32 	%r4510, 0;
	mov.b64 	%fd8053, {%r4510, %r4509};
$L__BB1_2062:
	setp.eq.f64 	%p3733, %fd2386, 0d3FF0000000000000;
	selp.f64 	%fd6689, 0d3FF0000000000000, %fd8053, %p3733;
	mul.f64 	%fd6690, %fd2404, 0dC000000000000000;
	div.rn.f64 	%fd2410, %fd6690, %fd6689;
	fma.rn.f64 	%fd6691, %fd2410, 0d3FF71547652B82FE, 0d4338000000000000;
	{
	.reg .b32 %temp; 
	mov.b64 	{%r406, %temp}, %fd6691;
	}
	mov.f64 	%fd6692, 0dC338000000000000;
	add.rn.f64 	%fd6693, %fd6691, %fd6692;
	fma.rn.f64 	%fd6694, %fd6693, 0dBFE62E42FEFA39EF, %fd2410;
	fma.rn.f64 	%fd6695, %fd6693, 0dBC7ABC9E3B39803F, %fd6694;
	fma.rn.f64 	%fd6696, %fd6695, 0d3E5ADE1569CE2BDF, 0d3E928AF3FCA213EA;
	fma.rn.f64 	%fd6697, %fd6696, %fd6695, 0d3EC71DEE62401315;
	fma.rn.f64 	%fd6698, %fd6697, %fd6695, 0d3EFA01997C89EB71;
	fma.rn.f64 	%fd6699, %fd6698, %fd6695, 0d3F2A01A014761F65;
	fma.rn.f64 	%fd6700, %fd6699, %fd6695, 0d3F56C16C1852B7AF;
	fma.rn.f64 	%fd6701, %fd6700, %fd6695, 0d3F81111111122322;
	fma.rn.f64 	%fd6702, %fd6701, %fd6695, 0d3FA55555555502A1;
	fma.rn.f64 	%fd6703, %fd6702, %fd6695, 0d3FC5555555555511;
	fma.rn.f64 	%fd6704, %fd6703, %fd6695, 0d3FE000000000000B;
	fma.rn.f64 	%fd6705, %fd6704, %fd6695, 0d3FF0000000000000;
	fma.rn.f64 	%fd6706, %fd6705, %fd6695, 0d3FF0000000000000;
	{
	.reg .b32 %temp; 
	mov.b64 	{%r407, %temp}, %fd6706;
	}
	{
	.reg .b32 %temp; 
	mov.b64 	{%temp, %r408}, %fd6706;
	}
	shl.b32 	%r4511, %r406, 20;
	add.s32 	%r4512, %r4511, %r408;
	mov.b64 	%fd8054, {%r407, %r4512};
	{
	.reg .b32 %temp; 
	mov.b64 	{%temp, %r4513}, %fd2410;
	}
	mov.b32 	%f74, %r4513;
	abs.f32 	%f32, %f74;
	setp.lt.f32 	%p3734, %f32, 0f4086232B;
	@%p3734 bra 	$L__BB1_2065;
	setp.lt.f64 	%p3735, %fd2410, 0d0000000000000000;
	add.f64 	%fd6707, %fd2410, 0d7FF0000000000000;
	selp.f64 	%fd8054, 0d0000000000000000, %fd6707, %p3735;
	setp.geu.f32 	%p3736, %f32, 0f40874800;
	@%p3736 bra 	$L__BB1_2065;
	shr.u32 	%r4514, %r406, 31;
	add.s32 	%r4515, %r406, %r4514;
	shr.s32 	%r4516, %r4515, 1;
	shl.b32 	%r4517, %r4516, 20;
	add.s32 	%r4518, %r408, %r4517;
	mov.b64 	%fd6708, {%r407, %r4518};
	sub.s32 	%r4519, %r406, %r4516;
	shl.b32 	%r4520, %r4519, 20;
	add.s32 	%r4521, %r4520, 1072693248;
	mov.b32 	%r4522, 0;
	mov.b64 	%fd6709, {%r4522, %r4521};
	mul.f64 	%fd8054, %fd6709, %fd6708;
$L__BB1_2065:
	setp.ne.s32 	%p3737, %r398, 2146435072;
	mul.f64 	%fd6710, %fd2393, %fd8054;
	mul.f64 	%fd6711, %fd2382, 0d3FE0000000000000;
	mul.f64 	%fd2415, %fd6711, %fd6710;
	mov.f64 	%fd8055, %fd8069;
	@%p3737 bra 	$L__BB1_2070;
	setp.num.f64 	%p3738, %fd2370, %fd2370;
	@%p3738 bra 	$L__BB1_2068;
	mov.f64 	%fd6712, 0d4000000000000000;
	add.rn.f64 	%fd8055, %fd2370, %fd6712;
	bra.uni 	$L__BB1_2070;
$L__BB1_2068:
	setp.neu.f64 	%p3739, %fd2371, 0d7FF0000000000000;
	mov.f64 	%fd8055, %fd8069;
	@%p3739 bra 	$L__BB1_2070;
	setp.lt.s32 	%p3740, %r397, 0;
	and.b32  	%r4523, %r6, 2146435072;
	setp.eq.s32 	%p3741, %r4523, 1062207488;
	and.b32  	%r4524, %r6, 2147483647;
	setp.ne.s32 	%p3742, %r4524, 1071644672;
	setp.lt.s32 	%p3743, %r6, 0;
	selp.b32 	%r4525, 0, 2146435072, %p3743;
	or.b32  	%r4526, %r4525, -2147483648;
	selp.b32 	%r4527, %r4526, %r4525, %p3742;
	selp.b32 	%r4528, %r4527, %r4525, %p3741;
	selp.b32 	%r4529, %r4528, %r4525, %p3740;
	mov.b32 	%r4530, 0;
	mov.b64 	%fd8055, {%r4530, %r4529};
$L__BB1_2070:
	setp.eq.f64 	%p3744, %fd2370, 0d3FF0000000000000;
	setp.lt.s32 	%p3745, %r6, 0;
	and.b32  	%r4531, %r6, 2146435072;
	setp.eq.s32 	%p3746, %r4531, 1062207488;
	add.f64 	%fd6713, %fd8055, 0d3FF0000000000000;
	sqrt.rn.f64 	%fd6714, %fd6713;
	selp.f64 	%fd2419, 0d3FF6A09E667F3BCD, %fd6714, %p3744;
	{
	.reg .b32 %temp; 
	mov.b64 	{%temp, %r409}, %fd2419;
	}
	abs.f64 	%fd2420, %fd2419;
	{ // callseq 417, 0
	.param .b64 param0;
	st.param.f64 	[param0], %fd2420;
	.param .b64 param1;
	st.param.f64 	[param1], 0d4000000000000000;
	.param .b64 retval0;
	call.uni (retval0), 
	__internal_accurate_pow, 
	(
	param0, 
	param1
	);
	ld.param.f64 	%fd6715, [retval0];
	} // callseq 417
	setp.lt.s32 	%p3747, %r409, 0;
	neg.f64 	%fd6717, %fd6715;
	selp.f64 	%fd6718, %fd6717, %fd6715, %p3746;
	selp.f64 	%fd6719, %fd6718, %fd6715, %p3747;
	setp.eq.f64 	%p3748, %fd2419, 0d0000000000000000;
	selp.b32 	%r4532, %r409, 0, %p3746;
	or.b32  	%r4533, %r4532, 2146435072;
	selp.b32 	%r4534, %r4533, %r4532, %p3745;
	mov.b32 	%r4535, 0;
	mov.b64 	%fd6720, {%r4535, %r4534};
	selp.f64 	%fd8056, %fd6720, %fd6719, %p3748;
	add.f64 	%fd6721, %fd2419, 0d4000000000000000;
	{
	.reg .b32 %temp; 
	mov.b64 	{%temp, %r4536}, %fd6721;
	}
	and.b32  	%r4537, %r4536, 2146435072;
	setp.ne.s32 	%p3749, %r4537, 2146435072;
	@%p3749 bra 	$L__BB1_2075;
	setp.num.f64 	%p3750, %fd2419, %fd2419;
	@%p3750 bra 	$L__BB1_2073;
	mov.f64 	%fd6722, 0d4000000000000000;
	add.rn.f64 	%fd8056, %fd2419, %fd6722;
	bra.uni 	$L__BB1_2075;
$L__BB1_2073:
	setp.neu.f64 	%p3751, %fd2420, 0d7FF0000000000000;
	@%p3751 bra 	$L__BB1_2075;
	setp.lt.s32 	%p3752, %r409, 0;
	and.b32  	%r4538, %r6, 2146435072;
	setp.eq.s32 	%p3753, %r4538, 1062207488;
	and.b32  	%r4539, %r6, 2147483647;
	setp.ne.s32 	%p3754, %r4539, 1071644672;
	setp.lt.s32 	%p3755, %r6, 0;
	selp.b32 	%r4540, 0, 2146435072, %p3755;
	or.b32  	%r4541, %r4540, -2147483648;
	selp.b32 	%r4542, %r4541, %r4540, %p3754;
	selp.b32 	%r4543, %r4542, %r4540, %p3753;
	selp.b32 	%r4544, %r4543, %r4540, %p3752;
	mov.b32 	%r4545, 0;
	mov.b64 	%fd8056, {%r4545, %r4544};
$L__BB1_2075:
	setp.ne.s32 	%p3756, %r398, 2146435072;
	setp.eq.f64 	%p3757, %fd2419, 0d3FF0000000000000;
	selp.f64 	%fd6723, 0d3FF0000000000000, %fd8056, %p3757;
	div.rn.f64 	%fd6724, %fd2314, %fd6723;
	mul.f64 	%fd6725, %fd6724, 0d4010000000000000;
	mul.f64 	%fd2425, %fd6725, 0d401F952E0F96D630;
	mov.f64 	%fd8057, %fd8069;
	@%p3756 bra 	$L__BB1_2080;
	setp.num.f64 	%p3758, %fd2370, %fd2370;
	@%p3758 bra 	$L__BB1_2078;
	mov.f64 	%fd6726, 0d4000000000000000;
	add.rn.f64 	%fd8057, %fd2370, %fd6726;
	bra.uni 	$L__BB1_2080;
$L__BB1_2078:
	setp.neu.f64 	%p3759, %fd2371, 0d7FF0000000000000;
	mov.f64 	%fd8057, %fd8069;
	@%p3759 bra 	$L__BB1_2080;
	setp.lt.s32 	%p3760, %r397, 0;
	and.b32  	%r4546, %r6, 2146435072;
	setp.eq.s32 	%p3761, %r4546, 1062207488;
	and.b32  	%r4547, %r6, 2147483647;
	setp.ne.s32 	%p3762, %r4547, 1071644672;
	setp.lt.s32 	%p3763, %r6, 0;
	selp.b32 	%r4548, 0, 2146435072, %p3763;
	or.b32  	%r4549, %r4548, -2147483648;
	selp.b32 	%r4550, %r4549, %r4548, %p3762;
	selp.b32 	%r4551, %r4550, %r4548, %p3761;
	selp.b32 	%r4552, %r4551, %r4548, %p3760;
	mov.b32 	%r4553, 0;
	mov.b64 	%fd8057, {%r4553, %r4552};
$L__BB1_2080:
	setp.eq.f64 	%p3764, %fd2370, 0d3FF0000000000000;
	setp.lt.s32 	%p3765, %r6, 0;
	and.b32  	%r4554, %r6, 2146435072;
	setp.eq.s32 	%p3766, %r4554, 1062207488;
	add.f64 	%fd6727, %fd8057, 0d3FF0000000000000;
	sqrt.rn.f64 	%fd6728, %fd6727;
	selp.f64 	%fd2429, 0d3FF6A09E667F3BCD, %fd6728, %p3764;
	rcp.rn.f64 	%fd2430, %fd2429;
	{
	.reg .b32 %temp; 
	mov.b64 	{%temp, %r410}, %fd2430;
	}
	abs.f64 	%fd2431, %fd2430;
	{ // callseq 418, 0
	.param .b64 param0;
	st.param.f64 	[param0], %fd2431;
	.param .b64 param1;
	st.param.f64 	[param1], 0d4000000000000000;
	.param .b64 retval0;
	call.uni (retval0), 
	__internal_accurate_pow, 
	(
	param0, 
	param1
	);
	ld.param.f64 	%fd6729, [retval0];
	} // callseq 418
	setp.lt.s32 	%p3767, %r410, 0;
	neg.f64 	%fd6731, %fd6729;
	selp.f64 	%fd6732, %fd6731, %fd6729, %p3766;
	selp.f64 	%fd6733, %fd6732, %fd6729, %p3767;
	setp.eq.f64 	%p3768, %fd2430, 0d0000000000000000;
	selp.b32 	%r4555, %r410, 0, %p3766;
	or.b32  	%r4556, %r4555, 2146435072;
	selp.b32 	%r4557, %r4556, %r4555, %p3765;
	mov.b32 	%r4558, 0;
	mov.b64 	%fd6734, {%r4558, %r4557};
	selp.f64 	%fd8058, %fd6734, %fd6733, %p3768;
	add.f64 	%fd6735, %fd2430, 0d4000000000000000;
	{
	.reg .b32 %temp; 
	mov.b64 	{%temp, %r4559}, %fd6735;
	}
	and.b32  	%r4560, %r4559, 2146435072;
	setp.ne.s32 	%p3769, %r4560, 2146435072;
	@%p3769 bra 	$L__BB1_2085;
	setp.num.f64 	%p3770, %fd2430, %fd2430;
	@%p3770 bra 	$L__BB1_2083;
	mov.f64 	%fd6736, 0d4000000000000000;
	add.rn.f64 	%fd8058, %fd2430, %fd6736;
	bra.uni 	$L__BB1_2085;
$L__BB1_2083:
	setp.neu.f64 	%p3771, %fd2431, 0d7FF0000000000000;
	@%p3771 bra 	$L__BB1_2085;
	setp.lt.s32 	%p3772, %r410, 0;
	and.b32  	%r4561, %r6, 2146435072;
	setp.eq.s32 	%p3773, %r4561, 1062207488;
	and.b32  	%r4562, %r6, 2147483647;
	setp.ne.s32 	%p3774, %r4562, 1071644672;
	setp.lt.s32 	%p3775, %r6, 0;
	selp.b32 	%r4563, 0, 2146435072, %p3775;
	or.b32  	%r4564, %r4563, -2147483648;
	selp.b32 	%r4565, %r4564, %r4563, %p3774;
	selp.b32 	%r4566, %r4565, %r4563, %p3773;
	selp.b32 	%r4567, %r4566, %r4563, %p3772;
	mov.b32 	%r4568, 0;
	mov.b64 	%fd8058, {%r4568, %r4567};
$L__BB1_2085:
	setp.ne.s32 	%p3776, %r402, 2146435072;
	setp.eq.f64 	%p3777, %fd2430, 0d3FF0000000000000;
	mul.f64 	%fd6737, %fd8058, 0dC014000000000000;
	selp.f64 	%fd2436, 0dC014000000000000, %fd6737, %p3777;
	mov.f64 	%fd8059, %fd8071;
	@%p3776 bra 	$L__BB1_2090;
	setp.num.f64 	%p3778, %fd2369, %fd2369;
	@%p3778 bra 	$L__BB1_2088;
	mov.f64 	%fd6738, 0d4000000000000000;
	add.rn.f64 	%fd8059, %fd2369, %fd6738;
	bra.uni 	$L__BB1_2090;
$L__BB1_2088:
	setp.neu.f64 	%p3779, %fd2394, 0d7FF0000000000000;
	mov.f64 	%fd8059, %fd8071;
	@%p3779 bra 	$L__BB1_2090;
	setp.lt.s32 	%p3780, %r401, 0;
	and.b32  	%r4569, %r6, 2146435072;
	setp.eq.s32 	%p3781, %r4569, 1062207488;
	and.b32  	%r4570, %r6, 2147483647;
	setp.ne.s32 	%p3782, %r4570, 1071644672;
	setp.lt.s32 	%p3783, %r6, 0;
	selp.b32 	%r4571, 0, 2146435072, %p3783;
	or.b32  	%r4572, %r4571, -2147483648;
	selp.b32 	%r4573, %r4572, %r4571, %p3782;
	selp.b32 	%r4574, %r4573, %r4571, %p3781;
	selp.b32 	%r4575, %r4574, %r4571, %p3780;
	mov.b32 	%r4576, 0;
	mov.b64 	%fd8059, {%r4576, %r4575};
$L__BB1_2090:
	setp.ne.s32 	%p3784, %r404, 2146435072;
	mov.f64 	%fd8060, %fd8072;
	@%p3784 bra 	$L__BB1_2095;
	setp.num.f64 	%p3785, %fd2314, %fd2314;
	@%p3785 bra 	$L__BB1_2093;
	mov.f64 	%fd6739, 0d4000000000000000;
	add.rn.f64 	%fd8060, %fd2314, %fd6739;
	bra.uni 	$L__BB1_2095;
$L__BB1_2093:
	setp.neu.f64 	%p3786, %fd2399, 0d7FF0000000000000;
	mov.f64 	%fd8060, %fd8072;
	@%p3786 bra 	$L__BB1_2095;
	setp.lt.s32 	%p3787, %r403, 0;
	and.b32  	%r4577, %r6, 2146435072;
	setp.eq.s32 	%p3788, %r4577, 1062207488;
	and.b32  	%r4578, %r6, 2147483647;
	setp.ne.s32 	%p3789, %r4578, 1071644672;
	setp.lt.s32 	%p3790, %r6, 0;
	selp.b32 	%r4579, 0, 2146435072, %p3790;
	or.b32  	%r4580, %r4579, -2147483648;
	selp.b32 	%r4581, %r4580, %r4579, %p3789;
	selp.b32 	%r4582, %r4581, %r4579, %p3788;
	selp.b32 	%r4583, %r4582, %r4579, %p3787;
	mov.b32 	%r4584, 0;
	mov.b64 	%fd8060, {%r4584, %r4583};
$L__BB1_2095:
	setp.eq.f64 	%p3791, %fd2314, 0d3FF0000000000000;
	setp.lt.s32 	%p3792, %r6, 0;
	and.b32  	%r4585, %r6, 2146435072;
	setp.eq.s32 	%p3793, %r4585, 1062207488;
	selp.f64 	%fd6740, 0d3FF0000000000000, %fd8060, %p3791;
	setp.eq.f64 	%p3794, %fd2369, 0d3FF0000000000000;
	selp.f64 	%fd6741, 0d3FF0000000000000, %fd8059, %p3794;
	add.f64 	%fd2443, %fd6741, %fd6740;
	{
	.reg .b32 %temp; 
	mov.b64 	{%temp, %r411}, %fd2429;
	}
	abs.f64 	%fd2444, %fd2429;
	{ // callseq 419, 0
	.param .b64 param0;
	st.param.f64 	[param0], %fd2444;
	.param .b64 param1;
	st.param.f64 	[param1], 0d4000000000000000;
	.param .b64 retval0;
	call.uni (retval0), 
	__internal_accurate_pow, 
	(
	param0, 
	param1
	);
	ld.param.f64 	%fd6742, [retval0];
	} // callseq 419
	setp.lt.s32 	%p3795, %r411, 0;
	neg.f64 	%fd6744, %fd6742;
	selp.f64 	%fd6745, %fd6744, %fd6742, %p3793;
	selp.f64 	%fd6746, %fd6745, %fd6742, %p3795;
	setp.eq.f64 	%p3796, %fd2429, 0d0000000000000000;
	selp.b32 	%r4586, %r411, 0, %p3793;
	or.b32  	%r4587, %r4586, 2146435072;
	selp.b32 	%r4588, %r4587, %r4586, %p3792;
	mov.b32 	%r4589, 0;
	mov.b64 	%fd6747, {%r4589, %r4588};
	selp.f64 	%fd8061, %fd6747, %fd6746, %p3796;
	add.f64 	%fd6748, %fd2429, 0d4000000000000000;
	{
	.reg .b32 %temp; 
	mov.b64 	{%temp, %r4590}, %fd6748;
	}
	and.b32  	%r4591, %r4590, 2146435072;
	setp.ne.s32 	%p3797, %r4591, 2146435072;
	@%p3797 bra 	$L__BB1_2100;
	setp.num.f64 	%p3798, %fd2429, %fd2429;
	@%p3798 bra 	$L__BB1_2098;
	mov.f64 	%fd6749, 0d4000000000000000;
	add.rn.f64 	%fd8061, %fd2429, %fd6749;
	bra.uni 	$L__BB1_2100;
$L__BB1_2098:
	setp.neu.f64 	%p3799, %fd2444, 0d7FF0000000000000;
	@%p3799 bra 	$L__BB1_2100;
	setp.lt.s32 	%p3800, %r411, 0;
	and.b32  	%r4592, %r6, 2146435072;
	setp.eq.s32 	%p3801, %r4592, 1062207488;
	and.b32  	%r4593, %r6, 2147483647;
	setp.ne.s32 	%p3802, %r4593, 1071644672;
	setp.lt.s32 	%p3803, %r6, 0;
	selp.b32 	%r4594, 0, 2146435072, %p3803;
	or.b32  	%r4595, %r4594, -2147483648;
	selp.b32 	%r4596, %r4595, %r4594, %p3802;
	selp.b32 	%r4597, %r4596, %r4594, %p3801;
	selp.b32 	%r4598, %r4597, %r4594, %p3800;
	mov.b32 	%r4599, 0;
	mov.b64 	%fd8061, {%r4599, %r4598};
$L__BB1_2100:
	setp.eq.f64 	%p3804, %fd2429, 0d3FF0000000000000;
	selp.f64 	%fd6750, 0d3FF0000000000000, %fd8061, %p3804;
	mul.f64 	%fd6751, %fd2443, 0dC000000000000000;
	div.rn.f64 	%fd2449, %fd6751, %fd6750;
	fma.rn.f64 	%fd6752, %fd2449, 0d3FF71547652B82FE, 0d4338000000000000;
	{
	.reg .b32 %temp; 
	mov.b64 	{%r412, %temp}, %fd6752;
	}
	mov.f64 	%fd6753, 0dC338000000000000;
	add.rn.f64 	%fd6754, %fd6752, %fd6753;
	fma.rn.f64 	%fd6755, %fd6754, 0dBFE62E42FEFA39EF, %fd2449;
	fma.rn.f64 	%fd6756, %fd6754, 0dBC7ABC9E3B39803F, %fd6755;
	fma.rn.f64 	%fd6757, %fd6756, 0d3E5ADE1569CE2BDF, 0d3E928AF3FCA213EA;
	fma.rn.f64 	%fd6758, %fd6757, %fd6756, 0d3EC71DEE62401315;
	fma.rn.f64 	%fd6759, %fd6758, %fd6756, 0d3EFA01997C89EB71;
	fma.rn.f64 	%fd6760, %fd6759, %fd6756, 0d3F2A01A014761F65;
	fma.rn.f64 	%fd6761, %fd6760, %fd6756, 0d3F56C16C1852B7AF;
	fma.rn.f64 	%fd6762, %fd6761, %fd6756, 0d3F81111111122322;
	fma.rn.f64 	%fd6763, %fd6762, %fd6756, 0d3FA55555555502A1;
	fma.rn.f64 	%fd6764, %fd6763, %fd6756, 0d3FC5555555555511;
	fma.rn.f64 	%fd6765, %fd6764, %fd6756, 0d3FE000000000000B;
	fma.rn.f64 	%fd6766, %fd6765, %fd6756, 0d3FF0000000000000;
	fma.rn.f64 	%fd6767, %fd6766, %fd6756, 0d3FF0000000000000;
	{
	.reg .b32 %temp; 
	mov.b64 	{%r413, %temp}, %fd6767;
	}
	{
	.reg .b32 %temp; 
	mov.b64 	{%temp, %r414}, %fd6767;
	}
	shl.b32 	%r4600, %r412, 20;
	add.s32 	%r4601, %r4600, %r414;
	mov.b64 	%fd8062, {%r413, %r4601};
	{
	.reg .b32 %temp; 
	mov.b64 	{%temp, %r4602}, %fd2449;
	}
	mov.b32 	%f75, %r4602;
	abs.f32 	%f33, %f75;
	setp.lt.f32 	%p3805, %f33, 0f4086232B;
	@%p3805 bra 	$L__BB1_2103;
	setp.lt.f64 	%p3806, %fd2449, 0d0000000000000000;
	add.f64 	%fd6768, %fd2449, 0d7FF0000000000000;
	selp.f64 	%fd8062, 0d0000000000000000, %fd6768, %p3806;
	setp.geu.f32 	%p3807, %f33, 0f40874800;
	@%p3807 bra 	$L__BB1_2103;
	shr.u32 	%r4603, %r412, 31;
	add.s32 	%r4604, %r412, %r4603;
	shr.s32 	%r4605, %r4604, 1;
	shl.b32 	%r4606, %r4605, 20;
	add.s32 	%r4607, %r414, %r4606;
	mov.b64 	%fd6769, {%r413, %r4607};
	sub.s32 	%r4608, %r412, %r4605;
	shl.b32 	%r4609, %r4608, 20;
	add.s32 	%r4610, %r4609, 1072693248;
	mov.b32 	%r4611, 0;
	mov.b64 	%fd6770, {%r4611, %r4610};
	mul.f64 	%fd8062, %fd6770, %fd6769;
$L__BB1_2103:
	setp.ne.s32 	%p3808, %r398, 2146435072;
	mul.f64 	%fd6771, %fd2436, %fd8062;
	mul.f64 	%fd6772, %fd2425, 0d3FE0000000000000;
	mul.f64 	%fd2454, %fd6772, %fd6771;
	mul.f64 	%fd2455, %fd2315, 0dC000000000000000;
	mov.f64 	%fd8063, %fd8069;
	@%p3808 bra 	$L__BB1_2108;
	setp.num.f64 	%p3809, %fd2370, %fd2370;
	@%p3809 bra 	$L__BB1_2106;
	mov.f64 	%fd6773, 0d4000000000000000;
	add.rn.f64 	%fd8063, %fd2370, %fd6773;
	bra.uni 	$L__BB1_2108;
$L__BB1_2106:
	setp.neu.f64 	%p3810, %fd2371, 0d7FF0000000000000;
	mov.f64 	%fd8063, %fd8069;
	@%p3810 bra 	$L__BB1_2108;
	setp.lt.s32 	%p3811, %r397, 0;
	and.b32  	%r4612, %r6, 2146435072;
	setp.eq.s32 	%p3812, %r4612, 1062207488;
	and.b32  	%r4613, %r6, 2147483647;
	setp.ne.s32 	%p3813, %r4613, 1071644672;
	setp.lt.s32 	%p3814, %r6, 0;
	selp.b32 	%r4614, 0, 2146435072, %p3814;
	or.b32  	%r4615, %r4614, -2147483648;
	selp.b32 	%r4616, %r4615, %r4614, %p3813;
	selp.b32 	%r4617, %r4616, %r4614, %p3812;
	selp.b32 	%r4618, %r4617, %r4614, %p3811;
	mov.b32 	%r4619, 0;
	mov.b64 	%fd8063, {%r4619, %r4618};
$L__BB1_2108:
	setp.eq.f64 	%p3815, %fd2370, 0d3FF0000000000000;
	setp.lt.s32 	%p3816, %r6, 0;
	and.b32  	%r4620, %r6, 2146435072;
	setp.eq.s32 	%p3817, %r4620, 1062207488;
	add.f64 	%fd6774, %fd8063, 0d3FF0000000000000;
	sqrt.rn.f64 	%fd6775, %fd6774;
	rcp.rn.f64 	%fd6776, %fd6775;
	selp.f64 	%fd2459, 0d3FE6A09E667F3BCC, %fd6776, %p3815;
	{
	.reg .b32 %temp; 
	mov.b64 	{%temp, %r415}, %fd2459;
	}
	abs.f64 	%fd2460, %fd2459;
	{ // callseq 420, 0
	.param .b64 param0;
	st.param.f64 	[param0], %fd2460;
	.param .b64 param1;
	st.param.f64 	[param1], 0d4000000000000000;
	.param .b64 retval0;
	call.uni (retval0), 
	__internal_accurate_pow, 
	(
	param0, 
	param1
	);
	ld.param.f64 	%fd6777, [retval0];
	} // callseq 420
	setp.lt.s32 	%p3818, %r415, 0;
	neg.f64 	%fd6779, %fd6777;
	selp.f64 	%fd6780, %fd6779, %fd6777, %p3817;
	selp.f64 	%fd6781, %fd6780, %fd6777, %p3818;
	setp.eq.f64 	%p3819, %fd2459, 0d0000000000000000;
	selp.b32 	%r4621, %r415, 0, %p3817;
	or.b32  	%r4622, %r4621, 2146435072;
	selp.b32 	%r4623, %r4622, %r4621, %p3816;
	mov.b32 	%r4624, 0;
	mov.b64 	%fd6782, {%r4624, %r4623};
	selp.f64 	%fd8064, %fd6782, %fd6781, %p3819;
	add.f64 	%fd6783, %fd2459, 0d4000000000000000;
	{
	.reg .b32 %temp; 
	mov.b64 	{%temp, %r4625}, %fd6783;
	}
	and.b32  	%r4626, %r4625, 2146435072;
	setp.ne.s32 	%p3820, %r4626, 2146435072;
	@%p3820 bra 	$L__BB1_2113;
	setp.num.f64 	%p3821, %fd2459, %fd2459;
	@%p3821 bra 	$L__BB1_2111;
	mov.f64 	%fd6784, 0d4000000000000000;
	add.rn.f64 	%fd8064, %fd2459, %fd6784;
	bra.uni 	$L__BB1_2113;
$L__BB1_2111:
	setp.neu.f64 	%p3822, %fd2460, 0d7FF0000000000000;
	@%p3822 bra 	$L__BB1_2113;
	setp.lt.s32 	%p3823, %r415, 0;
	and.b32  	%r4627, %r6, 2146435072;
	setp.eq.s32 	%p3824, %r4627, 1062207488;
	and.b32  	%r4628, %r6, 2147483647;
	setp.ne.s32 	%p3825, %r4628, 1071644672;
	setp.lt.s32 	%p3826, %r6, 0;
	selp.b32 	%r4629, 0, 2146435072, %p3826;
	or.b32  	%r4630, %r4629, -2147483648;
	selp.b32 	%r4631, %r4630, %r4629, %p3825;
	selp.b32 	%r4632, %r4631, %r4629, %p3824;
	selp.b32 	%r4633, %r4632, %r4629, %p3823;
	mov.b32 	%r4634, 0;
	mov.b64 	%fd8064, {%r4634, %r4633};
$L__BB1_2113:
	setp.ne.s32 	%p3827, %r402, 2146435072;
	setp.eq.f64 	%p3828, %fd2459, 0d3FF0000000000000;
	selp.f64 	%fd6785, 0d3FF0000000000000, %fd8064, %p3828;
	div.rn.f64 	%fd6786, %fd2455, %fd1505;
	mul.f64 	%fd2465, %fd6786, %fd6785;
	mov.f64 	%fd8065, %fd8071;
	@%p3827 bra 	$L__BB1_2118;
	setp.num.f64 	%p3829, %fd2369, %fd2369;
	@%p3829 bra 	$L__BB1_2116;
	mov.f64 	%fd6787, 0d4000000000000000;
	add.rn.f64 	%fd8065, %fd2369, %fd6787;
	bra.uni 	$L__BB1_2118;
$L__BB1_2116:
	setp.neu.f64 	%p3830, %fd2394, 0d7FF0000000000000;
	mov.f64 	%fd8065, %fd8071;
	@%p3830 bra 	$L__BB1_2118;
	setp.lt.s32 	%p3831, %r401, 0;
	and.b32  	%r4635, %r6, 2146435072;
	setp.eq.s32 	%p3832, %r4635, 1062207488;
	and.b32  	%r4636, %r6, 2147483647;
	setp.ne.s32 	%p3833, %r4636, 1071644672;
	setp.lt.s32 	%p3834, %r6, 0;
	selp.b32 	%r4637, 0, 2146435072, %p3834;
	or.b32  	%r4638, %r4637, -2147483648;
	selp.b32 	%r4639, %r4638, %r4637, %p3833;
	selp.b32 	%r4640, %r4639, %r4637, %p3832;
	selp.b32 	%r4641, %r4640, %r4637, %p3831;
	mov.b32 	%r4642, 0;
	mov.b64 	%fd8065, {%r4642, %r4641};
$L__BB1_2118:
	setp.ne.s32 	%p3835, %r404, 2146435072;
	mov.f64 	%fd8066, %fd8072;
	@%p3835 bra 	$L__BB1_2123;
	setp.num.f64 	%p3836, %fd2314, %fd2314;
	@%p3836 bra 	$L__BB1_2121;
	mov.f64 	%fd6788, 0d4000000000000000;
	add.rn.f64 	%fd8066, %fd2314, %fd6788;
	bra.uni 	$L__BB1_2123;
$L__BB1_2121:
	setp.neu.f64 	%p3837, %fd2399, 0d7FF0000000000000;
	mov.f64 	%fd8066, %fd8072;
	@%p3837 bra 	$L__BB1_2123;
	setp.lt.s32 	%p3838, %r403, 0;
	and.b32  	%r4643, %r6, 2146435072;
	setp.eq.s32 	%p3839, %r4643, 1062207488;
	and.b32  	%r4644, %r6, 2147483647;
	setp.ne.s32 	%p3840, %r4644, 1071644672;
	setp.lt.s32 	%p3841, %r6, 0;
	selp.b32 	%r4645, 0, 2146435072, %p3841;
	or.b32  	%r4646, %r4645, -2147483648;
	selp.b32 	%r4647, %r4646, %r4645, %p3840;
	selp.b32 	%r4648, %r4647, %r4645, %p3839;
	selp.b32 	%r4649, %r4648, %r4645, %p3838;
	mov.b32 	%r4650, 0;
	mov.b64 	%fd8066, {%r4650, %r4649};
$L__BB1_2123:
	setp.eq.f64 	%p3842, %fd2314, 0d3FF0000000000000;
	setp.ne.s32 	%p3843, %r398, 2146435072;
	selp.f64 	%fd6789, 0d3FF0000000000000, %fd8066, %p3842;
	setp.eq.f64 	%p3844, %fd2369, 0d3FF0000000000000;
	selp.f64 	%fd6790, 0d3FF0000000000000, %fd8065, %p3844;
	add.f64 	%fd2472, %fd6790, %fd6789;
	mov.f64 	%fd8067, %fd8069;
	@%p3843 bra 	$L__BB1_2128;
	setp.num.f64 	%p3845, %fd2370, %fd2370;
	@%p3845 bra 	$L__BB1_2126;
	mov.f64 	%fd6791, 0d4000000000000000;
	add.rn.f64 	%fd8067, %fd2370, %fd6791;
	bra.uni 	$L__BB1_2128;
$L__BB1_2126:
	setp.neu.f64 	%p3846, %fd2371, 0d7FF0000000000000;
	mov.f64 	%fd8067, %fd8069;
	@%p3846 bra 	$L__BB1_2128;
	setp.lt.s32 	%p3847, %r397, 0;
	and.b32  	%r4651, %r6, 2146435072;
	setp.eq.s32 	%p3848, %r4651, 1062207488;
	and.b32  	%r4652, %r6, 2147483647;
	setp.ne.s32 	%p3849, %r4652, 1071644672;
	setp.lt.s32 	%p3850, %r6, 0;
	selp.b32 	%r4653, 0, 2146435072, %p3850;
	or.b32  	%r4654, %r4653, -2147483648;
	selp.b32 	%r4655, %r4654, %r4653, %p3849;
	selp.b32 	%r4656, %r4655, %r4653, %p3848;
	selp.b32 	%r4657, %r4656, %r4653, %p3847;
	mov.b32 	%r4658, 0;
	mov.b64 	%fd8067, {%r4658, %r4657};
$L__BB1_2128:
	setp.eq.f64 	%p3851, %fd2370, 0d3FF0000000000000;
	setp.lt.s32 	%p3852, %r6, 0;
	and.b32  	%r4659, %r6, 2146435072;
	setp.eq.s32 	%p3853, %r4659, 1062207488;
	add.f64 	%fd6792, %fd8067, 0d3FF0000000000000;
	sqrt.rn.f64 	%fd6793, %fd6792;
	selp.f64 	%fd2476, 0d3FF6A09E667F3BCD, %fd6793, %p3851;
	{
	.reg .b32 %temp; 
	mov.b64 	{%temp, %r416}, %fd2476;
	}
	abs.f64 	%fd2477, %fd2476;
	{ // callseq 421, 0
	.param .b64 param0;
	st.param.f64 	[param0], %fd2477;
	.param .b64 param1;
	st.param.f64 	[param1], 0d4000000000000000;
	.param .b64 retval0;
	call.uni (retval0), 
	__internal_accurate_pow, 
	(
	param0, 
	param1
	);
	ld.param.f64 	%fd6794, [retval0];
	} // callseq 421
	setp.lt.s32 	%p3854, %r416, 0;
	neg.f64 	%fd6796, %fd6794;
	selp.f64 	%fd6797, %fd6796, %fd6794, %p3853;
	selp.f64 	%fd6798, %fd6797, %fd6794, %p3854;
	setp.eq.f64 	%p3855, %fd2476, 0d0000000000000000;
	selp.b32 	%r4660, %r416, 0, %p3853;
	or.b32  	%r4661, %r4660, 2146435072;
	selp.b32 	%r4662, %r4661, %r4660, %p3852;
	mov.b32 	%r4663, 0;
	mov.b64 	%fd6799, {%r4663, %r4662};
	selp.f64 	%fd8068, %fd6799, %fd6798, %p3855;
	add.f64 	%fd6800, %fd2476, 0d4000000000000000;
	{
	.reg .b32 %temp; 
	mov.b64 	{%temp, %r4664}, %fd6800;
	}
	and.b32  	%r4665, %r4664, 2146435072;
	setp.ne.s32 	%p3856, %r4665, 2146435072;
	@%p3856 bra 	$L__BB1_2133;
	setp.num.f64 	%p3857, %fd2476, %fd2476;
	@%p3857 bra 	$L__BB1_2131;
	mov.f64 	%fd6801, 0d4000000000000000;
	add.rn.f64 	%fd8068, %fd2476, %fd6801;
	bra.uni 	$L__BB1_2133;
$L__BB1_2131:
	setp.neu.f64 	%p3858, %fd2477, 0d7FF0000000000000;
	@%p3858 bra 	$L__BB1_2133;
	setp.lt.s32 	%p3859, %r416, 0;
	and.b32  	%r4666, %r6, 2146435072;
	setp.eq.s32 	%p3860, %r4666, 1062207488;
	and.b32  	%r4667, %r6, 2147483647;
	setp.ne.s32 	%p3861, %r4667, 1071644672;
	setp.lt.s32 	%p3862, %r6, 0;
	selp.b32 	%r4668, 0, 2146435072, %p3862;
	or.b32  	%r4669, %r4668, -2147483648;
	selp.b32 	%r4670, %r4669, %r4668, %p3861;
	selp.b32 	%r4671, %r4670, %r4668, %p3860;
	selp.b32 	%r4672, %r4671, %r4668, %p3859;
	mov.b32 	%r4673, 0;
	mov.b64 	%fd8068, {%r4673, %r4672};
$L__BB1_2133:
	setp.ne.s32 	%p3863, %r398, 2146435072;
	setp.eq.f64 	%p3864, %fd2476, 0d3FF0000000000000;
	selp.f64 	%fd6802, 0d3FF0000000000000, %fd8068, %p3864;
	div.rn.f64 	%fd6803, %fd2472, %fd6802;
	fma.rn.f64 	%fd6804, %fd6803, 0d4000000000000000, 0dBFF0000000000000;
	mul.f64 	%fd6805, %fd2465, %fd6804;
	mul.f64 	%fd2482, %fd6805, 0d401F952E0F96D630;
	@%p3863 bra 	$L__BB1_2138;
	setp.num.f64 	%p3865, %fd2370, %fd2370;
	@%p3865 bra 	$L__BB1_2136;
	mov.f64 	%fd6806, 0d4000000000000000;
	add.rn.f64 	%fd8069, %fd2370, %fd6806;
	bra.uni 	$L__BB1_2138;
$L__BB1_2136:
	setp.neu.f64 	%p3866, %fd2371, 0d7FF0000000000000;
	@%p3866 bra 	$L__BB1_2138;
	setp.lt.s32 	%p3867, %r397, 0;
	and.b32  	%r4674, %r6, 2146435072;
	setp.eq.s32 	%p3868, %r4674, 1062207488;
	and.b32  	%r4675, %r6, 2147483647;
	setp.ne.s32 	%p3869, %r4675, 1071644672;
	setp.lt.s32 	%p3870, %r6, 0;
	selp.b32 	%r4676, 0, 2146435072, %p3870;
	or.b32  	%r4677, %r4676, -2147483648;
	selp.b32 	%r4678, %r4677, %r4676, %p3869;
	selp.b32 	%r4679, %r4678, %r4676, %p3868;
	selp.b32 	%r4680, %r4679, %r4676, %p3867;
	mov.b32 	%r4681, 0;
	mov.b64 	%fd8069, {%r4681, %r4680};
$L__BB1_2138:
	setp.eq.f64 	%p3871, %fd2370, 0d3FF0000000000000;
	setp.lt.s32 	%p3872, %r6, 0;
	and.b32  	%r4682, %r6, 2146435072;
	setp.eq.s32 	%p3873, %r4682, 1062207488;
	add.f64 	%fd6807, %fd8069, 0d3FF0000000000000;
	sqrt.rn.f64 	%fd6808, %fd6807;
	selp.f64 	%fd2486, 0d3FF6A09E667F3BCD, %fd6808, %p3871;
	rcp.rn.f64 	%fd2487, %fd2486;
	{
	.reg .b32 %temp; 
	mov.b64 	{%temp, %r417}, %fd2487;
	}
	abs.f64 	%fd2488, %fd2487;
	{ // callseq 422, 0
	.param .b64 param0;
	st.param.f64 	[param0], %fd2488;
	.param .b64 param1;
	st.param.f64 	[param1], 0d4000000000000000;
	.param .b64 retval0;
	call.uni (retval0), 
	__internal_accurate_pow, 
	(
	param0, 
	param1
	);
	ld.param.f64 	%fd6809, [retval0];
	} // callseq 422
	setp.lt.s32 	%p3874, %r417, 0;
	neg.f64 	%fd6811, %fd6809;
	selp.f64 	%fd6812, %fd6811, %fd6809, %p3873;
	selp.f64 	%fd6813, %fd6812, %fd6809, %p3874;
	setp.eq.f64 	%p3875, %fd2487, 0d0000000000000000;
	selp.b32 	%r4683, %r417, 0, %p3873;
	or.b32  	%r4684, %r4683, 2146435072;
	selp.b32 	%r4685, %r4684, %r4683, %p3872;
	mov.b32 	%r4686, 0;
	mov.b64 	%fd6814, {%r4686, %r4685};
	selp.f64 	%fd8070, %fd6814, %fd6813, %p3875;
	add.f64 	%fd6815, %fd2487, 0d4000000000000000;
	{
	.reg .b32 %temp; 
	mov.b64 	{%temp, %r4687}, %fd6815;
	}
	and.b32  	%r4688, %r4687, 2146435072;
	setp.ne.s32 	%p3876, %r4688, 2146435072;
	@%p3876 bra 	$L__BB1_2143;
	setp.num.f64 	%p3877, %fd2487, %fd2487;
	@%p3877 bra 	$L__BB1_2141;
	mov.f64 	%fd6816, 0d4000000000000000;
	add.rn.f64 	%fd8070, %fd2487, %fd6816;
	bra.uni 	$L__BB1_2143;
$L__BB1_2141:
	setp.neu.f64 	%p3878, %fd2488, 0d7FF0000000000000;
	@%p3878 bra 	$L__BB1_2143;
	setp.lt.s32 	%p3879, %r417, 0;
	and.b32  	%r4689, %r6, 2146435072;
	setp.eq.s32 	%p3880, %r4689, 1062207488;
	and.b32  	%r4690, %r6, 2147483647;
	setp.ne.s32 	%p3881, %r4690, 1071644672;
	setp.lt.s32 	%p3882, %r6, 0;
	selp.b32 	%r4691, 0, 2146435072, %p3882;
	or.b32  	%r4692, %r4691, -2147483648;
	selp.b32 	%r4693, %r4692, %r4691, %p3881;
	selp.b32 	%r4694, %r4693, %r4691, %p3880;
	selp.b32 	%r4695, %r4694, %r4691, %p3879;
	mov.b32 	%r4696, 0;
	mov.b64 	%fd8070, {%r4696, %r4695};
$L__BB1_2143:
	setp.ne.s32 	%p3883, %r402, 2146435072;
	setp.eq.f64 	%p3884, %fd2487, 0d3FF0000000000000;
	mul.f64 	%fd6817, %fd8070, 0dC014000000000000;
	selp.f64 	%fd2493, 0dC014000000000000, %fd6817, %p3884;
	@%p3883 bra 	$L__BB1_2148;
	setp.num.f64 	%p3885, %fd2369, %fd2369;
	@%p3885 bra 	$L__BB1_2146;
	mov.f64 	%fd6818, 0d4000000000000000;
	add.rn.f64 	%fd8071, %fd2369, %fd6818;
	bra.uni 	$L__BB1_2148;
$L__BB1_2146:
	setp.neu.f64 	%p3886, %fd2394, 0d7FF0000000000000;
	@%p3886 bra 	$L__BB1_2148;
	setp.lt.s32 	%p3887, %r401, 0;
	and.b32  	%r4697, %r6, 2146435072;
	setp.eq.s32 	%p3888, %r4697, 1062207488;
	and.b32  	%r4698, %r6, 2147483647;
	setp.ne.s32 	%p3889, %r4698, 1071644672;
	setp.lt.s32 	%p3890, %r6, 0;
	selp.b32 	%r4699, 0, 2146435072, %p3890;
	or.b32  	%r4700, %r4699, -2147483648;
	selp.b32 	%r4701, %r4700, %r4699, %p3889;
	selp.b32 	%r4702, %r4701, %r4699, %p3888;
	selp.b32 	%r4703, %r4702, %r4699, %p3887;
	mov.b32 	%r4704, 0;
	mov.b64 	%fd8071, {%r4704, %r4703};
$L__BB1_2148:
	setp.ne.s32 	%p3891, %r404, 2146435072;
	setp.eq.f64 	%p3892, %fd2369, 0d3FF0000000000000;
	selp.f64 	%fd2497, 0d3FF0000000000000, %fd8071, %p3892;
	@%p3891 bra 	$L__BB1_2153;
	setp.num.f64 	%p3893, %fd2314, %fd2314;
	@%p3893 bra 	$L__BB1_2151;
	mov.f64 	%fd6819, 0d4000000000000000;
	add.rn.f64 	%fd8072, %fd2314, %fd6819;
	bra.uni 	$L__BB1_2153;
$L__BB1_2151:
	setp.neu.f64 	%p3894, %fd2399, 0d7FF0000000000000;
	@%p3894 bra 	$L__BB1_2153;
	setp.lt.s32 	%p3895, %r403, 0;
	and.b32  	%r4705, %r6, 2146435072;
	setp.eq.s32 	%p3896, %r4705, 1062207488;
	and.b32  	%r4706, %r6, 2147483647;
	setp.ne.s32 	%p3897, %r4706, 1071644672;
	setp.lt.s32 	%p3898, %r6, 0;
	selp.b32 	%r4707, 0, 2146435072, %p3898;
	or.b32  	%r4708, %r4707, -2147483648;
	selp.b32 	%r4709, %r4708, %r4707, %p3897;
	selp.b32 	%r4710, %r4709, %r4707, %p3896;
	selp.b32 	%r4711, %r4710, %r4707, %p3895;
	mov.b32 	%r4712, 0;
	mov.b64 	%fd8072, {%r4712, %r4711};
$L__BB1_2153:
	setp.eq.f64 	%p3899, %fd2314, 0d3FF0000000000000;
	setp.lt.s32 	%p3900, %r6, 0;
	and.b32  	%r4713, %r6, 2146435072;
	setp.eq.s32 	%p3901, %r4713, 1062207488;
	selp.f64 	%fd6820, 0d3FF0000000000000, %fd8072, %p3899;
	add.f64 	%fd2501, %fd2497, %fd6820;
	{
	.reg .b32 %temp; 
	mov.b64 	{%temp, %r418}, %fd2486;
	}
	abs.f64 	%fd2502, %fd2486;
	{ // callseq 423, 0
	.param .b64 param0;
	st.param.f64 	[param0], %fd2502;
	.param .b64 param1;
	st.param.f64 	[param1], 0d4000000000000000;
	.param .b64 retval0;
	call.uni (retval0), 
	__internal_accurate_pow, 
	(
	param0, 
	param1
	);
	ld.param.f64 	%fd6821, [retval0];
	} // callseq 423
	setp.lt.s32 	%p3902, %r418, 0;
	neg.f64 	%fd6823, %fd6821;
	selp.f64 	%fd6824, %fd6823, %fd6821, %p3901;
	selp.f64 	%fd6825, %fd6824, %fd6821, %p3902;
	setp.eq.f64 	%p3903, %fd2486, 0d0000000000000000;
	selp.b32 	%r4714, %r418, 0, %p3901;
	or.b32  	%r4715, %r4714, 2146435072;
	selp.b32 	%r4716, %r4715, %r4714, %p3900;
	mov.b32 	%r4717, 0;
	mov.b64 	%fd6826, {%r4717, %r4716};
	selp.f64 	%fd8073, %fd6826, %fd6825, %p3903;
	add.f64 	%fd6827, %fd2486, 0d4000000000000000;
	{
	.reg .b32 %temp; 
	mov.b64 	{%temp, %r4718}, %fd6827;
	}
	and.b32  	%r4719, %r4718, 2146435072;
	setp.ne.s32 	%p3904, %r4719, 2146435072;
	@%p3904 bra 	$L__BB1_2158;
	setp.num.f64 	%p3905, %fd2486, %fd2486;
	@%p3905 bra 	$L__BB1_2156;
	mov.f64 	%fd6828, 0d4000000000000000;
	add.rn.f64 	%fd8073, %fd2486, %fd6828;
	bra.uni 	$L__BB1_2158;
$L__BB1_2156:
	setp.neu.f64 	%p3906, %fd2502, 0d7FF0000000000000;
	@%p3906 bra 	$L__BB1_2158;
	setp.lt.s32 	%p3907, %r418, 0;
	and.b32  	%r4720, %r6, 2146435072;
	setp.eq.s32 	%p3908, %r4720, 1062207488;
	and.b32  	%r4721, %r6, 2147483647;
	setp.ne.s32 	%p3909, %r4721, 1071644672;
	setp.lt.s32 	%p3910, %r6, 0;
	selp.b32 	%r4722, 0, 2146435072, %p3910;
	or.b32  	%r4723, %r4722, -2147483648;
	selp.b32 	%r4724, %r4723, %r4722, %p3909;
	selp.b32 	%r4725, %r4724, %r4722, %p3908;
	selp.b32 	%r4726, %r4725, %r4722, %p3907;
	mov.b32 	%r4727, 0;
	mov.b64 	%fd8073, {%r4727, %r4726};
$L__BB1_2158:
	setp.eq.f64 	%p3911, %fd2486, 0d3FF0000000000000;
	selp.f64 	%fd6829, 0d3FF0000000000000, %fd8073, %p3911;
	mul.f64 	%fd6830, %fd2501, 0dC000000000000000;
	div.rn.f64 	%fd2507, %fd6830, %fd6829;
	fma.rn.f64 	%fd6831, %fd2507, 0d3FF71547652B82FE, 0d4338000000000000;
	{
	.reg .b32 %temp; 
	mov.b64 	{%r419, %temp}, %fd6831;
	}
	mov.f64 	%fd6832, 0dC338000000000000;
	add.rn.f64 	%fd6833, %fd6831, %fd6832;
	fma.rn.f64 	%fd6834, %fd6833, 0dBFE62E42FEFA39EF, %fd2507;
	fma.rn.f64 	%fd6835, %fd6833, 0dBC7ABC9E3B39803F, %fd6834;
	fma.rn.f64 	%fd6836, %fd6835, 0d3E5ADE1569CE2BDF, 0d3E928AF3FCA213EA;
	fma.rn.f64 	%fd6837, %fd6836, %fd6835, 0d3EC71DEE62401315;
	fma.rn.f64 	%fd6838, %fd6837, %fd6835, 0d3EFA01997C89EB71;
	fma.rn.f64 	%fd6839, %fd6838, %fd6835, 0d3F2A01A014761F65;
	fma.rn.f64 	%fd6840, %fd6839, %fd6835, 0d3F56C16C1852B7AF;
	fma.rn.f64 	%fd6841, %fd6840, %fd6835, 0d3F81111111122322;
	fma.rn.f64 	%fd6842, %fd6841, %fd6835, 0d3FA55555555502A1;
	fma.rn.f64 	%fd6843, %fd6842, %fd6835, 0d3FC5555555555511;
	fma.rn.f64 	%fd6844, %fd6843, %fd6835, 0d3FE000000000000B;
	fma.rn.f64 	%fd6845, %fd6844, %fd6835, 0d3FF0000000000000;
	fma.rn.f64 	%fd6846, %fd6845, %fd6835, 0d3FF0000000000000;
	{
	.reg .b32 %temp; 
	mov.b64 	{%r420, %temp}, %fd6846;
	}
	{
	.reg .b32 %temp; 
	mov.b64 	{%temp, %r421}, %fd6846;
	}
	shl.b32 	%r4728, %r419, 20;
	add.s32 	%r4729, %r4728, %r421;
	mov.b64 	%fd8074, {%r420, %r4729};
	{
	.reg .b32 %temp; 
	mov.b64 	{%temp, %r4730}, %fd2507;
	}
	mov.b32 	%f76, %r4730;
	abs.f32 	%f34, %f76;
	setp.lt.f32 	%p3912, %f34, 0f4086232B;
	@%p3912 bra 	$L__BB1_2161;
	setp.lt.f64 	%p3913, %fd2507, 0d0000000000000000;
	add.f64 	%fd6847, %fd2507, 0d7FF0000000000000;
	selp.f64 	%fd8074, 0d0000000000000000, %fd6847, %p3913;
	setp.geu.f32 	%p3914, %f34, 0f40874800;
	@%p3914 bra 	$L__BB1_2161;
	shr.u32 	%r4731, %r419, 31;
	add.s32 	%r4732, %r419, %r4731;
	shr.s32 	%r4733, %r4732, 1;
	shl.b32 	%r4734, %r4733, 20;
	add.s32 	%r4735, %r421, %r4734;
	mov.b64 	%fd6848, {%r420, %r4735};
	sub.s32 	%r4736, %r419, %r4733;
	shl.b32 	%r4737, %r4736, 20;
	add.s32 	%r4738, %r4737, 1072693248;
	mov.b32 	%r4739, 0;
	mov.b64 	%fd6849, {%r4739, %r4738};
	mul.f64 	%fd8074, %fd6849, %fd6848;
$L__BB1_2161:
	mul.f64 	%fd6850, %fd2493, %fd8074;
	mul.f64 	%fd6851, %fd2482, 0d3FE0000000000000;
	mul.f64 	%fd2512, %fd6851, %fd6850;
	mul.f64 	%fd6852, %fd2308, 0d3FCA5AD296B4A5AD;
	fma.rn.f64 	%fd6853, %fd1711, 0d4000425ED097B426, %fd8116;
	mul.f64 	%fd6854, %fd1914, 0d4020000000000000;
	sub.f64 	%fd6855, %fd6853, %fd6854;
	fma.rn.f64 	%fd6856, %fd2110, 0d401CB1A72C69CB1A, %fd6855;
	sub.f64 	%fd6857, %fd6856, %fd6852;
	mul.f64 	%fd2513, %fd7880, %fd6857;
	mul.f64 	%fd6858, %fd2310, 0d3FCA5AD296B4A5AD;
	fma.rn.f64 	%fd6859, %fd1712, 0d4000425ED097B426, %fd8114;
	mul.f64 	%fd6860, %fd1915, 0d4020000000000000;
	sub.f64 	%fd6861, %fd6859, %fd6860;
	fma.rn.f64 	%fd6862, %fd2112, 0d401CB1A72C69CB1A, %fd6861;
	sub.f64 	%fd6863, %fd6862, %fd6858;
	mul.f64 	%fd2514, %fd7880, %fd6863;
	mul.f64 	%fd6864, %fd2312, 0d3FCA5AD296B4A5AD;
	fma.rn.f64 	%fd6865, %fd1713, 0d4000425ED097B426, %fd8112;
	mul.f64 	%fd6866, %fd1916, 0d4020000000000000;
	sub.f64 	%fd6867, %fd6865, %fd6866;
	fma.rn.f64 	%fd6868, %fd2114, 0d401CB1A72C69CB1A, %fd6867;
	sub.f64 	%fd6869, %fd6868, %fd6864;
	mul.f64 	%fd2515, %fd7880, %fd6869;
	mul.f64 	%fd6870, %fd7880, %fd8116;
	mul.f64 	%fd6871, %fd6870, 0d3FD2F684BDA12F68;
	sub.f64 	%fd6872, %fd8117, %fd6871;
	fma.rn.f64 	%fd6873, %fd1711, 0d3FD0000000000000, %fd8116;
	mul.f64 	%fd6874, %fd7880, %fd6873;
	fma.rn.f64 	%fd6875, %fd6874, 0d4000000000000000, %fd6872;
	mul.f64 	%fd6876, %fd2109, 0d3FF61B58BA0961B6;
	sub.f64 	%fd6877, %fd6875, %fd6876;
	fma.rn.f64 	%fd2516, %fd2307, 0d3FDCFD813F604FD8, %fd6877;
	mul.f64 	%fd6878, %fd1711, 0d3FD2F684BDA12F68;
	sub.f64 	%fd6879, %fd8116, %fd6878;
	fma.rn.f64 	%fd6880, %fd1914, 0d4000000000000000, %fd6879;
	mul.f64 	%fd6881, %fd2110, 0d3FF61B58BA0961B6;
	sub.f64 	%fd6882, %fd6880, %fd6881;
	fma.rn.f64 	%fd2517, %fd2308, 0d3FDCFD813F604FD8, %fd6882;
	mul.f64 	%fd6883, %fd7880, %fd8114;
	mul.f64 	%fd6884, %fd6883, 0d3FD2F684BDA12F68;
	sub.f64 	%fd6885, %fd8115, %fd6884;
	fma.rn.f64 	%fd6886, %fd1712, 0d3FD0000000000000, %fd8114;
	mul.f64 	%fd6887, %fd7880, %fd6886;
	fma.rn.f64 	%fd6888, %fd6887, 0d4000000000000000, %fd6885;
	mul.f64 	%fd6889, %fd2111, 0d3FF61B58BA0961B6;
	sub.f64 	%fd6890, %fd6888, %fd6889;
	fma.rn.f64 	%fd6891, %fd2309, 0d3FDCFD813F604FD8, %fd6890;
	mul.f64 	%fd6892, %fd2514, 0d3FD199999999999A;
	sub.f64 	%fd2518, %fd6891, %fd6892;
	mul.f64 	%fd6893, %fd1712, 0d3FD2F684BDA12F68;
	sub.f64 	%fd6894, %fd8114, %fd6893;
	fma.rn.f64 	%fd6895, %fd1915, 0d4000000000000000, %fd6894;
	mul.f64 	%fd6896, %fd2112, 0d3FF61B58BA0961B6;
	sub.f64 	%fd6897, %fd6895, %fd6896;
	fma.rn.f64 	%fd2519, %fd2310, 0d3FDCFD813F604FD8, %fd6897;
	mul.f64 	%fd6898, %fd7880, %fd8112;
	mul.f64 	%fd6899, %fd6898, 0d3FD2F684BDA12F68;
	sub.f64 	%fd6900, %fd8113, %fd6899;
	fma.rn.f64 	%fd6901, %fd1713, 0d3FD0000000000000, %fd8112;
	mul.f64 	%fd6902, %fd7880, %fd6901;
	fma.rn.f64 	%fd6903, %fd6902, 0d4000000000000000, %fd6900;
	mul.f64 	%fd6904, %fd2113, 0d3FF61B58BA0961B6;
	sub.f64 	%fd6905, %fd6903, %fd6904;
	fma.rn.f64 	%fd6906, %fd2311, 0d3FDCFD813F604FD8, %fd6905;
	mul.f64 	%fd6907, %fd2515, 0d3FD199999999999A;
	sub.f64 	%fd2520, %fd6906, %fd6907;
	mul.f64 	%fd6908, %fd1713, 0d3FD2F684BDA12F68;
	sub.f64 	%fd6909, %fd8112, %fd6908;
	fma.rn.f64 	%fd6910, %fd1916, 0d4000000000000000, %fd6909;
	mul.f64 	%fd6911, %fd2114, 0d3FF61B58BA0961B6;
	sub.f64 	%fd6912, %fd6910, %fd6911;
	fma.rn.f64 	%fd2521, %fd2312, 0d3FDCFD813F604FD8, %fd6912;
	fma.rn.f64 	%fd2522, %fd7880, 0d3FE0000000000000, %fd1516;
	mul.f64 	%fd6913, %fd88, 0d3FE0000000000000;
	setp.geu.f64 	%p3915, %fd2522, %fd6913;
	@%p3915 bra 	$L__BB1_2183;
	setp.lt.s32 	%p3964, %r2, 0;
	and.b32  	%r4800, %r2, 2146435072;
	setp.eq.s32 	%p3965, %r4800, 1072693248;
	mul.f64 	%fd6954, %fd88, 0d3FE0000000000000;
	sub.f64 	%fd2523, %fd6954, %fd2522;
	{
	.reg .b32 %temp; 
	mov.b64 	{%temp, %r422}, %fd2523;
	}
	abs.f64 	%fd2524, %fd2523;
	setp.lt.s32 	%p3966, %r422, 0;
	setp.eq.f64 	%p3967, %fd2523, 0d0000000000000000;
	{ // callseq 428, 0
	.param .b64 param0;
	st.param.f64 	[param0], %fd2524;
	.param .b64 param1;
	st.param.f64 	[param1], 0d3FF0000000000000;
	.param .b64 retval0;
	call.uni (retval0), 
	__internal_accurate_pow, 
	(
	param0, 
	param1
	);
	ld.param.f64 	%fd6955, [retval0];
	} // callseq 428
	neg.f64 	%fd6957, %fd6955;
	selp.f64 	%fd6958, %fd6957, %fd6955, %p3965;
	selp.f64 	%fd6959, %fd6958, %fd6955, %p3966;
	selp.b32 	%r4801, %r422, 0, %p3965;
	or.b32  	%r4802, %r4801, 2146435072;
	selp.b32 	%r4803, %r4802, %r4801, %p3964;
	mov.b32 	%r4804, 0;
	mov.b64 	%fd6960, {%r4804, %r4803};
	selp.f64 	%fd8075, %fd6960, %fd6959, %p3967;
	add.f64 	%fd6961, %fd2523, 0d3FF0000000000000;
	{
	.reg .b32 %temp; 
	mov.b64 	{%temp, %r4805}, %fd6961;
	}
	and.b32  	%r4806, %r4805, 2146435072;
	setp.ne.s32 	%p3968, %r4806, 2146435072;
	@%p3968 bra 	$L__BB1_2167;
	setp.num.f64 	%p3969, %fd2523, %fd2523;
	@%p3969 bra 	$L__BB1_2165;
	mov.f64 	%fd6962, 0d3FF0000000000000;
	add.rn.f64 	%fd8075, %fd2523, %fd6962;
	bra.uni 	$L__BB1_2167;
$L__BB1_2165:
	setp.neu.f64 	%p3970, %fd2524, 0d7FF0000000000000;
	@%p3970 bra 	$L__BB1_2167;
	setp.lt.s32 	%p3971, %r422, 0;
	and.b32  	%r4807, %r2, 2146435072;
	setp.eq.s32 	%p3972, %r4807, 1072693248;
	and.b32  	%r4808, %r2, 2147483647;
	setp.ne.s32 	%p3973, %r4808, 1071644672;
	setp.lt.s32 	%p3974, %r2, 0;
	selp.b32 	%r4809, 0, 2146435072, %p3974;
	or.b32  	%r4810, %r4809, -2147483648;
	selp.b32 	%r4811, %r4810, %r4809, %p3973;
	selp.b32 	%r4812, %r4811, %r4809, %p3972;
	selp.b32 	%r4813, %r4812, %r4809, %p3971;
	mov.b32 	%r4814, 0;
	mov.b64 	%fd8075, {%r4814, %r4813};
$L__BB1_2167:
	setp.eq.f64 	%p3975, %fd2523, 0d3FF0000000000000;
	setp.eq.f64 	%p3976, %fd2523, 0d0000000000000000;
	setp.lt.s32 	%p3977, %r422, 0;
	setp.lt.s32 	%p3978, %r6, 0;
	and.b32  	%r4815, %r6, 2146435072;
	setp.eq.s32 	%p3979, %r4815, 1062207488;
	selp.f64 	%fd6963, 0d3FF0000000000000, %fd8075, %p3975;
	fma.rn.f64 	%fd2529, %fd8005, %fd6963, 0d0000000000000000;
	{ // callseq 429, 0
	.param .b64 param0;
	st.param.f64 	[param0], %fd2524;
	.param .b64 param1;
	st.param.f64 	[param1], 0d4000000000000000;
	.param .b64 retval0;
	call.uni (retval0), 
	__internal_accurate_pow, 
	(
	param0, 
	param1
	);
	ld.param.f64 	%fd6964, [retval0];
	} // callseq 429
	neg.f64 	%fd6966, %fd6964;
	selp.f64 	%fd6967, %fd6966, %fd6964, %p3979;
	selp.f64 	%fd6968, %fd6967, %fd6964, %p3977;
	selp.b32 	%r4816, %r422, 0, %p3979;
	or.b32  	%r4817, %r4816, 2146435072;
	selp.b32 	%r4818, %r4817, %r4816, %p3978;
	mov.b32 	%r4819, 0;
	mov.b64 	%fd6969, {%r4819, %r4818};
	selp.f64 	%fd8076, %fd6969, %fd6968, %p3976;
	add.f64 	%fd6970, %fd2523, 0d4000000000000000;
	{
	.reg .b32 %temp; 
	mov.b64 	{%temp, %r4820}, %fd6970;
	}
	and.b32  	%r4821, %r4820, 2146435072;
	setp.ne.s32 	%p3980, %r4821, 2146435072;
	@%p3980 bra 	$L__BB1_2172;
	setp.nan.f64 	%p3981, %fd2523, %fd2523;
	@%p3981 bra 	$L__BB1_2171;
	setp.neu.f64 	%p3982, %fd2524, 0d7FF0000000000000;
	@%p3982 bra 	$L__BB1_2172;
	setp.lt.s32 	%p3983, %r422, 0;
	and.b32  	%r4822, %r6, 2146435072;
	setp.eq.s32 	%p3984, %r4822, 1062207488;
	and.b32  	%r4823, %r6, 2147483647;
	setp.ne.s32 	%p3985, %r4823, 1071644672;
	setp.lt.s32 	%p3986, %r6, 0;
	selp.b32 	%r4824, 0, 2146435072, %p3986;
	or.b32  	%r4825, %r4824, -2147483648;
	selp.b32 	%r4826, %r4825, %r4824, %p3985;
	selp.b32 	%r4827, %r4826, %r4824, %p3984;
	selp.b32 	%r4828, %r4827, %r4824, %p3983;
	mov.b32 	%r4829, 0;
	mov.b64 	%fd8076, {%r4829, %r4828};
	bra.uni 	$L__BB1_2172;
$L__BB1_2171:
	mov.f64 	%fd6971, 0d4000000000000000;
	add.rn.f64 	%fd8076, %fd2523, %fd6971;
$L__BB1_2172:
	setp.eq.f64 	%p3987, %fd2523, 0d3FF0000000000000;
	setp.eq.f64 	%p3988, %fd2523, 0d0000000000000000;
	setp.lt.s32 	%p3989, %r422, 0;
	setp.lt.s32 	%p3990, %r10, 0;
	and.b32  	%r4830, %r10, 2146435072;
	setp.eq.s32 	%p3991, %r4830, 1073741824;
	selp.f64 	%fd6972, 0d3FF0000000000000, %fd8076, %p3987;
	mul.f64 	%fd6973, %fd7873, 0d3FE0000000000000;
	fma.rn.f64 	%fd2534, %fd6973, %fd6972, %fd2529;
	{ // callseq 430, 0
	.param .b64 param0;
	st.param.f64 	[param0], %fd2524;
	.param .b64 param1;
	st.param.f64 	[param1], 0d4008000000000000;
	.param .b64 retval0;
	call.uni (retval0), 
	__internal_accurate_pow, 
	(
	param0, 
	param1
	);
	ld.param.f64 	%fd6974, [retval0];
	} // callseq 430
	neg.f64 	%fd6976, %fd6974;
	selp.f64 	%fd6977, %fd6976, %fd6974, %p3991;
	selp.f64 	%fd6978, %fd6977, %fd6974, %p3989;
	selp.b32 	%r4831, %r422, 0, %p3991;
	or.b32  	%r4832, %r4831, 2146435072;
	selp.b32 	%r4833, %r4832, %r4831, %p3990;
	mov.b32 	%r4834, 0;
	mov.b64 	%fd6979, {%r4834, %r4833};
	selp.f64 	%fd8077, %fd6979, %fd6978, %p3988;
	add.f64 	%fd6980, %fd2523, 0d4008000000000000;
	{
	.reg .b32 %temp; 
	mov.b64 	{%temp, %r4835}, %fd6980;
	}
	and.b32  	%r4836, %r4835, 2146435072;
	setp.ne.s32 	%p3992, %r4836, 2146435072;
	@%p3992 bra 	$L__BB1_2177;
	setp.nan.f64 	%p3993, %fd2523, %fd2523;
	@%p3993 bra 	$L__BB1_2176;
	setp.neu.f64 	%p3994, %fd2524, 0d7FF0000000000000;
	@%p3994 bra 	$L__BB1_2177;
	setp.lt.s32 	%p3995, %r422, 0;
	and.b32  	%r4837, %r10, 2146435072;
	setp.eq.s32 	%p3996, %r4837, 1073741824;
	and.b32  	%r4838, %r10, 2147483647;
	setp.ne.s32 	%p3997, %r4838, 1071644672;
	setp.lt.s32 	%p3998, %r10, 0;
	selp.b32 	%r4839, 0, 2146435072, %p3998;
	or.b32  	%r4840, %r4839, -2147483648;
	selp.b32 	%r4841, %r4840, %r4839, %p3997;
	selp.b32 	%r4842, %r4841, %r4839, %p3996;
	selp.b32 	%r4843, %r4842, %r4839, %p3995;
	mov.b32 	%r4844, 0;
	mov.b64 	%fd8077, {%r4844, %r4843};
	bra.uni 	$L__BB1_2177;
$L__BB1_2176:
	mov.f64 	%fd6981, 0d4008000000000000;
	add.rn.f64 	%fd8077, %fd2523, %fd6981;
$L__BB1_2177:
	setp.eq.f64 	%p3999, %fd2523, 0d3FF0000000000000;
	setp.eq.f64 	%p4000, %fd2523, 0d0000000000000000;
	setp.lt.s32 	%p4001, %r422, 0;
	setp.lt.s32 	%p4002, %r14, 0;
	and.b32  	%r4845, %r14, 2146435072;
	setp.eq.s32 	%p4003, %r4845, 1072693248;
	selp.f64 	%fd6982, 0d3FF0000000000000, %fd8077, %p3999;
	div.rn.f64 	%fd6983, %fd7872, 0d4008000000000000;
	fma.rn.f64 	%fd2539, %fd6983, %fd6982, %fd2534;
	{ // callseq 431, 0
	.param .b64 param0;
	st.param.f64 	[param0], %fd2524;
	.param .b64 param1;
	st.param.f64 	[param1], 0d4010000000000000;
	.param .b64 retval0;
	call.uni (retval0), 
	__internal_accurate_pow, 
	(
	param0, 
	param1
	);
	ld.param.f64 	%fd6984, [retval0];
	} // callseq 431
	neg.f64 	%fd6986, %fd6984;
	selp.f64 	%fd6987, %fd6986, %fd6984, %p4003;
	selp.f64 	%fd6988, %fd6987, %fd6984, %p4001;
	selp.b32 	%r4846, %r422, 0, %p4003;
	or.b32  	%r4847, %r4846, 2146435072;
	selp.b32 	%r4848, %r4847, %r4846, %p4002;
	mov.b32 	%r4849, 0;
	mov.b64 	%fd6989, {%r4849, %r4848};
	selp.f64 	%fd8078, %fd6989, %fd6988, %p4000;
	add.f64 	%fd6990, %fd2523, 0d4010000000000000;
	{
	.reg .b32 %temp; 
	mov.b64 	{%temp, %r4850}, %fd6990;
	}
	and.b32  	%r4851, %r4850, 2146435072;
	setp.ne.s32 	%p4004, %r4851, 2146435072;
	@%p4004 bra 	$L__BB1_2182;
	setp.nan.f64 	%p4005, %fd2523, %fd2523;
	@%p4005 bra 	$L__BB1_2181;
	setp.neu.f64 	%p4006, %fd2524, 0d7FF0000000000000;
	@%p4006 bra 	$L__BB1_2182;
	setp.lt.s32 	%p4007, %r422, 0;
	and.b32  	%r4852, %r14, 2146435072;
	setp.eq.s32 	%p4008, %r4852, 1072693248;
	and.b32  	%r4853, %r14, 2147483647;
	setp.ne.s32 	%p4009, %r4853, 1071644672;
	setp.lt.s32 	%p4010, %r14, 0;
	selp.b32 	%r4854, 0, 2146435072, %p4010;
	or.b32  	%r4855, %r4854, -2147483648;
	selp.b32 	%r4856, %r4855, %r4854, %p4009;
	selp.b32 	%r4857, %r4856, %r4854, %p4008;
	selp.b32 	%r4858, %r4857, %r4854, %p4007;
	mov.b32 	%r4859, 0;
	mov.b64 	%fd8078, {%r4859, %r4858};
	bra.uni 	$L__BB1_2182;
$L__BB1_2181:
	mov.f64 	%fd6991, 0d4010000000000000;
	add.rn.f64 	%fd8078, %fd2523, %fd6991;
$L__BB1_2182:
	ld.param.f64 	%fd7560, [_Z13distributor_PdPdS_S_ii_param_0];
	setp.eq.f64 	%p4011, %fd2523, 0d3FF0000000000000;
	selp.f64 	%fd6992, 0d3FF0000000000000, %fd8078, %p4011;
	mul.f64 	%fd6993, %fd7871, 0d3FD0000000000000;
	fma.rn.f64 	%fd6994, %fd6993, %fd6992, %fd2539;
	mul.f64 	%fd6995, %fd7560, 0d3FE0000000000000;
	sub.f64 	%fd8083, %fd6995, %fd6994;
	bra.uni 	$L__BB1_2204;
$L__BB1_2183:
	setp.lt.s32 	%p3916, %r2, 0;
	and.b32  	%r4740, %r2, 2146435072;
	setp.eq.s32 	%p3917, %r4740, 1072693248;
	fma.rn.f64 	%fd2545, %fd88, 0dBFE0000000000000, %fd2522;
	{
	.reg .b32 %temp; 
	mov.b64 	{%temp, %r423}, %fd2545;
	}
	abs.f64 	%fd2546, %fd2545;
	setp.lt.s32 	%p3918, %r423, 0;
	setp.eq.f64 	%p3919, %fd2545, 0d0000000000000000;
	{ // callseq 424, 0
	.param .b64 param0;
	st.param.f64 	[param0], %fd2546;
	.param .b64 param1;
	st.param.f64 	[param1], 0d3FF0000000000000;
	.param .b64 retval0;
	call.uni (retval0), 
	__internal_accurate_pow, 
	(
	param0, 
	param1
	);
	ld.param.f64 	%fd6914, [retval0];
	} // callseq 424
	neg.f64 	%fd6916, %fd6914;
	selp.f64 	%fd6917, %fd6916, %fd6914, %p3917;
	selp.f64 	%fd6918, %fd6917, %fd6914, %p3918;
	selp.b32 	%r4741, %r423, 0, %p3917;
	or.b32  	%r4742, %r4741, 2146435072;
	selp.b32 	%r4743, %r4742, %r4741, %p3916;
	mov.b32 	%r4744, 0;
	mov.b64 	%fd6919, {%r4744, %r4743};
	selp.f64 	%fd8079, %fd6919, %fd6918, %p3919;
	add.f64 	%fd6920, %fd2545, 0d3FF0000000000000;
	{
	.reg .b32 %temp; 
	mov.b64 	{%temp, %r4745}, %fd6920;
	}
	and.b32  	%r4746, %r4745, 2146435072;
	setp.ne.s32 	%p3920, %r4746, 2146435072;
	@%p3920 bra 	$L__BB1_2188;
	setp.num.f64 	%p3921, %fd2545, %fd2545;
	@%p3921 bra 	$L__BB1_2186;
	mov.f64 	%fd6921, 0d3FF0000000000000;
	add.rn.f64 	%fd8079, %fd2545, %fd6921;
	bra.uni 	$L__BB1_2188;
$L__BB1_2186:
	setp.neu.f64 	%p3922, %fd2546, 0d7FF0000000000000;
	@%p3922 bra 	$L__BB1_2188;
	setp.lt.s32 	%p3923, %r423, 0;
	and.b32  	%r4747, %r2, 2146435072;
	setp.eq.s32 	%p3924, %r4747, 1072693248;
	and.b32  	%r4748, %r2, 2147483647;
	setp.ne.s32 	%p3925, %r4748, 1071644672;
	setp.lt.s32 	%p3926, %r2, 0;
	selp.b32 	%r4749, 0, 2146435072, %p3926;
	or.b32  	%r4750, %r4749, -2147483648;
	selp.b32 	%r4751, %r4750, %r4749, %p3925;
	selp.b32 	%r4752, %r4751, %r4749, %p3924;
	selp.b32 	%r4753, %r4752, %r4749, %p3923;
	mov.b32 	%r4754, 0;
	mov.b64 	%fd8079, {%r4754, %r4753};
$L__BB1_2188:
	setp.eq.f64 	%p3927, %fd2545, 0d3FF0000000000000;
	setp.eq.f64 	%p3928, %fd2545, 0d0000000000000000;
	setp.lt.s32 	%p3929, %r423, 0;
	setp.lt.s32 	%p3930, %r6, 0;
	and.b32  	%r4755, %r6, 2146435072;
	setp.eq.s32 	%p3931, %r4755, 1062207488;
	selp.f64 	%fd6922, 0d3FF0000000000000, %fd8079, %p3927;
	fma.rn.f64 	%fd2551, %fd8005, %fd6922, 0d0000000000000000;
	{ // callseq 425, 0
	.param .b64 param0;
	st.param.f64 	[param0], %fd2546;
	.param .b64 param1;
	st.param.f64 	[param1], 0d4000000000000000;
	.param .b64 retval0;
	call.uni (retval0), 
	__internal_accurate_pow, 
	(
	param0, 
	param1
	);
	ld.param.f64 	%fd6923, [retval0];
	} // callseq 425
	neg.f64 	%fd6925, %fd6923;
	selp.f64 	%fd6926, %fd6925, %fd6923, %p3931;
	selp.f64 	%fd6927, %fd6926, %fd6923, %p3929;
	selp.b32 	%r4756, %r423, 0, %p3931;
	or.b32  	%r4757, %r4756, 2146435072;
	selp.b32 	%r4758, %r4757, %r4756, %p3930;
	mov.b32 	%r4759, 0;
	mov.b64 	%fd6928, {%r4759, %r4758};
	selp.f64 	%fd8080, %fd6928, %fd6927, %p3928;
	add.f64 	%fd6929, %fd2545, 0d4000000000000000;
	{
	.reg .b32 %temp; 
	mov.b64 	{%temp, %r4760}, %fd6929;
	}
	and.b32  	%r4761, %r4760, 2146435072;
	setp.ne.s32 	%p3932, %r4761, 2146435072;
	@%p3932 bra 	$L__BB1_2193;
	setp.nan.f64 	%p3933, %fd2545, %fd2545;
	@%p3933 bra 	$L__BB1_2192;
	setp.neu.f64 	%p3934, %fd2546, 0d7FF0000000000000;
	@%p3934 bra 	$L__BB1_2193;
	setp.lt.s32 	%p3935, %r423, 0;
	and.b32  	%r4762, %r6, 2146435072;
	setp.eq.s32 	%p3936, %r4762, 1062207488;
	and.b32  	%r4763, %r6, 2147483647;
	setp.ne.s32 	%p3937, %r4763, 1071644672;
	setp.lt.s32 	%p3938, %r6, 0;
	selp.b32 	%r4764, 0, 2146435072, %p3938;
	or.b32  	%r4765, %r4764, -2147483648;
	selp.b32 	%r4766, %r4765, %r4764, %p3937;
	selp.b32 	%r4767, %r4766, %r4764, %p3936;
	selp.b32 	%r4768, %r4767, %r4764, %p3935;
	mov.b32 	%r4769, 0;
	mov.b64 	%fd8080, {%r4769, %r4768};
	bra.uni 	$L__BB1_2193;
$L__BB1_2192:
	mov.f64 	%fd6930, 0d4000000000000000;
	add.rn.f64 	%fd8080, %fd2545, %fd6930;
$L__BB1_2193:
	setp.eq.f64 	%p3939, %fd2545, 0d3FF0000000000000;
	setp.eq.f64 	%p3940, %fd2545, 0d0000000000000000;
	setp.lt.s32 	%p3941, %r423, 0;
	setp.lt.s32 	%p3942, %r10, 0;
	and.b32  	%r4770, %r10, 2146435072;
	setp.eq.s32 	%p3943, %r4770, 1073741824;
	selp.f64 	%fd6931, 0d3FF0000000000000, %fd8080, %p3939;
	mul.f64 	%fd6932, %fd7873, 0d3FE0000000000000;
	fma.rn.f64 	%fd2556, %fd6932, %fd6931, %fd2551;
	{ // callseq 426, 0
	.param .b64 param0;
	st.param.f64 	[param0], %fd2546;
	.param .b64 param1;
	st.param.f64 	[param1], 0d4008000000000000;
	.param .b64 retval0;
	call.uni (retval0), 
	__internal_accurate_pow, 
	(
	param0, 
	param1
	);
	ld.param.f64 	%fd6933, [retval0];
	} // callseq 426
	neg.f64 	%fd6935, %fd6933;
	selp.f64 	%fd6936, %fd6935, %fd6933, %p3943;
	selp.f64 	%fd6937, %fd6936, %fd6933, %p3941;
	selp.b32 	%r4771, %r423, 0, %p3943;
	or.b32  	%r4772, %r4771, 2146435072;
	selp.b32 	%r4773, %r4772, %r4771, %p3942;
	mov.b32 	%r4774, 0;
	mov.b64 	%fd6938, {%r4774, %r4773};
	selp.f64 	%fd8081, %fd6938, %fd6937, %p3940;
	add.f64 	%fd6939, %fd2545, 0d4008000000000000;
	{
	.reg .b32 %temp; 
	mov.b64 	{%temp, %r4775}, %fd6939;
	}
	and.b32  	%r4776, %r4775, 2146435072;
	setp.ne.s32 	%p3944, %r4776, 2146435072;
	@%p3944 bra 	$L__BB1_2198;
	setp.nan.f64 	%p3945, %fd2545, %fd2545;
	@%p3945 bra 	$L__BB1_2197;
	setp.neu.f64 	%p3946, %fd2546, 0d7FF0000000000000;
	@%p3946 bra 	$L__BB1_2198;
	setp.lt.s32 	%p3947, %r423, 0;
	and.b32  	%r4777, %r10, 2146435072;
	setp.eq.s32 	%p3948, %r4777, 1073741824;
	and.b32  	%r4778, %r10, 2147483647;
	setp.ne.s32 	%p3949, %r4778, 1071644672;
	setp.lt.s32 	%p3950, %r10, 0;
	selp.b32 	%r4779, 0, 2146435072, %p3950;
	or.b32  	%r4780, %r4779, -2147483648;
	selp.b32 	%r4781, %r4780, %r4779, %p3949;
	selp.b32 	%r4782, %r4781, %r4779, %p3948;
	selp.b32 	%r4783, %r4782, %r4779, %p3947;
	mov.b32 	%r4784, 0;
	mov.b64 	%fd8081, {%r4784, %r4783};
	bra.uni 	$L__BB1_2198;
$L__BB1_2197:
	mov.f64 	%fd6940, 0d4008000000000000;
	add.rn.f64 	%fd8081, %fd2545, %fd6940;
$L__BB1_2198:
	setp.eq.f64 	%p3951, %fd2545, 0d3FF0000000000000;
	setp.eq.f64 	%p3952, %fd2545, 0d0000000000000000;
	setp.lt.s32 	%p3953, %r423, 0;
	setp.lt.s32 	%p3954, %r14, 0;
	and.b32  	%r4785, %r14, 2146435072;
	setp.eq.s32 	%p3955, %r4785, 1072693248;
	selp.f64 	%fd6941, 0d3FF0000000000000, %fd8081, %p3951;
	div.rn.f64 	%fd6942, %fd7872, 0d4008000000000000;
	fma.rn.f64 	%fd2561, %fd6942, %fd6941, %fd2556;
	{ // callseq 427, 0
	.param .b64 param0;
	st.param.f64 	[param0], %fd2546;
	.param .b64 param1;
	st.param.f64 	[param1], 0d4010000000000000;
	.param .b64 retval0;
	call.uni (retval0), 
	__internal_accurate_pow, 
	(
	param0, 
	param1
	);
	ld.param.f64 	%fd6943, [retval0];
	} // callseq 427
	neg.f64 	%fd6945, %fd6943;
	selp.f64 	%fd6946, %fd6945, %fd6943, %p3955;
	selp.f64 	%fd6947, %fd6946, %fd6943, %p3953;
	selp.b32 	%r4786, %r423, 0, %p3955;
	or.b32  	%r4787, %r4786, 2146435072;
	selp.b32 	%r4788, %r4787, %r4786, %p3954;
	mov.b32 	%r4789, 0;
	mov.b64 	%fd6948, {%r4789, %r4788};
	selp.f64 	%fd8082, %fd6948, %fd6947, %p3952;
	add.f64 	%fd6949, %fd2545, 0d4010000000000000;
	{
	.reg .b32 %temp; 
	mov.b64 	{%temp, %r4790}, %fd6949;
	}
	and.b32  	%r4791, %r4790, 2146435072;
	setp.ne.s32 	%p3956, %r4791, 2146435072;
	@%p3956 bra 	$L__BB1_2203;
	setp.nan.f64 	%p3957, %fd2545, %fd2545;
	@%p3957 bra 	$L__BB1_2202;
	setp.neu.f64 	%p3958, %fd2546, 0d7FF0000000000000;
	@%p3958 bra 	$L__BB1_2203;
	setp.lt.s32 	%p3959, %r423, 0;
	and.b32  	%r4792, %r14, 2146435072;
	setp.eq.s32 	%p3960, %r4792, 1072693248;
	and.b32  	%r4793, %r14, 2147483647;
	setp.ne.s32 	%p3961, %r4793, 1071644672;
	setp.lt.s32 	%p3962, %r14, 0;
	selp.b32 	%r4794, 0, 2146435072, %p3962;
	or.b32  	%r4795, %r4794, -2147483648;
	selp.b32 	%r4796, %r4795, %r4794, %p3961;
	selp.b32 	%r4797, %r4796, %r4794, %p3960;
	selp.b32 	%r4798, %r4797, %r4794, %p3959;
	mov.b32 	%r4799, 0;
	mov.b64 	%fd8082, {%r4799, %r4798};
	bra.uni 	$L__BB1_2203;
$L__BB1_2202:
	mov.f64 	%fd6950, 0d4010000000000000;
	add.rn.f64 	%fd8082, %fd2545, %fd6950;
$L__BB1_2203:
	ld.param.f64 	%fd7559, [_Z13distributor_PdPdS_S_ii_param_0];
	setp.eq.f64 	%p3963, %fd2545, 0d3FF0000000000000;
	selp.f64 	%fd6951, 0d3FF0000000000000, %fd8082, %p3963;
	mul.f64 	%fd6952, %fd7871, 0d3FD0000000000000;
	fma.rn.f64 	%fd6953, %fd6952, %fd6951, %fd2561;
	fma.rn.f64 	%fd8083, %fd7559, 0d3FE0000000000000, %fd6953;
$L__BB1_2204:
	setp.lt.s32 	%p4012, %r6, 0;
	and.b32  	%r4860, %r6, 2146435072;
	setp.eq.s32 	%p4013, %r4860, 1062207488;
	fma.rn.f64 	%fd6996, %fd2513, 0dBFD199999999999A, %fd2516;
	sub.f64 	%fd2568, %fd6996, %fd8083;
	div.rn.f64 	%fd2569, %fd2520, 0d400DBE2DF9B01D21;
	{
	.reg .b32 %temp; 
	mov.b64 	{%temp, %r424}, %fd2569;
	}
	abs.f64 	%fd2570, %fd2569;
	{ // callseq 432, 0
	.param .b64 param0;
	st.param.f64 	[param0], %fd2570;
	.param .b64 param1;
	st.param.f64 	[param1], 0d4000000000000000;
	.param .b64 retval0;
	call.uni (retval0), 
	__internal_accurate_pow, 
	(
	param0, 
	param1
	);
	ld.param.f64 	%fd6997, [retval0];
	} // callseq 432
	setp.lt.s32 	%p4014, %r424, 0;
	neg.f64 	%fd6999, %fd6997;
	selp.f64 	%fd7000, %fd6999, %fd6997, %p4013;
	selp.f64 	%fd7001, %fd7000, %fd6997, %p4014;
	setp.eq.f64 	%p4015, %fd2569, 0d0000000000000000;
	selp.b32 	%r4861, %r424, 0, %p4013;
	or.b32  	%r4862, %r4861, 2146435072;
	selp.b32 	%r4863, %r4862, %r4861, %p4012;
	mov.b32 	%r4864, 0;
	mov.b64 	%fd7002, {%r4864, %r4863};
	selp.f64 	%fd8106, %fd7002, %fd7001, %p4015;
	add.f64 	%fd7003, %fd2569, 0d4000000000000000;
	{
	.reg .b32 %temp; 
	mov.b64 	{%temp, %r4865}, %fd7003;
	}
	and.b32  	%r425, %r4865, 2146435072;
	setp.ne.s32 	%p4016, %r425, 2146435072;
	mov.f64 	%fd8084, %fd8106;
	@%p4016 bra 	$L__BB1_2209;
	setp.num.f64 	%p4017, %fd2569, %fd2569;
	@%p4017 bra 	$L__BB1_2207;
	mov.f64 	%fd7004, 0d4000000000000000;
	add.rn.f64 	%fd8084, %fd2569, %fd7004;
	bra.uni 	$L__BB1_2209;
$L__BB1_2207:
	setp.neu.f64 	%p4018, %fd2570, 0d7FF0000000000000;
	mov.f64 	%fd8084, %fd8106;
	@%p4018 bra 	$L__BB1_2209;
	setp.lt.s32 	%p4019, %r424, 0;
	and.b32  	%r4866, %r6, 2146435072;
	setp.eq.s32 	%p4020, %r4866, 1062207488;
	and.b32  	%r4867, %r6, 2147483647;
	setp.ne.s32 	%p4021, %r4867, 1071644672;
	setp.lt.s32 	%p4022, %r6, 0;
	selp.b32 	%r4868, 0, 2146435072, %p4022;
	or.b32  	%r4869, %r4868, -2147483648;
	selp.b32 	%r4870, %r4869, %r4868, %p4021;
	selp.b32 	%r4871, %r4870, %r4868, %p4020;
	selp.b32 	%r4872, %r4871, %r4868, %p4019;
	mov.b32 	%r4873, 0;
	mov.b64 	%fd8084, {%r4873, %r4872};
$L__BB1_2209:
	setp.lt.s32 	%p4023, %r6, 0;
	and.b32  	%r4874, %r6, 2146435072;
	setp.eq.s32 	%p4024, %r4874, 1062207488;
	setp.eq.f64 	%p4025, %fd2569, 0d3FF0000000000000;
	add.f64 	%fd7005, %fd8084, 0d3FF0000000000000;
	sqrt.rn.f64 	%fd7006, %fd7005;
	selp.f64 	%fd2575, 0d3FF6A09E667F3BCD, %fd7006, %p4025;
	{
	.reg .b32 %temp; 
	mov.b64 	{%temp, %r426}, %fd2575;
	}
	abs.f64 	%fd2576, %fd2575;
	{ // callseq 433, 0
	.param .b64 param0;
	st.param.f64 	[param0], %fd2576;
	.param .b64 param1;
	st.param.f64 	[param1], 0d4000000000000000;
	.param .b64 retval0;
	call.uni (retval0), 
	__internal_accurate_pow, 
	(
	param0, 
	param1
	);
	ld.param.f64 	%fd7007, [retval0];
	} // callseq 433
	setp.lt.s32 	%p4026, %r426, 0;
	neg.f64 	%fd7009, %fd7007;
	selp.f64 	%fd7010, %fd7009, %fd7007, %p4024;
	selp.f64 	%fd7011, %fd7010, %fd7007, %p4026;
	setp.eq.f64 	%p4027, %fd2575, 0d0000000000000000;
	selp.b32 	%r4875, %r426, 0, %p4024;
	or.b32  	%r4876, %r4875, 2146435072;
	selp.b32 	%r4877, %r4876, %r4875, %p4023;
	mov.b32 	%r4878, 0;
	mov.b64 	%fd7012, {%r4878, %r4877};
	selp.f64 	%fd8085, %fd7012, %fd7011, %p4027;
	add.f64 	%fd7013, %fd2575, 0d4000000000000000;
	{
	.reg .b32 %temp; 
	mov.b64 	{%temp, %r4879}, %fd7013;
	}
	and.b32  	%r4880, %r4879, 2146435072;
	setp.ne.s32 	%p4028, %r4880, 2146435072;
	@%p4028 bra 	$L__BB1_2214;
	setp.num.f64 	%p4029, %fd2575, %fd2575;
	@%p4029 bra 	$L__BB1_2212;
	mov.f64 	%fd7014, 0d4000000000000000;
	add.rn.f64 	%fd8085, %fd2575, %fd7014;
	bra.uni 	$L__BB1_2214;
$L__BB1_2212:
	setp.neu.f64 	%p4030, %fd2576, 0d7FF0000000000000;
	@%p4030 bra 	$L__BB1_2214;
	setp.lt.s32 	%p4031, %r426, 0;
	and.b32  	%r4881, %r6, 2146435072;
	setp.eq.s32 	%p4032, %r4881, 1062207488;
	and.b32  	%r4882, %r6, 2147483647;
	setp.ne.s32 	%p4033, %r4882, 1071644672;
	setp.lt.s32 	%p4034, %r6, 0;
	selp.b32 	%r4883, 0, 2146435072, %p4034;
	or.b32  	%r4884, %r4883, -2147483648;
	selp.b32 	%r4885, %r4884, %r4883, %p4033;
	selp.b32 	%r4886, %r4885, %r4883, %p4032;
	selp.b32 	%r4887, %r4886, %r4883, %p4031;
	mov.b32 	%r4888, 0;
	mov.b64 	%fd8085, {%r4888, %r4887};
$L__BB1_2214:
	setp.ne.s32 	%p4035, %r425, 2146435072;
	setp.eq.f64 	%p4036, %fd2575, 0d3FF0000000000000;
	selp.f64 	%fd7015, 0d3FF0000000000000, %fd8085, %p4036;
	div.rn.f64 	%fd7016, %fd2568, %fd7015;
	mul.f64 	%fd7017, %fd7016, 0d4010000000000000;
	mul.f64 	%fd2581, %fd7017, 0d401F952E0F96D630;
	mov.f64 	%fd8086, %fd8106;
	@%p4035 bra 	$L__BB1_2219;
	setp.num.f64 	%p4037, %fd2569, %fd2569;
	@%p4037 bra 	$L__BB1_2217;
	mov.f64 	%fd7018, 0d4000000000000000;
	add.rn.f64 	%fd8086, %fd2569, %fd7018;
	bra.uni 	$L__BB1_2219;
$L__BB1_2217:
	setp.neu.f64 	%p4038, %fd2570, 0d7FF0000000000000;
	mov.f64 	%fd8086, %fd8106;
	@%p4038 bra 	$L__BB1_2219;
	setp.lt.s32 	%p4039, %r424, 0;
	and.b32  	%r4889, %r6, 2146435072;
	setp.eq.s32 	%p4040, %r4889, 1062207488;
	and.b32  	%r4890, %r6, 2147483647;
	setp.ne.s32 	%p4041, %r4890, 1071644672;
	setp.lt.s32 	%p4042, %r6, 0;
	selp.b32 	%r4891, 0, 2146435072, %p4042;
	or.b32  	%r4892, %r4891, -2147483648;
	selp.b32 	%r4893, %r4892, %r4891, %p4041;
	selp.b32 	%r4894, %r4893, %r4891, %p4040;
	selp.b32 	%r4895, %r4894, %r4891, %p4039;
	mov.b32 	%r4896, 0;
	mov.b64 	%fd8086, {%r4896, %r4895};
$L__BB1_2219:
	setp.eq.f64 	%p4043, %fd2569, 0d3FF0000000000000;
	setp.lt.s32 	%p4044, %r6, 0;
	and.b32  	%r4897, %r6, 2146435072;
	setp.eq.s32 	%p4045, %r4897, 1062207488;
	add.f64 	%fd7019, %fd8086, 0d3FF0000000000000;
	sqrt.rn.f64 	%fd7020, %fd7019;
	selp.f64 	%fd2585, 0d3FF6A09E667F3BCD, %fd7020, %p4043;
	rcp.rn.f64 	%fd2586, %fd2585;
	{
	.reg .b32 %temp; 
	mov.b64 	{%temp, %r427}, %fd2586;
	}
	abs.f64 	%fd2587, %fd2586;
	{ // callseq 434, 0
	.param .b64 param0;
	st.param.f64 	[param0], %fd2587;
	.param .b64 param1;
	st.param.f64 	[param1], 0d4000000000000000;
	.param .b64 retval0;
	call.uni (retval0), 
	__internal_accurate_pow, 
	(
	param0, 
	param1
	);
	ld.param.f64 	%fd7021, [retval0];
	} // callseq 434
	setp.lt.s32 	%p4046, %r427, 0;
	neg.f64 	%fd7023, %fd7021;
	selp.f64 	%fd7024, %fd7023, %fd7021, %p4045;
	selp.f64 	%fd7025, %fd7024, %fd7021, %p4046;
	setp.eq.f64 	%p4047, %fd2586, 0d0000000000000000;
	selp.b32 	%r4898, %r427, 0, %p4045;
	or.b32  	%r4899, %r4898, 2146435072;
	selp.b32 	%r4900, %r4899, %r4898, %p4044;
	mov.b32 	%r4901, 0;
	mov.b64 	%fd7026, {%r4901, %r4900};
	selp.f64 	%fd8087, %fd7026, %fd7025, %p4047;
	add.f64 	%fd7027, %fd2586, 0d4000000000000000;
	{
	.reg .b32 %temp; 
	mov.b64 	{%temp, %r4902}, %fd7027;
	}
	and.b32  	%r4903, %r4902, 2146435072;
	setp.ne.s32 	%p4048, %r4903, 2146435072;
	@%p4048 bra 	$L__BB1_2224;
	setp.num.f64 	%p4049, %fd2586, %fd2586;
	@%p4049 bra 	$L__BB1_2222;
	mov.f64 	%fd7028, 0d4000000000000000;
	add.rn.f64 	%fd8087, %fd2586, %fd7028;
	bra.uni 	$L__BB1_2224;
$L__BB1_2222:
	setp.neu.f64 	%p4050, %fd2587, 0d7FF0000000000000;
	@%p4050 bra 	$L__BB1_2224;
	setp.lt.s32 	%p4051, %r427, 0;
	and.b32  	%r4904, %r6, 2146435072;
	setp.eq.s32 	%p4052, %r4904, 1062207488;
	and.b32  	%r4905, %r6, 2147483647;
	setp.ne.s32 	%p4053, %r4905, 1071644672;
	setp.lt.s32 	%p4054, %r6, 0;
	selp.b32 	%r4906, 0, 2146435072, %p4054;
	or.b32  	%r4907, %r4906, -2147483648;
	selp.b32 	%r4908, %r4907, %r4906, %p4053;
	selp.b32 	%r4909, %r4908, %r4906, %p4052;
	selp.b32 	%r4910, %r4909, %r4906, %p4051;
	mov.b32 	%r4911, 0;
	mov.b64 	%fd8087, {%r4911, %r4910};
$L__BB1_2224:
	setp.lt.s32 	%p4055, %r6, 0;
	and.b32  	%r4912, %r6, 2146435072;
	setp.eq.s32 	%p4056, %r4912, 1062207488;
	setp.eq.f64 	%p4057, %fd2586, 0d3FF0000000000000;
	mul.f64 	%fd7029, %fd8087, 0dC014000000000000;
	selp.f64 	%fd2592, 0dC014000000000000, %fd7029, %p4057;
	{
	.reg .b32 %temp; 
	mov.b64 	{%temp, %r428}, %fd2568;
	}
	abs.f64 	%fd2593, %fd2568;
	{ // callseq 435, 0
	.param .b64 param0;
	st.param.f64 	[param0], %fd2593;
	.param .b64 param1;
	st.param.f64 	[param1], 0d4000000000000000;
	.param .b64 retval0;
	call.uni (retval0), 
	__internal_accurate_pow, 
	(
	param0, 
	param1
	);
	ld.param.f64 	%fd7030, [retval0];
	} // callseq 435
	setp.lt.s32 	%p4058, %r428, 0;
	neg.f64 	%fd7032, %fd7030;
	selp.f64 	%fd7033, %fd7032, %fd7030, %p4056;
	selp.f64 	%fd7034, %fd7033, %fd7030, %p4058;
	setp.eq.f64 	%p4059, %fd2568, 0d0000000000000000;
	selp.b32 	%r4913, %r428, 0, %p4056;
	or.b32  	%r4914, %r4913, 2146435072;
	selp.b32 	%r4915, %r4914, %r4913, %p4055;
	mov.b32 	%r4916, 0;
	mov.b64 	%fd7035, {%r4916, %r4915};
	selp.f64 	%fd8108, %fd7035, %fd7034, %p4059;
	add.f64 	%fd7036, %fd2568, 0d4000000000000000;
	{
	.reg .b32 %temp; 
	mov.b64 	{%temp, %r4917}, %fd7036;
	}
	and.b32  	%r429, %r4917, 2146435072;
	setp.ne.s32 	%p4060, %r429, 2146435072;
	mov.f64 	%fd8088, %fd8108;
	@%p4060 bra 	$L__BB1_2229;
	setp.num.f64 	%p4061, %fd2568, %fd2568;
	@%p4061 bra 	$L__BB1_2227;
	mov.f64 	%fd7037, 0d4000000000000000;
	add.rn.f64 	%fd8088, %fd2568, %fd7037;
	bra.uni 	$L__BB1_2229;
$L__BB1_2227:
	setp.neu.f64 	%p4062, %fd2593, 0d7FF0000000000000;
	mov.f64 	%fd8088, %fd8108;
	@%p4062 bra 	$L__BB1_2229;
	setp.lt.s32 	%p4063, %r428, 0;
	and.b32  	%r4918, %r6, 2146435072;
	setp.eq.s32 	%p4064, %r4918, 1062207488;
	and.b32  	%r4919, %r6, 2147483647;
	setp.ne.s32 	%p4065, %r4919, 1071644672;
	setp.lt.s32 	%p4066, %r6, 0;
	selp.b32 	%r4920, 0, 2146435072, %p4066;
	or.b32  	%r4921, %r4920, -2147483648;
	selp.b32 	%r4922, %r4921, %r4920, %p4065;
	selp.b32 	%r4923, %r4922, %r4920, %p4064;
	selp.b32 	%r4924, %r4923, %r4920, %p4063;
	mov.b32 	%r4925, 0;
	mov.b64 	%fd8088, {%r4925, %r4924};
$L__BB1_2229:
	setp.lt.s32 	%p4067, %r6, 0;
	and.b32  	%r4926, %r6, 2146435072;
	setp.eq.s32 	%p4068, %r4926, 1062207488;
	{
	.reg .b32 %temp; 
	mov.b64 	{%temp, %r430}, %fd2518;
	}
	abs.f64 	%fd2598, %fd2518;
	{ // callseq 436, 0
	.param .b64 param0;
	st.param.f64 	[param0], %fd2598;
	.param .b64 param1;
	st.param.f64 	[param1], 0d4000000000000000;
	.param .b64 retval0;
	call.uni (retval0), 
	__internal_accurate_pow, 
	(
	param0, 
	param1
	);
	ld.param.f64 	%fd7038, [retval0];
	} // callseq 436
	setp.lt.s32 	%p4069, %r430, 0;
	neg.f64 	%fd7040, %fd7038;
	selp.f64 	%fd7041, %fd7040, %fd7038, %p4068;
	selp.f64 	%fd7042, %fd7041, %fd7038, %p4069;
	setp.eq.f64 	%p4070, %fd2518, 0d0000000000000000;
	selp.b32 	%r4927, %r430, 0, %p4068;
	or.b32  	%r4928, %r4927, 2146435072;
	selp.b32 	%r4929, %r4928, %r4927, %p4067;
	mov.b32 	%r4930, 0;
	mov.b64 	%fd7043, {%r4930, %r4929};
	selp.f64 	%fd8109, %fd7043, %fd7042, %p4070;
	add.f64 	%fd7044, %fd2518, 0d4000000000000000;
	{
	.reg .b32 %temp; 
	mov.b64 	{%temp, %r4931}, %fd7044;
	}
	and.b32  	%r431, %r4931, 2146435072;
	setp.ne.s32 	%p4071, %r431, 2146435072;
	mov.f64 	%fd8089, %fd8109;
	@%p4071 bra 	$L__BB1_2234;
	setp.num.f64 	%p4072, %fd2518, %fd2518;
	@%p4072 bra 	$L__BB1_2232;
	mov.f64 	%fd7045, 0d4000000000000000;
	add.rn.f64 	%fd8089, %fd2518, %fd7045;
	bra.uni 	$L__BB1_2234;
$L__BB1_2232:
	setp.neu.f64 	%p4073, %fd2598, 0d7FF0000000000000;
	mov.f64 	%fd8089, %fd8109;
	@%p4073 bra 	$L__BB1_2234;
	setp.lt.s32 	%p4074, %r430, 0;
	and.b32  	%r4932, %r6, 2146435072;
	setp.eq.s32 	%p4075, %r4932, 1062207488;
	and.b32  	%r4933, %r6, 2147483647;
	setp.ne.s32 	%p4076, %r4933, 1071644672;
	setp.lt.s32 	%p4077, %r6, 0;
	selp.b32 	%r4934, 0, 2146435072, %p4077;
	or.b32  	%r4935, %r4934, -2147483648;
	selp.b32 	%r4936, %r4935, %r4934, %p4076;
	selp.b32 	%r4937, %r4936, %r4934, %p4075;
	selp.b32 	%r4938, %r4937, %r4934, %p4074;
	mov.b32 	%r4939, 0;
	mov.b64 	%fd8089, {%r4939, %r4938};
$L__BB1_2234:
	setp.lt.s32 	%p4078, %r6, 0;
	and.b32  	%r4940, %r6, 2146435072;
	setp.eq.s32 	%p4079, %r4940, 1062207488;
	setp.eq.f64 	%p4080, %fd2518, 0d3FF0000000000000;
	selp.f64 	%fd7046, 0d3FF0000000000000, %fd8089, %p4080;
	setp.eq.f64 	%p4081, %fd2568, 0d3FF0000000000000;
	selp.f64 	%fd7047, 0d3FF0000000000000, %fd8088, %p4081;
	add.f64 	%fd2603, %fd7047, %fd7046;
	{
	.reg .b32 %temp; 
	mov.b64 	{%temp, %r432}, %fd2585;
	}
	abs.f64 	%fd2604, %fd2585;
	{ // callseq 437, 0
	.param .b64 param0;
	st.param.f64 	[param0], %fd2604;
	.param .b64 param1;
	st.param.f64 	[param1], 0d4000000000000000;
	.param .b64 retval0;
	call.uni (retval0), 
	__internal_accurate_pow, 
	(
	param0, 
	param1
	);
	ld.param.f64 	%fd7048, [retval0];
	} // callseq 437
	setp.lt.s32 	%p4082, %r432, 0;
	neg.f64 	%fd7050, %fd7048;
	selp.f64 	%fd7051, %fd7050, %fd7048, %p4079;
	selp.f64 	%fd7052, %fd7051, %fd7048, %p4082;
	setp.eq.f64 	%p4083, %fd2585, 0d0000000000000000;
	selp.b32 	%r4941, %r432, 0, %p4079;
	or.b32  	%r4942, %r4941, 2146435072;
	selp.b32 	%r4943, %r4942, %r4941, %p4078;
	mov.b32 	%r4944, 0;
	mov.b64 	%fd7053, {%r4944, %r4943};
	selp.f64 	%fd8090, %fd7053, %fd7052, %p4083;
	add.f64 	%fd7054, %fd2585, 0d4000000000000000;
	{
	.reg .b32 %temp; 
	mov.b64 	{%temp, %r4945}, %fd7054;
	}
	and.b32  	%r4946, %r4945, 2146435072;
	setp.ne.s32 	%p4084, %r4946, 2146435072;
	@%p4084 bra 	$L__BB1_2239;
	setp.num.f64 	%p4085, %fd2585, %fd2585;
	@%p4085 bra 	$L__BB1_2237;
	mov.f64 	%fd7055, 0d4000000000000000;
	add.rn.f64 	%fd8090, %fd2585, %fd7055;
	bra.uni 	$L__BB1_2239;
$L__BB1_2237:
	setp.neu.f64 	%p4086, %fd2604, 0d7FF0000000000000;
	@%p4086 bra 	$L__BB1_2239;
	setp.lt.s32 	%p4087, %r432, 0;
	and.b32  	%r4947, %r6, 2146435072;
	setp.eq.s32 	%p4088, %r4947, 1062207488;
	and.b32  	%r4948, %r6, 2147483647;
	setp.ne.s32 	%p4089, %r4948, 1071644672;
	setp.lt.s32 	%p4090, %r6, 0;
	selp.b32 	%r4949, 0, 2146435072, %p4090;
	or.b32  	%r4950, %r4949, -2147483648;
	selp.b32 	%r4951, %r4950, %r4949, %p4089;
	selp.b32 	%r4952, %r4951, %r4949, %p4088;
	selp.b32 	%r4953, %r4952, %r4949, %p4087;
	mov.b32 	%r4954, 0;
	mov.b64 	%fd8090, {%r4954, %r4953};
$L__BB1_2239:
	setp.eq.f64 	%p4091, %fd2585, 0d3FF0000000000000;
	selp.f64 	%fd7056, 0d3FF0000000000000, %fd8090, %p4091;
	mul.f64 	%fd7057, %fd2603, 0dC000000000000000;
	div.rn.f64 	%fd2609, %fd7057, %fd7056;
	fma.rn.f64 	%fd7058, %fd2609, 0d3FF71547652B82FE, 0d4338000000000000;
	{
	.reg .b32 %temp; 
	mov.b64 	{%r433, %temp}, %fd7058;
	}
	mov.f64 	%fd7059, 0dC338000000000000;
	add.rn.f64 	%fd7060, %fd7058, %fd7059;
	fma.rn.f64 	%fd7061, %fd7060, 0dBFE62E42FEFA39EF, %fd2609;
	fma.rn.f64 	%fd7062, %fd7060, 0dBC7ABC9E3B39803F, %fd7061;
	fma.rn.f64 	%fd7063, %fd7062, 0d3E5ADE1569CE2BDF, 0d3E928AF3FCA213EA;
	fma.rn.f64 	%fd7064, %fd7063, %fd7062, 0d3EC71DEE62401315;
	fma.rn.f64 	%fd7065, %fd7064, %fd7062, 0d3EFA01997C89EB71;
	fma.rn.f64 	%fd7066, %fd7065, %fd7062, 0d3F2A01A014761F65;
	fma.rn.f64 	%fd7067, %fd7066, %fd7062, 0d3F56C16C1852B7AF;
	fma.rn.f64 	%fd7068, %fd7067, %fd7062, 0d3F81111111122322;
	fma.rn.f64 	%fd7069, %fd7068, %fd7062, 0d3FA55555555502A1;
	fma.rn.f64 	%fd7070, %fd7069, %fd7062, 0d3FC5555555555511;
	fma.rn.f64 	%fd7071, %fd7070, %fd7062, 0d3FE000000000000B;
	fma.rn.f64 	%fd7072, %fd7071, %fd7062, 0d3FF0000000000000;
	fma.rn.f64 	%fd7073, %fd7072, %fd7062, 0d3FF0000000000000;
	{
	.reg .b32 %temp; 
	mov.b64 	{%r434, %temp}, %fd7073;
	}
	{
	.reg .b32 %temp; 
	mov.b64 	{%temp, %r435}, %fd7073;
	}
	shl.b32 	%r4955, %r433, 20;
	add.s32 	%r4956, %r4955, %r435;
	mov.b64 	%fd8091, {%r434, %r4956};
	{
	.reg .b32 %temp; 
	mov.b64 	{%temp, %r4957}, %fd2609;
	}
	mov.b32 	%f77, %r4957;
	abs.f32 	%f35, %f77;
	setp.lt.f32 	%p4092, %f35, 0f4086232B;
	@%p4092 bra 	$L__BB1_2242;
	setp.lt.f64 	%p4093, %fd2609, 0d0000000000000000;
	add.f64 	%fd7074, %fd2609, 0d7FF0000000000000;
	selp.f64 	%fd8091, 0d0000000000000000, %fd7074, %p4093;
	setp.geu.f32 	%p4094, %f35, 0f40874800;
	@%p4094 bra 	$L__BB1_2242;
	shr.u32 	%r4958, %r433, 31;
	add.s32 	%r4959, %r433, %r4958;
	shr.s32 	%r4960, %r4959, 1;
	shl.b32 	%r4961, %r4960, 20;
	add.s32 	%r4962, %r435, %r4961;
	mov.b64 	%fd7075, {%r434, %r4962};
	sub.s32 	%r4963, %r433, %r4960;
	shl.b32 	%r4964, %r4963, 20;
	add.s32 	%r4965, %r4964, 1072693248;
	mov.b32 	%r4966, 0;
	mov.b64 	%fd7076, {%r4966, %r4965};
	mul.f64 	%fd8091, %fd7076, %fd7075;
$L__BB1_2242:
	setp.ne.s32 	%p4095, %r425, 2146435072;
	mul.f64 	%fd7077, %fd2592, %fd8091;
	mul.f64 	%fd7078, %fd2581, 0d3FE0000000000000;
	mul.f64 	%fd2614, %fd7078, %fd7077;
	mov.f64 	%fd8092, %fd8106;
	@%p4095 bra 	$L__BB1_2247;
	setp.num.f64 	%p4096, %fd2569, %fd2569;
	@%p4096 bra 	$L__BB1_2245;
	mov.f64 	%fd7079, 0d4000000000000000;
	add.rn.f64 	%fd8092, %fd2569, %fd7079;
	bra.uni 	$L__BB1_2247;
$L__BB1_2245:
	setp.neu.f64 	%p4097, %fd2570, 0d7FF0000000000000;
	mov.f64 	%fd8092, %fd8106;
	@%p4097 bra 	$L__BB1_2247;
	setp.lt.s32 	%p4098, %r424, 0;
	and.b32  	%r4967, %r6, 2146435072;
	setp.eq.s32 	%p4099, %r4967, 1062207488;
	and.b32  	%r4968, %r6, 2147483647;
	setp.ne.s32 	%p4100, %r4968, 1071644672;
	setp.lt.s32 	%p4101, %r6, 0;
	selp.b32 	%r4969, 0, 2146435072, %p4101;
	or.b32  	%r4970, %r4969, -2147483648;
	selp.b32 	%r4971, %r4970, %r4969, %p4100;
	selp.b32 	%r4972, %r4971, %r4969, %p4099;
	selp.b32 	%r4973, %r4972, %r4969, %p4098;
	mov.b32 	%r4974, 0;
	mov.b64 	%fd8092, {%r4974, %r4973};
$L__BB1_2247:
	setp.eq.f64 	%p4102, %fd2569, 0d3FF0000000000000;
	setp.lt.s32 	%p4103, %r6, 0;
	and.b32  	%r4975, %r6, 2146435072;
	setp.eq.s32 	%p4104, %r4975, 1062207488;
	add.f64 	%fd7080, %fd8092, 0d3FF0000000000000;
	sqrt.rn.f64 	%fd7081, %fd7080;
	selp.f64 	%fd2618, 0d3FF6A09E667F3BCD, %fd7081, %p4102;
	{
	.reg .b32 %temp; 
	mov.b64 	{%temp, %r436}, %fd2618;
	}
	abs.f64 	%fd2619, %fd2618;
	{ // callseq 438, 0
	.param .b64 param0;
	st.param.f64 	[param0], %fd2619;
	.param .b64 param1;
	st.param.f64 	[param1], 0d4000000000000000;
	.param .b64 retval0;
	call.uni (retval0), 
	__internal_accurate_pow, 
	(
	param0, 
	param1
	);
	ld.param.f64 	%fd7082, [retval0];
	} // callseq 438
	setp.lt.s32 	%p4105, %r436, 0;
	neg.f64 	%fd7084, %fd7082;
	selp.f64 	%fd7085, %fd7084, %fd7082, %p4104;
	selp.f64 	%fd7086, %fd7085, %fd7082, %p4105;
	setp.eq.f64 	%p4106, %fd2618, 0d0000000000000000;
	selp.b32 	%r4976, %r436, 0, %p4104;
	or.b32  	%r4977, %r4976, 2146435072;
	selp.b32 	%r4978, %r4977, %r4976, %p4103;
	mov.b32 	%r4979, 0;
	mov.b64 	%fd7087, {%r4979, %r4978};
	selp.f64 	%fd8093, %fd7087, %fd7086, %p4106;
	add.f64 	%fd7088, %fd2618, 0d4000000000000000;
	{
	.reg .b32 %temp; 
	mov.b64 	{%temp, %r4980}, %fd7088;
	}
	and.b32  	%r4981, %r4980, 2146435072;
	setp.ne.s32 	%p4107, %r4981, 2146435072;
	@%p4107 bra 	$L__BB1_2252;
	setp.num.f64 	%p4108, %fd2618, %fd2618;
	@%p4108 bra 	$L__BB1_2250;
	mov.f64 	%fd7089, 0d4000000000000000;
	add.rn.f64 	%fd8093, %fd2618, %fd7089;
	bra.uni 	$L__BB1_2252;
$L__BB1_2250:
	setp.neu.f64 	%p4109, %fd2619, 0d7FF0000000000000;
	@%p4109 bra 	$L__BB1_2252;
	setp.lt.s32 	%p4110, %r436, 0;
	and.b32  	%r4982, %r6, 2146435072;
	setp.eq.s32 	%p4111, %r4982, 1062207488;
	and.b32  	%r4983, %r6, 2147483647;
	setp.ne.s32 	%p4112, %r4983, 1071644672;
	setp.lt.s32 	%p4113, %r6, 0;
	selp.b32 	%r4984, 0, 2146435072, %p4113;
	or.b32  	%r4985, %r4984, -2147483648;
	selp.b32 	%r4986, %r4985, %r4984, %p4112;
	selp.b32 	%r4987, %r4986, %r4984, %p4111;
	selp.b32 	%r4988, %r4987, %r4984, %p4110;
	mov.b32 	%r4989, 0;
	mov.b64 	%fd8093, {%r4989, %r4988};
$L__BB1_2252:
	setp.ne.s32 	%p4114, %r425, 2146435072;
	setp.eq.f64 	%p4115, %fd2618, 0d3FF0000000000000;
	selp.f64 	%fd7090, 0d3FF0000000000000, %fd8093, %p4115;
	div.rn.f64 	%fd7091, %fd2518, %fd7090;
	mul.f64 	%fd7092, %fd7091, 0d4010000000000000;
	mul.f64 	%fd2624, %fd7092, 0d401F952E0F96D630;
	mov.f64 	%fd8094, %fd8106;
	@%p4114 bra 	$L__BB1_2257;
	setp.num.f64 	%p4116, %fd2569, %fd2569;
	@%p4116 bra 	$L__BB1_2255;
	mov.f64 	%fd7093, 0d4000000000000000;
	add.rn.f64 	%fd8094, %fd2569, %fd7093;
	bra.uni 	$L__BB1_2257;
$L__BB1_2255:
	setp.neu.f64 	%p4117, %fd2570, 0d7FF0000000000000;
	mov.f64 	%fd8094, %fd8106;
	@%p4117 bra 	$L__BB1_2257;
	setp.lt.s32 	%p4118, %r424, 0;
	and.b32  	%r4990, %r6, 2146435072;
	setp.eq.s32 	%p4119, %r4990, 1062207488;
	and.b32  	%r4991, %r6, 2147483647;
	setp.ne.s32 	%p4120, %r4991, 1071644672;
	setp.lt.s32 	%p4121, %r6, 0;
	selp.b32 	%r4992, 0, 2146435072, %p4121;
	or.b32  	%r4993, %r4992, -2147483648;
	selp.b32 	%r4994, %r4993, %r4992, %p4120;
	selp.b32 	%r4995, %r4994, %r4992, %p4119;
	selp.b32 	%r4996, %r4995, %r4992, %p4118;
	mov.b32 	%r4997, 0;
	mov.b64 	%fd8094, {%r4997, %r4996};
$L__BB1_2257:
	setp.eq.f64 	%p4122, %fd2569, 0d3FF0000000000000;
	setp.lt.s32 	%p4123, %r6, 0;
	and.b32  	%r4998, %r6, 2146435072;
	setp.eq.s32 	%p4124, %r4998, 1062207488;
	add.f64 	%fd7094, %fd8094, 0d3FF0000000000000;
	sqrt.rn.f64 	%fd7095, %fd7094;
	selp.f64 	%fd2628, 0d3FF6A09E667F3BCD, %fd7095, %p4122;
	rcp.rn.f64 	%fd2629, %fd2628;
	{
	.reg .b32 %temp; 
	mov.b64 	{%temp, %r437}, %fd2629;
	}
	abs.f64 	%fd2630, %fd2629;
	{ // callseq 439, 0
	.param .b64 param0;
	st.param.f64 	[param0], %fd2630;
	.param .b64 param1;
	st.param.f64 	[param1], 0d4000000000000000;
	.param .b64 retval0;
	call.uni (retval0), 
	__internal_accurate_pow, 
	(
	param0, 
	param1
	);
	ld.param.f64 	%fd7096, [retval0];
	} // callseq 439
	setp.lt.s32 	%p4125, %r437, 0;
	neg.f64 	%fd7098, %fd7096;
	selp.f64 	%fd7099, %fd7098, %fd7096, %p4124;
	selp.f64 	%fd7100, %fd7099, %fd7096, %p4125;
	setp.eq.f64 	%p4126, %fd2629, 0d0000000000000000;
	selp.b32 	%r4999, %r437, 0, %p4124;
	or.b32  	%r5000, %r4999, 2146435072;
	selp.b32 	%r5001, %r5000, %r4999, %p4123;
	mov.b32 	%r5002, 0;
	mov.b64 	%fd7101, {%r5002, %r5001};
	selp.f64 	%fd8095, %fd7101, %fd7100, %p4126;
	add.f64 	%fd7102, %fd2629, 0d4000000000000000;
	{
	.reg .b32 %temp; 
	mov.b64 	{%temp, %r5003}, %fd7102;
	}
	and.b32  	%r5004, %r5003, 2146435072;
	setp.ne.s32 	%p4127, %r5004, 2146435072;
	@%p4127 bra 	$L__BB1_2262;
	setp.num.f64 	%p4128, %fd2629, %fd2629;
	@%p4128 bra 	$L__BB1_2260;
	mov.f64 	%fd7103, 0d4000000000000000;
	add.rn.f64 	%fd8095, %fd2629, %fd7103;
	bra.uni 	$L__BB1_2262;
$L__BB1_2260:
	setp.neu.f64 	%p4129, %fd2630, 0d7FF0000000000000;
	@%p4129 bra 	$L__BB1_2262;
	setp.lt.s32 	%p4130, %r437, 0;
	and.b32  	%r5005, %r6, 2146435072;
	setp.eq.s32 	%p4131, %r5005, 1062207488;
	and.b32  	%r5006, %r6, 2147483647;
	setp.ne.s32 	%p4132, %r5006, 1071644672;
	setp.lt.s32 	%p4133, %r6, 0;
	selp.b32 	%r5007, 0, 2146435072, %p4133;
	or.b32  	%r5008, %r5007, -2147483648;
	selp.b32 	%r5009, %r5008, %r5007, %p4132;
	selp.b32 	%r5010, %r5009, %r5007, %p4131;
	selp.b32 	%r5011, %r5010, %r5007, %p4130;
	mov.b32 	%r5012, 0;
	mov.b64 	%fd8095, {%r5012, %r5011};
$L__BB1_2262:
	setp.ne.s32 	%p4134, %r429, 2146435072;
	setp.eq.f64 	%p4135, %fd2629, 0d3FF0000000000000;
	mul.f64 	%fd7104, %fd8095, 0dC014000000000000;
	selp.f64 	%fd2635, 0dC014000000000000, %fd7104, %p4135;
	mov.f64 	%fd8096, %fd8108;
	@%p4134 bra 	$L__BB1_2267;
	setp.num.f64 	%p4136, %fd2568, %fd2568;
	@%p4136 bra 	$L__BB1_2265;
	mov.f64 	%fd7105, 0d4000000000000000;
	add.rn.f64 	%fd8096, %fd2568, %fd7105;
	bra.uni 	$L__BB1_2267;
$L__BB1_2265:
	setp.neu.f64 	%p4137, %fd2593, 0d7FF0000000000000;
	mov.f64 	%fd8096, %fd8108;
	@%p4137 bra 	$L__BB1_2267;
	setp.lt.s32 	%p4138, %r428, 0;
	and.b32  	%r5013, %r6, 2146435072;
	setp.eq.s32 	%p4139, %r5013, 1062207488;
	and.b32  	%r5014, %r6, 2147483647;
	setp.ne.s32 	%p4140, %r5014, 1071644672;
	setp.lt.s32 	%p4141, %r6, 0;
	selp.b32 	%r5015, 0, 2146435072, %p4141;
	or.b32  	%r5016, %r5015, -2147483648;
	selp.b32 	%r5017, %r5016, %r5015, %p4140;
	selp.b32 	%r5018, %r5017, %r5015, %p4139;
	selp.b32 	%r5019, %r5018, %r5015, %p4138;
	mov.b32 	%r5020, 0;
	mov.b64 	%fd8096, {%r5020, %r5019};
$L__BB1_2267:
	setp.ne.s32 	%p4142, %r431, 2146435072;
	mov.f64 	%fd8097, %fd8109;
	@%p4142 bra 	$L__BB1_2272;
	setp.num.f64 	%p4143, %fd2518, %fd2518;
	@%p4143 bra 	$L__BB1_2270;
	mov.f64 	%fd7106, 0d4000000000000000;
	add.rn.f64 	%fd8097, %fd2518, %fd7106;
	bra.uni 	$L__BB1_2272;
$L__BB1_2270:
	setp.neu.f64 	%p4144, %fd2598, 0d7FF0000000000000;
	mov.f64 	%fd8097, %fd8109;
	@%p4144 bra 	$L__BB1_2272;
	setp.lt.s32 	%p4145, %r430, 0;
	and.b32  	%r5021, %r6, 2146435072;
	setp.eq.s32 	%p4146, %r5021, 1062207488;
	and.b32  	%r5022, %r6, 2147483647;
	setp.ne.s32 	%p4147, %r5022, 1071644672;
	setp.lt.s32 	%p4148, %r6, 0;
	selp.b32 	%r5023, 0, 2146435072, %p4148;
	or.b32  	%r5024, %r5023, -2147483648;
	selp.b32 	%r5025, %r5024, %r5023, %p4147;
	selp.b32 	%r5026, %r5025, %r5023, %p4146;
	selp.b32 	%r5027, %r5026, %r5023, %p4145;
	mov.b32 	%r5028, 0;
	mov.b64 	%fd8097, {%r5028, %r5027};
$L__BB1_2272:
	setp.eq.f64 	%p4149, %fd2518, 0d3FF0000000000000;
	setp.lt.s32 	%p4150, %r6, 0;
	and.b32  	%r5029, %r6, 2146435072;
	setp.eq.s32 	%p4151, %r5029, 1062207488;
	selp.f64 	%fd7107, 0d3FF0000000000000, %fd8097, %p4149;
	setp.eq.f64 	%p4152, %fd2568, 0d3FF0000000000000;
	selp.f64 	%fd7108, 0d3FF0000000000000, %fd8096, %p4152;
	add.f64 	%fd2642, %fd7108, %fd7107;
	{
	.reg .b32 %temp; 
	mov.b64 	{%temp, %r438}, %fd2628;
	}
	abs.f64 	%fd2643, %fd2628;
	{ // callseq 440, 0
	.param .b64 param0;
	st.param.f64 	[param0], %fd2643;
	.param .b64 param1;
	st.param.f64 	[param1], 0d4000000000000000;
	.param .b64 retval0;
	call.uni (retval0), 
	__internal_accurate_pow, 
	(
	param0, 
	param1
	);
	ld.param.f64 	%fd7109, [retval0];
	} // callseq 440
	setp.lt.s32 	%p4153, %r438, 0;
	neg.f64 	%fd7111, %fd7109;
	selp.f64 	%fd7112, %fd7111, %fd7109, %p4151;
	selp.f64 	%fd7113, %fd7112, %fd7109, %p4153;
	setp.eq.f64 	%p4154, %fd2628, 0d0000000000000000;
	selp.b32 	%r5030, %r438, 0, %p4151;
	or.b32  	%r5031, %r5030, 2146435072;
	selp.b32 	%r5032, %r5031, %r5030, %p4150;
	mov.b32 	%r5033, 0;
	mov.b64 	%fd7114, {%r5033, %r5032};
	selp.f64 	%fd8098, %fd7114, %fd7113, %p4154;
	add.f64 	%fd7115, %fd2628, 0d4000000000000000;
	{
	.reg .b32 %temp; 
	mov.b64 	{%temp, %r5034}, %fd7115;
	}
	and.b32  	%r5035, %r5034, 2146435072;
	setp.ne.s32 	%p4155, %r5035, 2146435072;
	@%p4155 bra 	$L__BB1_2277;
	setp.num.f64 	%p4156, %fd2628, %fd2628;
	@%p4156 bra 	$L__BB1_2275;
	mov.f64 	%fd7116, 0d4000000000000000;
	add.rn.f64 	%fd8098, %fd2628, %fd7116;
	bra.uni 	$L__BB1_2277;
$L__BB1_2275:
	setp.neu.f64 	%p4157, %fd2643, 0d7FF0000000000000;
	@%p4157 bra 	$L__BB1_2277;
	setp.lt.s32 	%p4158, %r438, 0;
	and.b32  	%r5036, %r6, 2146435072;
	setp.eq.s32 	%p4159, %r5036, 1062207488;
	and.b32  	%r5037, %r6, 2147483647;
	setp.ne.s32 	%p4160, %r5037, 1071644672;
	setp.lt.s32 	%p4161, %r6, 0;
	selp.b32 	%r5038, 0, 2146435072, %p4161;
	or.b32  	%r5039, %r5038, -2147483648;
	selp.b32 	%r5040, %r5039, %r5038, %p4160;
	selp.b32 	%r5041, %r5040, %r5038, %p4159;
	selp.b32 	%r5042, %r5041, %r5038, %p4158;
	mov.b32 	%r5043, 0;
	mov.b64 	%fd8098, {%r5043, %r5042};
$L__BB1_2277:
	setp.eq.f64 	%p4162, %fd2628, 0d3FF0000000000000;
	selp.f64 	%fd7117, 0d3FF0000000000000, %fd8098, %p4162;
	mul.f64 	%fd7118, %fd2642, 0dC000000000000000;
	div.rn.f64 	%fd2648, %fd7118, %fd7117;
	fma.rn.f64 	%fd7119, %fd2648, 0d3FF71547652B82FE, 0d4338000000000000;
	{
	.reg .b32 %temp; 
	mov.b64 	{%r439, %temp}, %fd7119;
	}
	mov.f64 	%fd7120, 0dC338000000000000;
	add.rn.f64 	%fd7121, %fd7119, %fd7120;
	fma.rn.f64 	%fd7122, %fd7121, 0dBFE62E42FEFA39EF, %fd2648;
	fma.rn.f64 	%fd7123, %fd7121, 0dBC7ABC9E3B39803F, %fd7122;
	fma.rn.f64 	%fd7124, %fd7123, 0d3E5ADE1569CE2BDF, 0d3E928AF3FCA213EA;
	fma.rn.f64 	%fd7125, %fd7124, %fd7123, 0d3EC71DEE62401315;
	fma.rn.f64 	%fd7126, %fd7125, %fd7123, 0d3EFA01997C89EB71;
	fma.rn.f64 	%fd7127, %fd7126, %fd7123, 0d3F2A01A014761F65;
	fma.rn.f64 	%fd7128, %fd7127, %fd7123, 0d3F56C16C1852B7AF;
	fma.rn.f64 	%fd7129, %fd7128, %fd7123, 0d3F81111111122322;
	fma.rn.f64 	%fd7130, %fd7129, %fd7123, 0d3FA55555555502A1;
	fma.rn.f64 	%fd7131, %fd7130, %fd7123, 0d3FC5555555555511;
	fma.rn.f64 	%fd7132, %fd7131, %fd7123, 0d3FE000000000000B;
	fma.rn.f64 	%fd7133, %fd7132, %fd7123, 0d3FF0000000000000;
	fma.rn.f64 	%fd7134, %fd7133, %fd7123, 0d3FF0000000000000;
	{
	.reg .b32 %temp; 
	mov.b64 	{%r440, %temp}, %fd7134;
	}
	{
	.reg .b32 %temp; 
	mov.b64 	{%temp, %r441}, %fd7134;
	}
	shl.b32 	%r5044, %r439, 20;
	add.s32 	%r5045, %r5044, %r441;
	mov.b64 	%fd8099, {%r440, %r5045};
	{
	.reg .b32 %temp; 
	mov.b64 	{%temp, %r5046}, %fd2648;
	}
	mov.b32 	%f78, %r5046;
	abs.f32 	%f36, %f78;
	setp.lt.f32 	%p4163, %f36, 0f4086232B;
	@%p4163 bra 	$L__BB1_2280;
	setp.lt.f64 	%p4164, %fd2648, 0d0000000000000000;
	add.f64 	%fd7135, %fd2648, 0d7FF0000000000000;
	selp.f64 	%fd8099, 0d0000000000000000, %fd7135, %p4164;
	setp.geu.f32 	%p4165, %f36, 0f40874800;
	@%p4165 bra 	$L__BB1_2280;
	shr.u32 	%r5047, %r439, 31;
	add.s32 	%r5048, %r439, %r5047;
	shr.s32 	%r5049, %r5048, 1;
	shl.b32 	%r5050, %r5049, 20;
	add.s32 	%r5051, %r441, %r5050;
	mov.b64 	%fd7136, {%r440, %r5051};
	sub.s32 	%r5052, %r439, %r5049;
	shl.b32 	%r5053, %r5052, 20;
	add.s32 	%r5054, %r5053, 1072693248;
	mov.b32 	%r5055, 0;
	mov.b64 	%fd7137, {%r5055, %r5054};
	mul.f64 	%fd8099, %fd7137, %fd7136;
$L__BB1_2280:
	setp.ne.s32 	%p4166, %r425, 2146435072;
	mul.f64 	%fd7138, %fd2635, %fd8099;
	mul.f64 	%fd7139, %fd2624, 0d3FE0000000000000;
	mul.f64 	%fd2653, %fd7139, %fd7138;
	mul.f64 	%fd2654, %fd2520, 0dC000000000000000;
	mov.f64 	%fd8100, %fd8106;
	@%p4166 bra 	$L__BB1_2285;
	setp.num.f64 	%p4167, %fd2569, %fd2569;
	@%p4167 bra 	$L__BB1_2283;
	mov.f64 	%fd7140, 0d4000000000000000;
	add.rn.f64 	%fd8100, %fd2569, %fd7140;
	bra.uni 	$L__BB1_2285;
$L__BB1_2283:
	setp.neu.f64 	%p4168, %fd2570, 0d7FF0000000000000;
	mov.f64 	%fd8100, %fd8106;
	@%p4168 bra 	$L__BB1_2285;
	setp.lt.s32 	%p4169, %r424, 0;
	and.b32  	%r5056, %r6, 2146435072;
	setp.eq.s32 	%p4170, %r5056, 1062207488;
	and.b32  	%r5057, %r6, 2147483647;
	setp.ne.s32 	%p4171, %r5057, 1071644672;
	setp.lt.s32 	%p4172, %r6, 0;
	selp.b32 	%r5058, 0, 2146435072, %p4172;
	or.b32  	%r5059, %r5058, -2147483648;
	selp.b32 	%r5060, %r5059, %r5058, %p4171;
	selp.b32 	%r5061, %r5060, %r5058, %p4170;
	selp.b32 	%r5062, %r5061, %r5058, %p4169;
	mov.b32 	%r5063, 0;
	mov.b64 	%fd8100, {%r5063, %r5062};
$L__BB1_2285:
	setp.eq.f64 	%p4173, %fd2569, 0d3FF0000000000000;
	setp.lt.s32 	%p4174, %r6, 0;
	and.b32  	%r5064, %r6, 2146435072;
	setp.eq.s32 	%p4175, %r5064, 1062207488;
	add.f64 	%fd7141, %fd8100, 0d3FF0000000000000;
	sqrt.rn.f64 	%fd7142, %fd7141;
	rcp.rn.f64 	%fd7143, %fd7142;
	selp.f64 	%fd2658, 0d3FE6A09E667F3BCC, %fd7143, %p4173;
	{
	.reg .b32 %temp; 
	mov.b64 	{%temp, %r442}, %fd2658;
	}
	abs.f64 	%fd2659, %fd2658;
	{ // callseq 441, 0
	.param .b64 param0;
	st.param.f64 	[param0], %fd2659;
	.param .b64 param1;
	st.param.f64 	[param1], 0d4000000000000000;
	.param .b64 retval0;
	call.uni (retval0), 
	__internal_accurate_pow, 
	(
	param0, 
	param1
	);
	ld.param.f64 	%fd7144, [retval0];
	} // callseq 441
	setp.lt.s32 	%p4176, %r442, 0;
	neg.f64 	%fd7146, %fd7144;
	selp.f64 	%fd7147, %fd7146, %fd7144, %p4175;
	selp.f64 	%fd7148, %fd7147, %fd7144, %p4176;
	setp.eq.f64 	%p4177, %fd2658, 0d0000000000000000;
	selp.b32 	%r5065, %r442, 0, %p4175;
	or.b32  	%r5066, %r5065, 2146435072;
	selp.b32 	%r5067, %r5066, %r5065, %p4174;
	mov.b32 	%r5068, 0;
	mov.b64 	%fd7149, {%r5068, %r5067};
	selp.f64 	%fd8101, %fd7149, %fd7148, %p4177;
	add.f64 	%fd7150, %fd2658, 0d4000000000000000;
	{
	.reg .b32 %temp; 
	mov.b64 	{%temp, %r5069}, %fd7150;
	}
	and.b32  	%r5070, %r5069, 2146435072;
	setp.ne.s32 	%p4178, %r5070, 2146435072;
	@%p4178 bra 	$L__BB1_2290;
	setp.num.f64 	%p4179, %fd2658, %fd2658;
	@%p4179 bra 	$L__BB1_2288;
	mov.f64 	%fd7151, 0d4000000000000000;
	add.rn.f64 	%fd8101, %fd2658, %fd7151;
	bra.uni 	$L__BB1_2290;
$L__BB1_2288:
	setp.neu.f64 	%p4180, %fd2659, 0d7FF0000000000000;
	@%p4180 bra 	$L__BB1_2290;
	setp.lt.s32 	%p4181, %r442, 0;
	and.b32  	%r5071, %r6, 2146435072;
	setp.eq.s32 	%p4182, %r5071, 1062207488;
	and.b32  	%r5072, %r6, 2147483647;
	setp.ne.s32 	%p4183, %r5072, 1071644672;
	setp.lt.s32 	%p4184, %r6, 0;
	selp.b32 	%r5073, 0, 2146435072, %p4184;
	or.b32  	%r5074, %r5073, -2147483648;
	selp.b32 	%r5075, %r5074, %r5073, %p4183;
	selp.b32 	%r5076, %r5075, %r5073, %p4182;
	selp.b32 	%r5077, %r5076, %r5073, %p4181;
	mov.b32 	%r5078, 0;
	mov.b64 	%fd8101, {%r5078, %r5077};
$L__BB1_2290:
	setp.ne.s32 	%p4185, %r429, 2146435072;
	setp.eq.f64 	%p4186, %fd2658, 0d3FF0000000000000;
	selp.f64 	%fd7152, 0d3FF0000000000000, %fd8101, %p4186;
	div.rn.f64 	%fd7153, %fd2654, %fd1505;
	mul.f64 	%fd2664, %fd7153, %fd7152;
	mov.f64 	%fd8102, %fd8108;
	@%p4185 bra 	$L__BB1_2295;
	setp.num.f64 	%p4187, %fd2568, %fd2568;
	@%p4187 bra 	$L__BB1_2293;
	mov.f64 	%fd7154, 0d4000000000000000;
	add.rn.f64 	%fd8102, %fd2568, %fd7154;
	bra.uni 	$L__BB1_2295;
$L__BB1_2293:
	setp.neu.f64 	%p4188, %fd2593, 0d7FF0000000000000;
	mov.f64 	%fd8102, %fd8108;
	@%p4188 bra 	$L__BB1_2295;
	setp.lt.s32 	%p4189, %r428, 0;
	and.b32  	%r5079, %r6, 2146435072;
	setp.eq.s32 	%p4190, %r5079, 1062207488;
	and.b32  	%r5080, %r6, 2147483647;
	setp.ne.s32 	%p4191, %r5080, 1071644672;
	setp.lt.s32 	%p4192, %r6, 0;
	selp.b32 	%r5081, 0, 2146435072, %p4192;
	or.b32  	%r5082, %r5081, -2147483648;
	selp.b32 	%r5083, %r5082, %r5081, %p4191;
	selp.b32 	%r5084, %r5083, %r5081, %p4190;
	selp.b32 	%r5085, %r5084, %r5081, %p4189;
	mov.b32 	%r5086, 0;
	mov.b64 	%fd8102, {%r5086, %r5085};
$L__BB1_2295:
	setp.ne.s32 	%p4193, %r431, 2146435072;
	mov.f64 	%fd8103, %fd8109;
	@%p4193 bra 	$L__BB1_2300;
	setp.num.f64 	%p4194, %fd2518, %fd2518;
	@%p4194 bra 	$L__BB1_2298;
	mov.f64 	%fd7155, 0d4000000000000000;
	add.rn.f64 	%fd8103, %fd2518, %fd7155;
	bra.uni 	$L__BB1_2300;
$L__BB1_2298:
	setp.neu.f64 	%p4195, %fd2598, 0d7FF0000000000000;
	mov.f64 	%fd8103, %fd8109;
	@%p4195 bra 	$L__BB1_2300;
	setp.lt.s32 	%p4196, %r430, 0;
	and.b32  	%r5087, %r6, 2146435072;
	setp.eq.s32 	%p4197, %r5087, 1062207488;
	and.b32  	%r5088, %r6, 2147483647;
	setp.ne.s32 	%p4198, %r5088, 1071644672;
	setp.lt.s32 	%p4199, %r6, 0;
	selp.b32 	%r5089, 0, 2146435072, %p4199;
	or.b32  	%r5090, %r5089, -2147483648;
	selp.b32 	%r5091, %r5090, %r5089, %p4198;
	selp.b32 	%r5092, %r5091, %r5089, %p4197;
	selp.b32 	%r5093, %r5092, %r5089, %p4196;
	mov.b32 	%r5094, 0;
	mov.b64 	%fd8103, {%r5094, %r5093};
$L__BB1_2300:
	setp.eq.f64 	%p4200, %fd2518, 0d3FF0000000000000;
	setp.ne.s32 	%p4201, %r425, 2146435072;
	selp.f64 	%fd7156, 0d3FF0000000000000, %fd8103, %p4200;
	setp.eq.f64 	%p4202, %fd2568, 0d3FF0000000000000;
	selp.f64 	%fd7157, 0d3FF0000000000000, %fd8102, %p4202;
	add.f64 	%fd2671, %fd7157, %fd7156;
	mov.f64 	%fd8104, %fd8106;
	@%p4201 bra 	$L__BB1_2305;
	setp.num.f64 	%p4203, %fd2569, %fd2569;
	@%p4203 bra 	$L__BB1_2303;
	mov.f64 	%fd7158, 0d4000000000000000;
	add.rn.f64 	%fd8104, %fd2569, %fd7158;
	bra.uni 	$L__BB1_2305;
$L__BB1_2303:
	setp.neu.f64 	%p4204, %fd2570, 0d7FF0000000000000;
	mov.f64 	%fd8104, %fd8106;
	@%p4204 bra 	$L__BB1_2305;
	setp.lt.s32 	%p4205, %r424, 0;
	and.b32  	%r5095, %r6, 2146435072;
	setp.eq.s32 	%p4206, %r5095, 1062207488;
	and.b32  	%r5096, %r6, 2147483647;
	setp.ne.s32 	%p4207, %r5096, 1071644672;
	setp.lt.s32 	%p4208, %r6, 0;
	selp.b32 	%r5097, 0, 2146435072, %p4208;
	or.b32  	%r5098, %r5097, -2147483648;
	selp.b32 	%r5099, %r5098, %r5097, %p4207;
	selp.b32 	%r5100, %r5099, %r5097, %p4206;
	selp.b32 	%r5101, %r5100, %r5097, %p4205;
	mov.b32 	%r5102, 0;
	mov.b64 	%fd8104, {%r5102, %r5101};
$L__BB1_2305:
	setp.eq.f64 	%p4209, %fd2569, 0d3FF0000000000000;
	setp.lt.s32 	%p4210, %r6, 0;
	and.b32  	%r5103, %r6, 2146435072;
	setp.eq.s32 	%p4211, %r5103, 1062207488;
	add.f64 	%fd7159, %fd8104, 0d3FF0000000000000;
	sqrt.rn.f64 	%fd7160, %fd7159;
	selp.f64 	%fd2675, 0d3FF6A09E667F3BCD, %fd7160, %p4209;
	{
	.reg .b32 %temp; 
	mov.b64 	{%temp, %r443}, %fd2675;
	}
	abs.f64 	%fd2676, %fd2675;
	{ // callseq 442, 0
	.param .b64 param0;
	st.param.f64 	[param0], %fd2676;
	.param .b64 param1;
	st.param.f64 	[param1], 0d4000000000000000;
	.param .b64 retval0;
	call.uni (retval0), 
	__internal_accurate_pow, 
	(
	param0, 
	param1
	);
	ld.param.f64 	%fd7161, [retval0];
	} // callseq 442
	setp.lt.s32 	%p4212, %r443, 0;
	neg.f64 	%fd7163, %fd7161;
	selp.f64 	%fd7164, %fd7163, %fd7161, %p4211;
	selp.f64 	%fd7165, %fd7164, %fd7161, %p4212;
	setp.eq.f64 	%p4213, %fd2675, 0d0000000000000000;
	selp.b32 	%r5104, %r443, 0, %p4211;
	or.b32  	%r5105, %r5104, 2146435072;
	selp.b32 	%r5106, %r5105, %r5104, %p4210;
	mov.b32 	%r5107, 0;
	mov.b64 	%fd7166, {%r5107, %r5106};
	selp.f64 	%fd8105, %fd7166, %fd7165, %p4213;
	add.f64 	%fd7167, %fd2675, 0d4000000000000000;
	{
	.reg .b32 %temp; 
	mov.b64 	{%temp, %r5108}, %fd7167;
	}
	and.b32  	%r5109, %r5108, 2146435072;
	setp.ne.s32 	%p4214, %r5109, 2146435072;
	@%p4214 bra 	$L__BB1_2310;
	setp.num.f64 	%p4215, %fd2675, %fd2675;
	@%p4215 bra 	$L__BB1_2308;
	mov.f64 	%fd7168, 0d4000000000000000;
	add.rn.f64 	%fd8105, %fd2675, %fd7168;
	bra.uni 	$L__BB1_2310;
$L__BB1_2308:
	setp.neu.f64 	%p4216, %fd2676, 0d7FF0000000000000;
	@%p4216 bra 	$L__BB1_2310;
	setp.lt.s32 	%p4217, %r443, 0;
	and.b32  	%r5110, %r6, 2146435072;
	setp.eq.s32 	%p4218, %r5110, 1062207488;
	and.b32  	%r5111, %r6, 2147483647;
	setp.ne.s32 	%p4219, %r5111, 1071644672;
	setp.lt.s32 	%p4220, %r6, 0;
	selp.b32 	%r5112, 0, 2146435072, %p4220;
	or.b32  	%r5113, %r5112, -2147483648;
	selp.b32 	%r5114, %r5113, %r5112, %p4219;
	selp.b32 	%r5115, %r5114, %r5112, %p4218;
	selp.b32 	%r5116, %r5115, %r5112, %p4217;
	mov.b32 	%r5117, 0;
	mov.b64 	%fd8105, {%r5117, %r5116};
$L__BB1_2310:
	setp.ne.s32 	%p4221, %r425, 2146435072;
	setp.eq.f64 	%p4222, %fd2675, 0d3FF0000000000000;
	selp.f64 	%fd7169, 0d3FF0000000000000, %fd8105, %p4222;
	div.rn.f64 	%fd7170, %fd2671, %fd7169;
	fma.rn.f64 	%fd7171, %fd7170, 0d4000000000000000, 0dBFF0000000000000;
	mul.f64 	%fd7172, %fd2664, %fd7171;
	mul.f64 	%fd2681, %fd7172, 0d401F952E0F96D630;
	@%p4221 bra 	$L__BB1_2315;
	setp.num.f64 	%p4223, %fd2569, %fd2569;
	@%p4223 bra 	$L__BB1_2313;
	mov.f64 	%fd7173, 0d4000000000000000;
	add.rn.f64 	%fd8106, %fd2569, %fd7173;
	bra.uni 	$L__BB1_2315;
$L__BB1_2313:
	setp.neu.f64 	%p4224, %fd2570, 0d7FF0000000000000;
	@%p4224 bra 	$L__BB1_2315;
	setp.lt.s32 	%p4225, %r424, 0;
	and.b32  	%r5118, %r6, 2146435072;
	setp.eq.s32 	%p4226, %r5118, 1062207488;
	and.b32  	%r5119, %r6, 2147483647;
	setp.ne.s32 	%p4227, %r5119, 1071644672;
	setp.lt.s32 	%p4228, %r6, 0;
	selp.b32 	%r5120, 0, 2146435072, %p4228;
	or.b32  	%r5121, %r5120, -2147483648;
	selp.b32 	%r5122, %r5121, %r5120, %p4227;
	selp.b32 	%r5123, %r5122, %r5120, %p4226;
	selp.b32 	%r5124, %r5123, %r5120, %p4225;
	mov.b32 	%r5125, 0;
	mov.b64 	%fd8106, {%r5125, %r5124};
$L__BB1_2315:
	setp.eq.f64 	%p4229, %fd2569, 0d3FF0000000000000;
	setp.lt.s32 	%p4230, %r6, 0;
	and.b32  	%r5126, %r6, 2146435072;
	setp.eq.s32 	%p4231, %r5126, 1062207488;
	add.f64 	%fd7174, %fd8106, 0d3FF0000000000000;
	sqrt.rn.f64 	%fd7175, %fd7174;
	selp.f64 	%fd2685, 0d3FF6A09E667F3BCD, %fd7175, %p4229;
	rcp.rn.f64 	%fd2686, %fd2685;
	{
	.reg .b32 %temp; 
	mov.b64 	{%temp, %r444}, %fd2686;
	}
	abs.f64 	%fd2687, %fd2686;
	{ // callseq 443, 0
	.param .b64 param0;
	st.param.f64 	[param0], %fd2687;
	.param .b64 param1;
	st.param.f64 	[param1], 0d4000000000000000;
	.param .b64 retval0;
	call.uni (retval0), 
	__internal_accurate_pow, 
	(
	param0, 
	param1
	);
	ld.param.f64 	%fd7176, [retval0];
	} // callseq 443
	setp.lt.s32 	%p4232, %r444, 0;
	neg.f64 	%fd7178, %fd7176;
	selp.f64 	%fd7179, %fd7178, %fd7176, %p4231;
	selp.f64 	%fd7180, %fd7179, %fd7176, %p4232;
	setp.eq.f64 	%p4233, %fd2686, 0d0000000000000000;
	selp.b32 	%r5127, %r444, 0, %p4231;
	or.b32  	%r5128, %r5127, 2146435072;
	selp.b32 	%r5129, %r5128, %r5127, %p4230;
	mov.b32 	%r5130, 0;
	mov.b64 	%fd7181, {%r5130, %r5129};
	selp.f64 	%fd8107, %fd7181, %fd7180, %p4233;
	add.f64 	%fd7182, %fd2686, 0d4000000000000000;
	{
	.reg .b32 %temp; 
	mov.b64 	{%temp, %r5131}, %fd7182;
	}
	and.b32  	%r5132, %r5131, 2146435072;
	setp.ne.s32 	%p4234, %r5132, 2146435072;
	@%p4234 bra 	$L__BB1_2320;
	setp.num.f64 	%p4235, %fd2686, %fd2686;
	@%p4235 bra 	$L__BB1_2318;
	mov.f64 	%fd7183, 0d4000000000000000;
	add.rn.f64 	%fd8107, %fd2686, %fd7183;
	bra.uni 	$L__BB1_2320;
$L__BB1_2318:
	setp.neu.f64 	%p4236, %fd2687, 0d7FF0000000000000;
	@%p4236 bra 	$L__BB1_2320;
	setp.lt.s32 	%p4237, %r444, 0;
	and.b32  	%r5133, %r6, 2146435072;
	setp.eq.s32 	%p4238, %r5133, 1062207488;
	and.b32  	%r5134, %r6, 2147483647;
	setp.ne.s32 	%p4239, %r5134, 1071644672;
	setp.lt.s32 	%p4240, %r6, 0;
	selp.b32 	%r5135, 0, 2146435072, %p4240;
	or.b32  	%r5136, %r5135, -2147483648;
	selp.b32 	%r5137, %r5136, %r5135, %p4239;
	selp.b32 	%r5138, %r5137, %r5135, %p4238;
	selp.b32 	%r5139, %r5138, %r5135, %p4237;
	mov.b32 	%r5140, 0;
	mov.b64 	%fd8107, {%r5140, %r5139};
$L__BB1_2320:
	setp.ne.s32 	%p4241, %r429, 2146435072;
	setp.eq.f64 	%p4242, %fd2686, 0d3FF0000000000000;
	mul.f64 	%fd7184, %fd8107, 0dC014000000000000;
	selp.f64 	%fd2692, 0dC014000000000000, %fd7184, %p4242;
	@%p4241 bra 	$L__BB1_2325;
	setp.num.f64 	%p4243, %fd2568, %fd2568;
	@%p4243 bra 	$L__BB1_2323;
	mov.f64 	%fd7185, 0d4000000000000000;
	add.rn.f64 	%fd8108, %fd2568, %fd7185;
	bra.uni 	$L__BB1_2325;
$L__BB1_2323:
	setp.neu.f64 	%p4244, %fd2593, 0d7FF0000000000000;
	@%p4244 bra 	$L__BB1_2325;
	setp.lt.s32 	%p4245, %r428, 0;
	and.b32  	%r5141, %r6, 2146435072;
	setp.eq.s32 	%p4246, %r5141, 1062207488;
	and.b32  	%r5142, %r6, 2147483647;
	setp.ne.s32 	%p4247, %r5142, 1071644672;
	setp.lt.s32 	%p4248, %r6, 0;
	selp.b32 	%r5143, 0, 2146435072, %p4248;
	or.b32  	%r5144, %r5143, -2147483648;
	selp.b32 	%r5145, %r5144, %r5143, %p4247;
	selp.b32 	%r5146, %r5145, %r5143, %p4246;
	selp.b32 	%r5147, %r5146, %r5143, %p4245;
	mov.b32 	%r5148, 0;
	mov.b64 	%fd8108, {%r5148, %r5147};
$L__BB1_2325:
	setp.ne.s32 	%p4249, %r431, 2146435072;
	setp.eq.f64 	%p4250, %fd2568, 0d3FF0000000000000;
	selp.f64 	%fd2696, 0d3FF0000000000000, %fd8108, %p4250;
	@%p4249 bra 	$L__BB1_2330;
	setp.num.f64 	%p4251, %fd2518, %fd2518;
	@%p4251 bra 	$L__BB1_2328;
	mov.f64 	%fd7186, 0d4000000000000000;
	add.rn.f64 	%fd8109, %fd2518, %fd7186;
	bra.uni 	$L__BB1_2330;
$L__BB1_2328:
	setp.neu.f64 	%p4252, %fd2598, 0d7FF0000000000000;
	@%p4252 bra 	$L__BB1_2330;
	setp.lt.s32 	%p4253, %r430, 0;
	and.b32  	%r5149, %r6, 2146435072;
	setp.eq.s32 	%p4254, %r5149, 1062207488;
	and.b32  	%r5150, %r6, 2147483647;
	setp.ne.s32 	%p4255, %r5150, 1071644672;
	setp.lt.s32 	%p4256, %r6, 0;
	selp.b32 	%r5151, 0, 2146435072, %p4256;
	or.b32  	%r5152, %r5151, -2147483648;
	selp.b32 	%r5153, %r5152, %r5151, %p4255;
	selp.b32 	%r5154, %r5153, %r5151, %p4254;
	selp.b32 	%r5155, %r5154, %r5151, %p4253;
	mov.b32 	%r5156, 0;
	mov.b64 	%fd8109, {%r5156, %r5155};
$L__BB1_2330:
	setp.eq.f64 	%p4257, %fd2518, 0d3FF0000000000000;
	setp.lt.s32 	%p4258, %r6, 0;
	and.b32  	%r5157, %r6, 2146435072;
	setp.eq.s32 	%p4259, %r5157, 1062207488;
	selp.f64 	%fd7187, 0d3FF0000000000000, %fd8109, %p4257;
	add.f64 	%fd2700, %fd2696, %fd7187;
	{
	.reg .b32 %temp; 
	mov.b64 	{%temp, %r445}, %fd2685;
	}
	abs.f64 	%fd2701, %fd2685;
	{ // callseq 444, 0
	.param .b64 param0;
	st.param.f64 	[param0], %fd2701;
	.param .b64 param1;
	st.param.f64 	[param1], 0d4000000000000000;
	.param .b64 retval0;
	call.uni (retval0), 
	__internal_accurate_pow, 
	(
	param0, 
	param1
	);
	ld.param.f64 	%fd7188, [retval0];
	} // callseq 444
	setp.lt.s32 	%p4260, %r445, 0;
	neg.f64 	%fd7190, %fd7188;
	selp.f64 	%fd7191, %fd7190, %fd7188, %p4259;
	selp.f64 	%fd7192, %fd7191, %fd7188, %p4260;
	setp.eq.f64 	%p4261, %fd2685, 0d0000000000000000;
	selp.b32 	%r5158, %r445, 0, %p4259;
	or.b32  	%r5159, %r5158, 2146435072;
	selp.b32 	%r5160, %r5159, %r5158, %p4258;
	mov.b32 	%r5161, 0;
	mov.b64 	%fd7193, {%r5161, %r5160};
	selp.f64 	%fd8110, %fd7193, %fd7192, %p4261;
	add.f64 	%fd7194, %fd2685, 0d4000000000000000;
	{
	.reg .b32 %temp; 
	mov.b64 	{%temp, %r5162}, %fd7194;
	}
	and.b32  	%r5163, %r5162, 2146435072;
	setp.ne.s32 	%p4262, %r5163, 2146435072;
	@%p4262 bra 	$L__BB1_2335;
	setp.num.f64 	%p4263, %fd2685, %fd2685;
	@%p4263 bra 	$L__BB1_2333;
	mov.f64 	%fd7195, 0d4000000000000000;
	add.rn.f64 	%fd8110, %fd2685, %fd7195;
	bra.uni 	$L__BB1_2335;
$L__BB1_2333:
	setp.neu.f64 	%p4264, %fd2701, 0d7FF0000000000000;
	@%p4264 bra 	$L__BB1_2335;
	setp.lt.s32 	%p4265, %r445, 0;
	and.b32  	%r5164, %r6, 2146435072;
	setp.eq.s32 	%p4266, %r5164, 1062207488;
	and.b32  	%r5165, %r6, 2147483647;
	setp.ne.s32 	%p4267, %r5165, 1071644672;
	setp.lt.s32 	%p4268, %r6, 0;
	selp.b32 	%r5166, 0, 2146435072, %p4268;
	or.b32  	%r5167, %r5166, -2147483648;
	selp.b32 	%r5168, %r5167, %r5166, %p4267;
	selp.b32 	%r5169, %r5168, %r5166, %p4266;
	selp.b32 	%r5170, %r5169, %r5166, %p4265;
	mov.b32 	%r5171, 0;
	mov.b64 	%fd8110, {%r5171, %r5170};
$L__BB1_2335:
	setp.eq.f64 	%p4269, %fd2685, 0d3FF0000000000000;
	selp.f64 	%fd7196, 0d3FF0000000000000, %fd8110, %p4269;
	mul.f64 	%fd7197, %fd2700, 0dC000000000000000;
	div.rn.f64 	%fd2706, %fd7197, %fd7196;
	fma.rn.f64 	%fd7198, %fd2706, 0d3FF71547652B82FE, 0d4338000000000000;
	{
	.reg .b32 %temp; 
	mov.b64 	{%r446, %temp}, %fd7198;
	}
	mov.f64 	%fd7199, 0dC338000000000000;
	add.rn.f64 	%fd7200, %fd7198, %fd7199;
	fma.rn.f64 	%fd7201, %fd7200, 0dBFE62E42FEFA39EF, %fd2706;
	fma.rn.f64 	%fd7202, %fd7200, 0dBC7ABC9E3B39803F, %fd7201;
	fma.rn.f64 	%fd7203, %fd7202, 0d3E5ADE1569CE2BDF, 0d3E928AF3FCA213EA;
	fma.rn.f64 	%fd7204, %fd7203, %fd7202, 0d3EC71DEE62401315;
	fma.rn.f64 	%fd7205, %fd7204, %fd7202, 0d3EFA01997C89EB71;
	fma.rn.f64 	%fd7206, %fd7205, %fd7202, 0d3F2A01A014761F65;
	fma.rn.f64 	%fd7207, %fd7206, %fd7202, 0d3F56C16C1852B7AF;
	fma.rn.f64 	%fd7208, %fd7207, %fd7202, 0d3F81111111122322;
	fma.rn.f64 	%fd7209, %fd7208, %fd7202, 0d3FA55555555502A1;
	fma.rn.f64 	%fd7210, %fd7209, %fd7202, 0d3FC5555555555511;
	fma.rn.f64 	%fd7211, %fd7210, %fd7202, 0d3FE000000000000B;
	fma.rn.f64 	%fd7212, %fd7211, %fd7202, 0d3FF0000000000000;
	fma.rn.f64 	%fd7213, %fd7212, %fd7202, 0d3FF0000000000000;
	{
	.reg .b32 %temp; 
	mov.b64 	{%r447, %temp}, %fd7213;
	}
	{
	.reg .b32 %temp; 
	mov.b64 	{%temp, %r448}, %fd7213;
	}
	shl.b32 	%r5172, %r446, 20;
	add.s32 	%r5173, %r5172, %r448;
	mov.b64 	%fd8111, {%r447, %r5173};
	{
	.reg .b32 %temp; 
	mov.b64 	{%temp, %r5174}, %fd2706;
	}
	mov.b32 	%f79, %r5174;
	abs.f32 	%f37, %f79;
	setp.lt.f32 	%p4270, %f37, 0f4086232B;
	@%p4270 bra 	$L__BB1_2338;
	setp.lt.f64 	%p4271, %fd2706, 0d0000000000000000;
	add.f64 	%fd7214, %fd2706, 0d7FF0000000000000;
	selp.f64 	%fd8111, 0d0000000000000000, %fd7214, %p4271;
	setp.geu.f32 	%p4272, %f37, 0f40874800;
	@%p4272 bra 	$L__BB1_2338;
	shr.u32 	%r5175, %r446, 31;
	add.s32 	%r5176, %r446, %r5175;
	shr.s32 	%r5177, %r5176, 1;
	shl.b32 	%r5178, %r5177, 20;
	add.s32 	%r5179, %r448, %r5178;
	mov.b64 	%fd7215, {%r447, %r5179};
	sub.s32 	%r5180, %r446, %r5177;
	shl.b32 	%r5181, %r5180, 20;
	add.s32 	%r5182, %r5181, 1072693248;
	mov.b32 	%r5183, 0;
	mov.b64 	%fd7216, {%r5183, %r5182};
	mul.f64 	%fd8111, %fd7216, %fd7215;
$L__BB1_2338:
	mul.f64 	%fd7217, %fd7880, %fd2415;
	mul.f64 	%fd7218, %fd7880, %fd2454;
	mul.f64 	%fd7219, %fd7880, %fd2512;
	mul.f64 	%fd7220, %fd2692, %fd8111;
	mul.f64 	%fd7221, %fd2681, 0d3FE0000000000000;
	mul.f64 	%fd7222, %fd7221, %fd7220;
	mul.f64 	%fd7223, %fd7217, 0d3FD199999999999A;
	sub.f64 	%fd7224, %fd2517, %fd7223;
	mul.f64 	%fd7225, %fd7880, %fd7224;
	mul.f64 	%fd7226, %fd7880, %fd2614;
	mul.f64 	%fd7227, %fd7218, 0d3FD199999999999A;
	sub.f64 	%fd7228, %fd2519, %fd7227;
	mul.f64 	%fd7229, %fd7880, %fd7228;
	mul.f64 	%fd7230, %fd7880, %fd2653;
	mul.f64 	%fd7231, %fd7219, 0d3FD199999999999A;
	sub.f64 	%fd7232, %fd2521, %fd7231;
	mul.f64 	%fd7233, %fd7880, %fd7232;
	mul.f64 	%fd7234, %fd7880, %fd7222;
	mul.f64 	%fd7235, %fd7880, %fd8116;
	mul.f64 	%fd7236, %fd2109, 0d3FE09B89459AA352;
	fma.rn.f64 	%fd7237, %fd7235, 0d3FBE573AC901E574, %fd7236;
	fma.rn.f64 	%fd7238, %fd2307, 0d3FE0323AAACFD498, %fd7237;
	mul.f64 	%fd7239, %fd2513, 0d3FC70A3D70A3D70A;
	sub.f64 	%fd7240, %fd7238, %fd7239;
	fma.rn.f64 	%fd7241, %fd7225, 0d3FA29E4129E4129E, %fd7240;
	add.f64 	%fd8117, %fd8117, %fd7241;
	mul.f64 	%fd7242, %fd2110, 0d3FE09B89459AA352;
	fma.rn.f64 	%fd7243, %fd1711, 0d3FBE573AC901E574, %fd7242;
	fma.rn.f64 	%fd7244, %fd2308, 0d3FE0323AAACFD498, %fd7243;
	mul.f64 	%fd7245, %fd7217, 0d3FC70A3D70A3D70A;
	sub.f64 	%fd7246, %fd7244, %fd7245;
	fma.rn.f64 	%fd7247, %fd7226, 0d3FA29E4129E4129E, %fd7246;
	add.f64 	%fd8116, %fd8116, %fd7247;
	mul.f64 	%fd7248, %fd7880, %fd8114;
	mul.f64 	%fd7249, %fd2111, 0d3FE09B89459AA352;
	fma.rn.f64 	%fd7250, %fd7248, 0d3FBE573AC901E574, %fd7249;
	fma.rn.f64 	%fd7251, %fd2309, 0d3FE0323AAACFD498, %fd7250;
	mul.f64 	%fd7252, %fd2514, 0d3FC70A3D70A3D70A;
	sub.f64 	%fd7253, %fd7251, %fd7252;
	fma.rn.f64 	%fd7254, %fd7229, 0d3FA29E4129E4129E, %fd7253;
	add.f64 	%fd8115, %fd8115, %fd7254;
	mul.f64 	%fd7255, %fd2112, 0d3FE09B89459AA352;
	fma.rn.f64 	%fd7256, %fd1712, 0d3FBE573AC901E574, %fd7255;
	fma.rn.f64 	%fd7257, %fd2310, 0d3FE0323AAACFD498, %fd7256;
	mul.f64 	%fd7258, %fd7218, 0d3FC70A3D70A3D70A;
	sub.f64 	%fd7259, %fd7257, %fd7258;
	fma.rn.f64 	%fd7260, %fd7230, 0d3FA29E4129E4129E, %fd7259;
	add.f64 	%fd8114, %fd8114, %fd7260;
	mul.f64 	%fd7261, %fd7880, %fd8112;
	mul.f64 	%fd7262, %fd2113, 0d3FE09B89459AA352;
	fma.rn.f64 	%fd7263, %fd7261, 0d3FBE573AC901E574, %fd7262;
	fma.rn.f64 	%fd7264, %fd2311, 0d3FE0323AAACFD498, %fd7263;
	mul.f64 	%fd7265, %fd2515, 0d3FC70A3D70A3D70A;
	sub.f64 	%fd7266, %fd7264, %fd7265;
	fma.rn.f64 	%fd7267, %fd7233, 0d3FA29E4129E4129E, %fd7266;
	add.f64 	%fd8113, %fd8113, %fd7267;
	mul.f64 	%fd7268, %fd2114, 0d3FE09B89459AA352;
	fma.rn.f64 	%fd7269, %fd1713, 0d3FBE573AC901E574, %fd7268;
	fma.rn.f64 	%fd7270, %fd2312, 0d3FE0323AAACFD498, %fd7269;
	mul.f64 	%fd7271, %fd7219, 0d3FC70A3D70A3D70A;
	sub.f64 	%fd7272, %fd7270, %fd7271;
	fma.rn.f64 	%fd7273, %fd7234, 0d3FA29E4129E4129E, %fd7272;
	add.f64 	%fd8112, %fd8112, %fd7273;
	setp.lt.f64 	%p4273, %fd7881, %fd88;
	@%p4273 bra 	$L__BB1_1276;
$L__BB1_2339:
	ld.param.f64 	%fd7561, [_Z13distributor_PdPdS_S_ii_param_0];
	mul.f64 	%fd2723, %fd7561, 0d3FE0000000000000;
	mul.f64 	%fd2724, %fd88, 0d3FE0000000000000;
	setp.geu.f64 	%p4274, %fd88, %fd2724;
	@%p4274 bra 	$L__BB1_2341;
	setp.ne.s32 	%p4283, %r260, 2146435072;
	setp.ne.s32 	%p4284, %r259, 2146435072;
	setp.ne.s32 	%p4285, %r258, 2146435072;
	setp.eq.s32 	%p4286, %r257, 2146435072;
	sub.f64 	%fd7330, %fd2724, %fd88;
	setp.eq.f64 	%p4287, %fd7330, 0d3FF0000000000000;
	setp.neu.f64 	%p4288, %fd1477, 0d7FF0000000000000;
	setp.nan.f64 	%p4289, %fd7330, %fd7330;
	setp.eq.f64 	%p4290, %fd7330, 0d0000000000000000;
	ld.f64 	%fd7331, [%rd9];
	{ // callseq 449, 0
	.param .b64 param0;
	st.param.f64 	[param0], %fd1477;
	.param .b64 param1;
	st.param.f64 	[param1], 0d3FF0000000000000;
	.param .b64 retval0;
	call.uni (retval0), 
	__internal_accurate_pow, 
	(
	param0, 
	param1
	);
	ld.param.f64 	%fd7332, [retval0];
	} // callseq 449
	neg.f64 	%fd7334, %fd7332;
	selp.f64 	%fd7335, %fd7334, %fd7332, %p12;
	selp.f64 	%fd7336, %fd1486, %fd7335, %p4290;
	mov.f64 	%fd7337, 0d3FF0000000000000;
	add.rn.f64 	%fd7338, %fd7330, %fd7337;
	selp.f64 	%fd7339, %fd7338, %fd7336, %p4289;
	selp.f64 	%fd7340, %fd7339, %fd1487, %p4288;
	selp.f64 	%fd7341, %fd7340, %fd7336, %p4286;
	selp.f64 	%fd7342, 0d3FF0000000000000, %fd7341, %p4287;
	fma.rn.f64 	%fd7343, %fd7331, %fd7342, 0d0000000000000000;
	ld.f64 	%fd7873, [%rd9+8];
	mul.f64 	%fd7344, %fd7873, 0d3FE0000000000000;
	{ // callseq 450, 0
	.param .b64 param0;
	st.param.f64 	[param0], %fd1477;
	.param .b64 param1;
	st.param.f64 	[param1], 0d4000000000000000;
	.param .b64 retval0;
	call.uni (retval0), 
	__internal_accurate_pow, 
	(
	param0, 
	param1
	);
	ld.param.f64 	%fd7345, [retval0];
	} // callseq 450
	neg.f64 	%fd7347, %fd7345;
	selp.f64 	%fd7348, %fd7347, %fd7345, %p13;
	selp.f64 	%fd7349, %fd1488, %fd7348, %p4290;
	mov.f64 	%fd7350, 0d4000000000000000;
	add.rn.f64 	%fd7351, %fd7330, %fd7350;
	selp.f64 	%fd7352, %fd7349, %fd7351, %p4285;
	selp.f64 	%fd7353, %fd7352, %fd7349, %p4289;
	selp.f64 	%fd7354, %fd7353, %fd1489, %p4288;
	selp.f64 	%fd7355, %fd7353, %fd7354, %p4285;
	selp.f64 	%fd7356, 0d3FF0000000000000, %fd7355, %p4287;
	fma.rn.f64 	%fd7357, %fd7344, %fd7356, %fd7343;
	ld.f64 	%fd7872, [%rd9+16];
	div.rn.f64 	%fd7358, %fd7872, 0d4008000000000000;
	{ // callseq 451, 0
	.param .b64 param0;
	st.param.f64 	[param0], %fd1477;
	.param .b64 param1;
	st.param.f64 	[param1], 0d4008000000000000;
	.param .b64 retval0;
	call.uni (retval0), 
	__internal_accurate_pow, 
	(
	param0, 
	param1
	);
	ld.param.f64 	%fd7359, [retval0];
	} // callseq 451
	neg.f64 	%fd7361, %fd7359;
	selp.f64 	%fd7362, %fd7361, %fd7359, %p14;
	selp.f64 	%fd7363, %fd1490, %fd7362, %p4290;
	mov.f64 	%fd7364, 0d4008000000000000;
	add.rn.f64 	%fd7365, %fd7330, %fd7364;
	selp.f64 	%fd7366, %fd7363, %fd7365, %p4284;
	selp.f64 	%fd7367, %fd7366, %fd7363, %p4289;
	selp.f64 	%fd7368, %fd7367, %fd1491, %p4288;
	selp.f64 	%fd7369, %fd7367, %fd7368, %p4284;
	selp.f64 	%fd7370, 0d3FF0000000000000, %fd7369, %p4287;
	fma.rn.f64 	%fd7371, %fd7358, %fd7370, %fd7357;
	ld.f64 	%fd7871, [%rd9+24];
	mul.f64 	%fd7372, %fd7871, 0d3FD0000000000000;
	{ // callseq 452, 0
	.param .b64 param0;
	st.param.f64 	[param0], %fd1477;
	.param .b64 param1;
	st.param.f64 	[param1], 0d4010000000000000;
	.param .b64 retval0;
	call.uni (retval0), 
	__internal_accurate_pow, 
	(
	param0, 
	param1
	);
	ld.param.f64 	%fd7373, [retval0];
	} // callseq 452
	neg.f64 	%fd7375, %fd7373;
	selp.f64 	%fd7376, %fd7375, %fd7373, %p15;
	selp.f64 	%fd7377, %fd1492, %fd7376, %p4290;
	mov.f64 	%fd7378, 0d4010000000000000;
	add.rn.f64 	%fd7379, %fd7330, %fd7378;
	selp.f64 	%fd7380, %fd7377, %fd7379, %p4283;
	selp.f64 	%fd7381, %fd7380, %fd7377, %p4289;
	selp.f64 	%fd7382, %fd7381, %fd1493, %p4288;
	selp.f64 	%fd7383, %fd7381, %fd7382, %p4283;
	selp.f64 	%fd7384, 0d3FF0000000000000, %fd7383, %p4287;
	fma.rn.f64 	%fd7385, %fd7372, %fd7384, %fd7371;
	sub.f64 	%fd8121, %fd2723, %fd7385;
	bra.uni 	$L__BB1_2342;
$L__BB1_2341:
	setp.ne.s32 	%p4275, %r256, 2146435072;
	setp.ne.s32 	%p4276, %r255, 2146435072;
	setp.ne.s32 	%p4277, %r254, 2146435072;
	setp.eq.s32 	%p4278, %r253, 2146435072;
	sub.f64 	%fd7274, %fd88, %fd2724;
	setp.eq.f64 	%p4279, %fd7274, 0d3FF0000000000000;
	setp.neu.f64 	%p4280, %fd1476, 0d7FF0000000000000;
	setp.nan.f64 	%p4281, %fd7274, %fd7274;
	setp.eq.f64 	%p4282, %fd7274, 0d0000000000000000;
	ld.f64 	%fd7275, [%rd9];
	{ // callseq 445, 0
	.param .b64 param0;
	st.param.f64 	[param0], %fd1476;
	.param .b64 param1;
	st.param.f64 	[param1], 0d3FF0000000000000;
	.param .b64 retval0;
	call.uni (retval0), 
	__internal_accurate_pow, 
	(
	param0, 
	param1
	);
	ld.param.f64 	%fd7276, [retval0];
	} // callseq 445
	neg.f64 	%fd7278, %fd7276;
	selp.f64 	%fd7279, %fd7278, %fd7276, %p8;
	selp.f64 	%fd7280, %fd1478, %fd7279, %p4282;
	mov.f64 	%fd7281, 0d3FF0000000000000;
	add.rn.f64 	%fd7282, %fd7274, %fd7281;
	selp.f64 	%fd7283, %fd7282, %fd7280, %p4281;
	selp.f64 	%fd7284, %fd7283, %fd1479, %p4280;
	selp.f64 	%fd7285, %fd7284, %fd7280, %p4278;
	selp.f64 	%fd7286, 0d3FF0000000000000, %fd7285, %p4279;
	fma.rn.f64 	%fd7287, %fd7275, %fd7286, 0d0000000000000000;
	ld.f64 	%fd7873, [%rd9+8];
	mul.f64 	%fd7288, %fd7873, 0d3FE0000000000000;
	{ // callseq 446, 0
	.param .b64 param0;
	st.param.f64 	[param0], %fd1476;
	.param .b64 param1;
	st.param.f64 	[param1], 0d4000000000000000;
	.param .b64 retval0;
	call.uni (retval0), 
	__internal_accurate_pow, 
	(
	param0, 
	param1
	);
	ld.param.f64 	%fd7289, [retval0];
	} // callseq 446
	neg.f64 	%fd7291, %fd7289;
	selp.f64 	%fd7292, %fd7291, %fd7289, %p9;
	selp.f64 	%fd7293, %fd1480, %fd7292, %p4282;
	mov.f64 	%fd7294, 0d4000000000000000;
	add.rn.f64 	%fd7295, %fd7274, %fd7294;
	selp.f64 	%fd7296, %fd7293, %fd7295, %p4277;
	selp.f64 	%fd7297, %fd7296, %fd7293, %p4281;
	selp.f64 	%fd7298, %fd7297, %fd1481, %p4280;
	selp.f64 	%fd7299, %fd7297, %fd7298, %p4277;
	selp.f64 	%fd7300, 0d3FF0000000000000, %fd7299, %p4279;
	fma.rn.f64 	%fd7301, %fd7288, %fd7300, %fd7287;
	ld.f64 	%fd7872, [%rd9+16];
	div.rn.f64 	%fd7302, %fd7872, 0d4008000000000000;
	{ // callseq 447, 0
	.param .b64 param0;
	st.param.f64 	[param0], %fd1476;
	.param .b64 param1;
	st.param.f64 	[param1], 0d4008000000000000;
	.param .b64 retval0;
	call.uni (retval0), 
	__internal_accurate_pow, 
	(
	param0, 
	param1
	);
	ld.param.f64 	%fd7303, [retval0];
	} // callseq 447
	neg.f64 	%fd7305, %fd7303;
	selp.f64 	%fd7306, %fd7305, %fd7303, %p10;
	selp.f64 	%fd7307, %fd1482, %fd7306, %p4282;
	mov.f64 	%fd7308, 0d4008000000000000;
	add.rn.f64 	%fd7309, %fd7274, %fd7308;
	selp.f64 	%fd7310, %fd7307, %fd7309, %p4276;
	selp.f64 	%fd7311, %fd7310, %fd7307, %p4281;
	selp.f64 	%fd7312, %fd7311, %fd1483, %p4280;
	selp.f64 	%fd7313, %fd7311, %fd7312, %p4276;
	selp.f64 	%fd7314, 0d3FF0000000000000, %fd7313, %p4279;
	fma.rn.f64 	%fd7315, %fd7302, %fd7314, %fd7301;
	ld.f64 	%fd7871, [%rd9+24];
	mul.f64 	%fd7316, %fd7871, 0d3FD0000000000000;
	{ // callseq 448, 0
	.param .b64 param0;
	st.param.f64 	[param0], %fd1476;
	.param .b64 param1;
	st.param.f64 	[param1], 0d4010000000000000;
	.param .b64 retval0;
	call.uni (retval0), 
	__internal_accurate_pow, 
	(
	param0, 
	param1
	);
	ld.param.f64 	%fd7317, [retval0];
	} // callseq 448
	neg.f64 	%fd7319, %fd7317;
	selp.f64 	%fd7320, %fd7319, %fd7317, %p11;
	selp.f64 	%fd7321, %fd1484, %fd7320, %p4282;
	mov.f64 	%fd7322, 0d4010000000000000;
	add.rn.f64 	%fd7323, %fd7274, %fd7322;
	selp.f64 	%fd7324, %fd7321, %fd7323, %p4275;
	selp.f64 	%fd7325, %fd7324, %fd7321, %p4281;
	selp.f64 	%fd7326, %fd7325, %fd1485, %p4280;
	selp.f64 	%fd7327, %fd7325, %fd7326, %p4275;
	selp.f64 	%fd7328, 0d3FF0000000000000, %fd7327, %p4279;
	fma.rn.f64 	%fd7329, %fd7316, %fd7328, %fd7315;
	add.f64 	%fd8121, %fd2723, %fd7329;
$L__BB1_2342:
	setp.lt.s32 	%p4291, %r6, 0;
	selp.b32 	%r449, 0, 2146435072, %p4291;
	or.b32  	%r450, %r449, -2147483648;
	and.b32  	%r451, %r6, 2146435072;
	setp.eq.s32 	%p4292, %r451, 1062207488;
	{
	.reg .b32 %temp; 
	mov.b64 	{%temp, %r452}, %fd8116;
	}
	abs.f64 	%fd2737, %fd8116;
	{ // callseq 453, 0
	.param .b64 param0;
	st.param.f64 	[param0], %fd2737;
	.param .b64 param1;
	st.param.f64 	[param1], 0d4000000000000000;
	.param .b64 retval0;
	call.uni (retval0), 
	__internal_accurate_pow, 
	(
	param0, 
	param1
	);
	ld.param.f64 	%fd7386, [retval0];
	} // callseq 453
	setp.lt.s32 	%p4293, %r452, 0;
	neg.f64 	%fd7388, %fd7386;
	selp.f64 	%fd7389, %fd7388, %fd7386, %p4292;
	selp.f64 	%fd7390, %fd7389, %fd7386, %p4293;
	setp.eq.f64 	%p4294, %fd8116, 0d0000000000000000;
	selp.b32 	%r5184, %r452, 0, %p4292;
	or.b32  	%r5185, %r5184, 2146435072;
	selp.b32 	%r5186, %r5185, %r5184, %p4291;
	mov.b32 	%r5187, 0;
	mov.b64 	%fd7391, {%r5187, %r5186};
	selp.f64 	%fd8122, %fd7391, %fd7390, %p4294;
	add.f64 	%fd7392, %fd8116, 0d4000000000000000;
	{
	.reg .b32 %temp; 
	mov.b64 	{%temp, %r5188}, %fd7392;
	}
	and.b32  	%r5189, %r5188, 2146435072;
	setp.ne.s32 	%p4295, %r5189, 2146435072;
	@%p4295 bra 	$L__BB1_2347;
	setp.num.f64 	%p4296, %fd8116, %fd8116;
	@%p4296 bra 	$L__BB1_2345;
	mov.f64 	%fd7393, 0d4000000000000000;
	add.rn.f64 	%fd8122, %fd8116, %fd7393;
	bra.uni 	$L__BB1_2347;
$L__BB1_2345:
	setp.neu.f64 	%p4297, %fd2737, 0d7FF0000000000000;
	@%p4297 bra 	$L__BB1_2347;
	setp.lt.s32 	%p4298, %r452, 0;
	and.b32  	%r5190, %r6, 2146435072;
	setp.eq.s32 	%p4299, %r5190, 1062207488;
	and.b32  	%r5191, %r6, 2147483647;
	setp.ne.s32 	%p4300, %r5191, 1071644672;
	selp.b32 	%r5192, %r450, %r449, %p4300;
	selp.b32 	%r5193, %r5192, %r449, %p4299;
	selp.b32 	%r5194, %r5193, %r449, %p4298;
	mov.b32 	%r5195, 0;
	mov.b64 	%fd8122, {%r5195, %r5194};
$L__BB1_2347:
	setp.lt.s32 	%p4301, %r6, 0;
	setp.eq.s32 	%p4302, %r451, 1062207488;
	setp.eq.f64 	%p4304, %fd8116, 0d3FF0000000000000;
	selp.f64 	%fd2742, 0d3FF0000000000000, %fd8122, %p4304;
	{
	.reg .b32 %temp; 
	mov.b64 	{%temp, %r453}, %fd8114;
	}
	abs.f64 	%fd2743, %fd8114;
	{ // callseq 454, 0
	.param .b64 param0;
	st.param.f64 	[param0], %fd2743;
	.param .b64 param1;
	st.param.f64 	[param1], 0d4000000000000000;
	.param .b64 retval0;
	call.uni (retval0), 
	__internal_accurate_pow, 
	(
	param0, 
	param1
	);
	ld.param.f64 	%fd7394, [retval0];
	} // callseq 454
	setp.lt.s32 	%p4305, %r453, 0;
	neg.f64 	%fd7396, %fd7394;
	selp.f64 	%fd7397, %fd7396, %fd7394, %p4302;
	selp.f64 	%fd7398, %fd7397, %fd7394, %p4305;
	setp.eq.f64 	%p4306, %fd8114, 0d0000000000000000;
	selp.b32 	%r5196, %r453, 0, %p4302;
	or.b32  	%r5197, %r5196, 2146435072;
	selp.b32 	%r5198, %r5197, %r5196, %p4301;
	mov.b32 	%r5199, 0;
	mov.b64 	%fd7399, {%r5199, %r5198};
	selp.f64 	%fd8123, %fd7399, %fd7398, %p4306;
	add.f64 	%fd7400, %fd8114, 0d4000000000000000;
	{
	.reg .b32 %temp; 
	mov.b64 	{%temp, %r5200}, %fd7400;
	}
	and.b32  	%r5201, %r5200, 2146435072;
	setp.ne.s32 	%p4307, %r5201, 2146435072;
	@%p4307 bra 	$L__BB1_2352;
	setp.num.f64 	%p4308, %fd8114, %fd8114;
	@%p4308 bra 	$L__BB1_2350;
	mov.f64 	%fd7401, 0d4000000000000000;
	add.rn.f64 	%fd8123, %fd8114, %fd7401;
	bra.uni 	$L__BB1_2352;
$L__BB1_2350:
	setp.neu.f64 	%p4309, %fd2743, 0d7FF0000000000000;
	@%p4309 bra 	$L__BB1_2352;
	setp.lt.s32 	%p4310, %r453, 0;
	and.b32  	%r5202, %r6, 2146435072;
	setp.eq.s32 	%p4311, %r5202, 1062207488;
	and.b32  	%r5203, %r6, 2147483647;
	setp.ne.s32 	%p4312, %r5203, 1071644672;
	selp.b32 	%r5204, %r450, %r449, %p4312;
	selp.b32 	%r5205, %r5204, %r449, %p4311;
	selp.b32 	%r5206, %r5205, %r449, %p4310;
	mov.b32 	%r5207, 0;
	mov.b64 	%fd8123, {%r5207, %r5206};
$L__BB1_2352:
	setp.lt.s32 	%p4313, %r6, 0;
	setp.eq.s32 	%p4314, %r451, 1062207488;
	setp.eq.f64 	%p4316, %fd8114, 0d3FF0000000000000;
	selp.f64 	%fd7402, 0d3FF0000000000000, %fd8123, %p4316;
	add.f64 	%fd2748, %fd2742, %fd7402;
	{
	.reg .b32 %temp; 
	mov.b64 	{%temp, %r454}, %fd8112;
	}
	abs.f64 	%fd2749, %fd8112;
	{ // callseq 455, 0
	.param .b64 param0;
	st.param.f64 	[param0], %fd2749;
	.param .b64 param1;
	st.param.f64 	[param1], 0d4000000000000000;
	.param .b64 retval0;
	call.uni (retval0), 
	__internal_accurate_pow, 
	(
	param0, 
	param1
	);
	ld.param.f64 	%fd7403, [retval0];
	} // callseq 455
	setp.lt.s32 	%p4317, %r454, 0;
	neg.f64 	%fd7405, %fd7403;
	selp.f64 	%fd7406, %fd7405, %fd7403, %p4314;
	selp.f64 	%fd7407, %fd7406, %fd7403, %p4317;
	setp.eq.f64 	%p4318, %fd8112, 0d0000000000000000;
	selp.b32 	%r5208, %r454, 0, %p4314;
	or.b32  	%r5209, %r5208, 2146435072;
	selp.b32 	%r5210, %r5209, %r5208, %p4313;
	mov.b32 	%r5211, 0;
	mov.b64 	%fd7408, {%r5211, %r5210};
	selp.f64 	%fd8124, %fd7408, %fd7407, %p4318;
	add.f64 	%fd7409, %fd8112, 0d4000000000000000;
	{
	.reg .b32 %temp; 
	mov.b64 	{%temp, %r5212}, %fd7409;
	}
	and.b32  	%r5213, %r5212, 2146435072;
	setp.ne.s32 	%p4319, %r5213, 2146435072;
	@%p4319 bra 	$L__BB1_2357;
	setp.num.f64 	%p4320, %fd8112, %fd8112;
	@%p4320 bra 	$L__BB1_2355;
	mov.f64 	%fd7410, 0d4000000000000000;
	add.rn.f64 	%fd8124, %fd8112, %fd7410;
	bra.uni 	$L__BB1_2357;
$L__BB1_2355:
	setp.neu.f64 	%p4321, %fd2749, 0d7FF0000000000000;
	@%p4321 bra 	$L__BB1_2357;
	setp.lt.s32 	%p4322, %r454, 0;
	and.b32  	%r5214, %r6, 2146435072;
	setp.eq.s32 	%p4323, %r5214, 1062207488;
	and.b32  	%r5215, %r6, 2147483647;
	setp.ne.s32 	%p4324, %r5215, 1071644672;
	selp.b32 	%r5216, %r450, %r449, %p4324;
	selp.b32 	%r5217, %r5216, %r449, %p4323;
	selp.b32 	%r5218, %r5217, %r449, %p4322;
	mov.b32 	%r5219, 0;
	mov.b64 	%fd8124, {%r5219, %r5218};
$L__BB1_2357:
	setp.lt.s32 	%p4325, %r6, 0;
	setp.eq.s32 	%p4326, %r451, 1062207488;
	setp.eq.f64 	%p4328, %fd8112, 0d3FF0000000000000;
	selp.f64 	%fd7411, 0d3FF0000000000000, %fd8124, %p4328;
	add.f64 	%fd2754, %fd2748, %fd7411;
	sub.f64 	%fd2755, %fd8117, %fd8121;
	div.rn.f64 	%fd2756, %fd8113, 0d400DBE2DF9B01D21;
	{
	.reg .b32 %temp; 
	mov.b64 	{%temp, %r455}, %fd2756;
	}
	abs.f64 	%fd2757, %fd2756;
	{ // callseq 456, 0
	.param .b64 param0;
	st.param.f64 	[param0], %fd2757;
	.param .b64 param1;
	st.param.f64 	[param1], 0d4000000000000000;
	.param .b64 retval0;
	call.uni (retval0), 
	__internal_accurate_pow, 
	(
	param0, 
	param1
	);
	ld.param.f64 	%fd7412, [retval0];
	} // callseq 456
	setp.lt.s32 	%p4329, %r455, 0;
	neg.f64 	%fd7414, %fd7412;
	selp.f64 	%fd7415, %fd7414, %fd7412, %p4326;
	selp.f64 	%fd7416, %fd7415, %fd7412, %p4329;
	setp.eq.f64 	%p4330, %fd2756, 0d0000000000000000;
	selp.b32 	%r5220, %r455, 0, %p4326;
	or.b32  	%r5221, %r5220, 2146435072;
	selp.b32 	%r5222, %r5221, %r5220, %p4325;
	mov.b32 	%r5223, 0;
	mov.b64 	%fd7417, {%r5223, %r5222};
	selp.f64 	%fd8125, %fd7417, %fd7416, %p4330;
	add.f64 	%fd7418, %fd2756, 0d4000000000000000;
	{
	.reg .b32 %temp; 
	mov.b64 	{%temp, %r5224}, %fd7418;
	}
	and.b32  	%r5225, %r5224, 2146435072;
	setp.ne.s32 	%p4331, %r5225, 2146435072;
	@%p4331 bra 	$L__BB1_2362;
	setp.num.f64 	%p4332, %fd2756, %fd2756;
	@%p4332 bra 	$L__BB1_2360;
	mov.f64 	%fd7419, 0d4000000000000000;
	add.rn.f64 	%fd8125, %fd2756, %fd7419;
	bra.uni 	$L__BB1_2362;
$L__BB1_2360:
	setp.neu.f64 	%p4333, %fd2757, 0d7FF0000000000000;
	@%p4333 bra 	$L__BB1_2362;
	setp.lt.s32 	%p4334, %r455, 0;
	and.b32  	%r5226, %r6, 2146435072;
	setp.eq.s32 	%p4335, %r5226, 1062207488;
	and.b32  	%r5227, %r6, 2147483647;
	setp.ne.s32 	%p4336, %r5227, 1071644672;
	selp.b32 	%r5228, %r450, %r449, %p4336;
	selp.b32 	%r5229, %r5228, %r449, %p4335;
	selp.b32 	%r5230, %r5229, %r449, %p4334;
	mov.b32 	%r5231, 0;
	mov.b64 	%fd8125, {%r5231, %r5230};
$L__BB1_2362:
	setp.lt.s32 	%p4337, %r6, 0;
	setp.eq.s32 	%p4338, %r451, 1062207488;
	setp.eq.f64 	%p4340, %fd2756, 0d3FF0000000000000;
	add.f64 	%fd7420, %fd8125, 0d3FF0000000000000;
	sqrt.rn.f64 	%fd7421, %fd7420;
	selp.f64 	%fd2762, 0d3FF6A09E667F3BCD, %fd7421, %p4340;
	rcp.rn.f64 	%fd2763, %fd2762;
	{
	.reg .b32 %temp; 
	mov.b64 	{%temp, %r456}, %fd2763;
	}
	abs.f64 	%fd2764, %fd2763;
	{ // callseq 457, 0
	.param .b64 param0;
	st.param.f64 	[param0], %fd2764;
	.param .b64 param1;
	st.param.f64 	[param1], 0d4000000000000000;
	.param .b64 retval0;
	call.uni (retval0), 
	__internal_accurate_pow, 
	(
	param0, 
	param1
	);
	ld.param.f64 	%fd7422, [retval0];
	} // callseq 457
	setp.lt.s32 	%p4341, %r456, 0;
	neg.f64 	%fd7424, %fd7422;
	selp.f64 	%fd7425, %fd7424, %fd7422, %p4338;
	selp.f64 	%fd7426, %fd7425, %fd7422, %p4341;
	setp.eq.f64 	%p4342, %fd2763, 0d0000000000000000;
	selp.b32 	%r5232, %r456, 0, %p4338;
	or.b32  	%r5233, %r5232, 2146435072;
	selp.b32 	%r5234, %r5233, %r5232, %p4337;
	mov.b32 	%r5235, 0;
	mov.b64 	%fd7427, {%r5235, %r5234};
	selp.f64 	%fd8126, %fd7427, %fd7426, %p4342;
	add.f64 	%fd7428, %fd2763, 0d4000000000000000;
	{
	.reg .b32 %temp; 
	mov.b64 	{%temp, %r5236}, %fd7428;
	}
	and.b32  	%r5237, %r5236, 2146435072;
	setp.ne.s32 	%p4343, %r5237, 2146435072;
	@%p4343 bra 	$L__BB1_2367;
	setp.num.f64 	%p4344, %fd2763, %fd2763;
	@%p4344 bra 	$L__BB1_2365;
	mov.f64 	%fd7429, 0d4000000000000000;
	add.rn.f64 	%fd8126, %fd2763, %fd7429;
	bra.uni 	$L__BB1_2367;
$L__BB1_2365:
	setp.neu.f64 	%p4345, %fd2764, 0d7FF0000000000000;
	@%p4345 bra 	$L__BB1_2367;
	setp.lt.s32 	%p4346, %r456, 0;
	and.b32  	%r5238, %r6, 2146435072;
	setp.eq.s32 	%p4347, %r5238, 1062207488;
	and.b32  	%r5239, %r6, 2147483647;
	setp.ne.s32 	%p4348, %r5239, 1071644672;
	selp.b32 	%r5240, %r450, %r449, %p4348;
	selp.b32 	%r5241, %r5240, %r449, %p4347;
	selp.b32 	%r5242, %r5241, %r449, %p4346;
	mov.b32 	%r5243, 0;
	mov.b64 	%fd8126, {%r5243, %r5242};
$L__BB1_2367:
	setp.lt.s32 	%p4349, %r6, 0;
	setp.eq.s32 	%p4350, %r451, 1062207488;
	setp.eq.f64 	%p4352, %fd2763, 0d3FF0000000000000;
	mul.f64 	%fd7430, %fd8126, 0dC014000000000000;
	selp.f64 	%fd2769, 0dC014000000000000, %fd7430, %p4352;
	{
	.reg .b32 %temp; 
	mov.b64 	{%temp, %r457}, %fd2755;
	}
	abs.f64 	%fd2770, %fd2755;
	{ // callseq 458, 0
	.param .b64 param0;
	st.param.f64 	[param0], %fd2770;
	.param .b64 param1;
	st.param.f64 	[param1], 0d4000000000000000;
	.param .b64 retval0;
	call.uni (retval0), 
	__internal_accurate_pow, 
	(
	param0, 
	param1
	);
	ld.param.f64 	%fd7431, [retval0];
	} // callseq 458
	setp.lt.s32 	%p4353, %r457, 0;
	neg.f64 	%fd7433, %fd7431;
	selp.f64 	%fd7434, %fd7433, %fd7431, %p4350;
	selp.f64 	%fd7435, %fd7434, %fd7431, %p4353;
	setp.eq.f64 	%p4354, %fd2755, 0d0000000000000000;
	selp.b32 	%r5244, %r457, 0, %p4350;
	or.b32  	%r5245, %r5244, 2146435072;
	selp.b32 	%r5246, %r5245, %r5244, %p4349;
	mov.b32 	%r5247, 0;
	mov.b64 	%fd7436, {%r5247, %r5246};
	selp.f64 	%fd8127, %fd7436, %fd7435, %p4354;
	add.f64 	%fd7437, %fd2755, 0d4000000000000000;
	{
	.reg .b32 %temp; 
	mov.b64 	{%temp, %r5248}, %fd7437;
	}
	and.b32  	%r5249, %r5248, 2146435072;
	setp.ne.s32 	%p4355, %r5249, 2146435072;
	@%p4355 bra 	$L__BB1_2372;
	setp.num.f64 	%p4356, %fd2755, %fd2755;
	@%p4356 bra 	$L__BB1_2370;
	mov.f64 	%fd7438, 0d4000000000000000;
	add.rn.f64 	%fd8127, %fd2755, %fd7438;
	bra.uni 	$L__BB1_2372;
$L__BB1_2370:
	setp.neu.f64 	%p4357, %fd2770, 0d7FF0000000000000;
	@%p4357 bra 	$L__BB1_2372;
	setp.lt.s32 	%p4358, %r457, 0;
	and.b32  	%r5250, %r6, 2146435072;
	setp.eq.s32 	%p4359, %r5250, 1062207488;
	and.b32  	%r5251, %r6, 2147483647;
	setp.ne.s32 	%p4360, %r5251, 1071644672;
	selp.b32 	%r5252, %r450, %r449, %p4360;
	selp.b32 	%r5253, %r5252, %r449, %p4359;
	selp.b32 	%r5254, %r5253, %r449, %p4358;
	mov.b32 	%r5255, 0;
	mov.b64 	%fd8127, {%r5255, %r5254};
$L__BB1_2372:
	setp.lt.s32 	%p4361, %r6, 0;
	setp.eq.s32 	%p4362, %r451, 1062207488;
	setp.eq.f64 	%p4364, %fd2755, 0d3FF0000000000000;
	selp.f64 	%fd2775, 0d3FF0000000000000, %fd8127, %p4364;
	{
	.reg .b32 %temp; 
	mov.b64 	{%temp, %r458}, %fd8115;
	}
	abs.f64 	%fd2776, %fd8115;
	{ // callseq 459, 0
	.param .b64 param0;
	st.param.f64 	[param0], %fd2776;
	.param .b64 param1;
	st.param.f64 	[param1], 0d4000000000000000;
	.param .b64 retval0;
	call.uni (retval0), 
	__internal_accurate_pow, 
	(
	param0, 
	param1
	);
	ld.param.f64 	%fd7439, [retval0];
	} // callseq 459
	setp.lt.s32 	%p4365, %r458, 0;
	neg.f64 	%fd7441, %fd7439;
	selp.f64 	%fd7442, %fd7441, %fd7439, %p4362;
	selp.f64 	%fd7443, %fd7442, %fd7439, %p4365;
	setp.eq.f64 	%p4366, %fd8115, 0d0000000000000000;
	selp.b32 	%r5256, %r458, 0, %p4362;
	or.b32  	%r5257, %r5256, 2146435072;
	selp.b32 	%r5258, %r5257, %r5256, %p4361;
	mov.b32 	%r5259, 0;
	mov.b64 	%fd7444, {%r5259, %r5258};
	selp.f64 	%fd8128, %fd7444, %fd7443, %p4366;
	add.f64 	%fd7445, %fd8115, 0d4000000000000000;
	{
	.reg .b32 %temp; 
	mov.b64 	{%temp, %r5260}, %fd7445;
	}
	and.b32  	%r5261, %r5260, 2146435072;
	setp.ne.s32 	%p4367, %r5261, 2146435072;
	@%p4367 bra 	$L__BB1_2377;
	setp.num.f64 	%p4368, %fd8115, %fd8115;
	@%p4368 bra 	$L__BB1_2375;
	mov.f64 	%fd7446, 0d4000000000000000;
	add.rn.f64 	%fd8128, %fd8115, %fd7446;
	bra.uni 	$L__BB1_2377;
$L__BB1_2375:
	setp.neu.f64 	%p4369, %fd2776, 0d7FF0000000000000;
	@%p4369 bra 	$L__BB1_2377;
	setp.lt.s32 	%p4370, %r458, 0;
	and.b32  	%r5262, %r6, 2146435072;
	setp.eq.s32 	%p4371, %r5262, 1062207488;
	and.b32  	%r5263, %r6, 2147483647;
	setp.ne.s32 	%p4372, %r5263, 1071644672;
	selp.b32 	%r5264, %r450, %r449, %p4372;
	selp.b32 	%r5265, %r5264, %r449, %p4371;
	selp.b32 	%r5266, %r5265, %r449, %p4370;
	mov.b32 	%r5267, 0;
	mov.b64 	%fd8128, {%r5267, %r5266};
$L__BB1_2377:
	setp.lt.s32 	%p4373, %r6, 0;
	setp.eq.s32 	%p4374, %r451, 1062207488;
	setp.eq.f64 	%p4376, %fd8115, 0d3FF0000000000000;
	selp.f64 	%fd7447, 0d3FF0000000000000, %fd8128, %p4376;
	add.f64 	%fd2781, %fd2775, %fd7447;
	{
	.reg .b32 %temp; 
	mov.b64 	{%temp, %r459}, %fd2762;
	}
	abs.f64 	%fd2782, %fd2762;
	{ // callseq 460, 0
	.param .b64 param0;
	st.param.f64 	[param0], %fd2782;
	.param .b64 param1;
	st.param.f64 	[param1], 0d4000000000000000;
	.param .b64 retval0;
	call.uni (retval0), 
	__internal_accurate_pow, 
	(
	param0, 
	param1
	);
	ld.param.f64 	%fd7448, [retval0];
	} // callseq 460
	setp.lt.s32 	%p4377, %r459, 0;
	neg.f64 	%fd7450, %fd7448;
	selp.f64 	%fd7451, %fd7450, %fd7448, %p4374;
	selp.f64 	%fd7452, %fd7451, %fd7448, %p4377;
	setp.eq.f64 	%p4378, %fd2762, 0d0000000000000000;
	selp.b32 	%r5268, %r459, 0, %p4374;
	or.b32  	%r5269, %r5268, 2146435072;
	selp.b32 	%r5270, %r5269, %r5268, %p4373;
	mov.b32 	%r5271, 0;
	mov.b64 	%fd7453, {%r5271, %r5270};
	selp.f64 	%fd8129, %fd7453, %fd7452, %p4378;
	add.f64 	%fd7454, %fd2762, 0d4000000000000000;
	{
	.reg .b32 %temp; 
	mov.b64 	{%temp, %r5272}, %fd7454;
	}
	and.b32  	%r5273, %r5272, 2146435072;
	setp.ne.s32 	%p4379, %r5273, 2146435072;
	@%p4379 bra 	$L__BB1_2382;
	setp.num.f64 	%p4380, %fd2762, %fd2762;
	@%p4380 bra 	$L__BB1_2380;
	mov.f64 	%fd7455, 0d4000000000000000;
	add.rn.f64 	%fd8129, %fd2762, %fd7455;
	bra.uni 	$L__BB1_2382;
$L__BB1_2380:
	setp.neu.f64 	%p4381, %fd2782, 0d7FF0000000000000;
	@%p4381 bra 	$L__BB1_2382;
	setp.lt.s32 	%p4382, %r459, 0;
	and.b32  	%r5274, %r6, 2146435072;
	setp.eq.s32 	%p4383, %r5274, 1062207488;
	and.b32  	%r5275, %r6, 2147483647;
	setp.ne.s32 	%p4384, %r5275, 1071644672;
	selp.b32 	%r5276, %r450, %r449, %p4384;
	selp.b32 	%r5277, %r5276, %r449, %p4383;
	selp.b32 	%r5278, %r5277, %r449, %p4382;
	mov.b32 	%r5279, 0;
	mov.b64 	%fd8129, {%r5279, %r5278};
$L__BB1_2382:
	setp.eq.f64 	%p4385, %fd2762, 0d3FF0000000000000;
	selp.f64 	%fd7456, 0d3FF0000000000000, %fd8129, %p4385;
	mul.f64 	%fd7457, %fd2781, 0dC000000000000000;
	div.rn.f64 	%fd2787, %fd7457, %fd7456;
	fma.rn.f64 	%fd7458, %fd2787, 0d3FF71547652B82FE, 0d4338000000000000;
	{
	.reg .b32 %temp; 
	mov.b64 	{%r460, %temp}, %fd7458;
	}
	mov.f64 	%fd7459, 0dC338000000000000;
	add.rn.f64 	%fd7460, %fd7458, %fd7459;
	fma.rn.f64 	%fd7461, %fd7460, 0dBFE62E42FEFA39EF, %fd2787;
	fma.rn.f64 	%fd7462, %fd7460, 0dBC7ABC9E3B39803F, %fd7461;
	fma.rn.f64 	%fd7463, %fd7462, 0d3E5ADE1569CE2BDF, 0d3E928AF3FCA213EA;
	fma.rn.f64 	%fd7464, %fd7463, %fd7462, 0d3EC71DEE62401315;
	fma.rn.f64 	%fd7465, %fd7464, %fd7462, 0d3EFA01997C89EB71;
	fma.rn.f64 	%fd7466, %fd7465, %fd7462, 0d3F2A01A014761F65;
	fma.rn.f64 	%fd7467, %fd7466, %fd7462, 0d3F56C16C1852B7AF;
	fma.rn.f64 	%fd7468, %fd7467, %fd7462, 0d3F81111111122322;
	fma.rn.f64 	%fd7469, %fd7468, %fd7462, 0d3FA55555555502A1;
	fma.rn.f64 	%fd7470, %fd7469, %fd7462, 0d3FC5555555555511;
	fma.rn.f64 	%fd7471, %fd7470, %fd7462, 0d3FE000000000000B;
	fma.rn.f64 	%fd7472, %fd7471, %fd7462, 0d3FF0000000000000;
	fma.rn.f64 	%fd7473, %fd7472, %fd7462, 0d3FF0000000000000;
	{
	.reg .b32 %temp; 
	mov.b64 	{%r461, %temp}, %fd7473;
	}
	{
	.reg .b32 %temp; 
	mov.b64 	{%temp, %r462}, %fd7473;
	}
	shl.b32 	%r5280, %r460, 20;
	add.s32 	%r5281, %r5280, %r462;
	mov.b64 	%fd8130, {%r461, %r5281};
	{
	.reg .b32 %temp; 
	mov.b64 	{%temp, %r5282}, %fd2787;
	}
	mov.b32 	%f80, %r5282;
	abs.f32 	%f38, %f80;
	setp.lt.f32 	%p4386, %f38, 0f4086232B;
	@%p4386 bra 	$L__BB1_2385;
	setp.lt.f64 	%p4387, %fd2787, 0d0000000000000000;
	add.f64 	%fd7474, %fd2787, 0d7FF0000000000000;
	selp.f64 	%fd8130, 0d0000000000000000, %fd7474, %p4387;
	setp.geu.f32 	%p4388, %f38, 0f40874800;
	@%p4388 bra 	$L__BB1_2385;
	shr.u32 	%r5283, %r460, 31;
	add.s32 	%r5284, %r460, %r5283;
	shr.s32 	%r5285, %r5284, 1;
	shl.b32 	%r5286, %r5285, 20;
	add.s32 	%r5287, %r462, %r5286;
	mov.b64 	%fd7475, {%r461, %r5287};
	sub.s32 	%r5288, %r460, %r5285;
	shl.b32 	%r5289, %r5288, 20;
	add.s32 	%r5290, %r5289, 1072693248;
	mov.b32 	%r5291, 0;
	mov.b64 	%fd7476, {%r5291, %r5290};
	mul.f64 	%fd8130, %fd7476, %fd7475;
$L__BB1_2385:
	ld.param.u32 	%r5343, [_Z13distributor_PdPdS_S_ii_param_4];
	mul.f64 	%fd7477, %fd2769, %fd8130;
	fma.rn.f64 	%fd7478, %fd7477, 0d401F952E0F96D630, %fd2754;
	setp.lt.f64 	%p4389, %fd7478, 0d0000000000000000;
	add.f64 	%fd7479, %fd8131, %fd7478;
	add.f64 	%fd7480, %fd8132, 0d3FF0000000000000;
	selp.f64 	%fd8131, %fd7479, %fd8131, %p4389;
	selp.f64 	%fd8132, %fd7480, %fd8132, %p4389;
	add.s32 	%r5345, %r5345, 1;
	setp.ne.s32 	%p4390, %r5345, %r5343;
	@%p4390 bra 	$L__BB1_1274;
$L__BB1_2386:
	ld.param.u32 	%r5344, [_Z13distributor_PdPdS_S_ii_param_4];
	setp.eq.f64 	%p4391, %fd8132, 0d0000000000000000;
	div.rn.f64 	%fd7481, %fd8131, %fd8132;
	selp.f64 	%fd8135, 0d0000000000000000, %fd7481, %p4391;
	cvt.rn.f64.s32 	%fd7482, %r5344;
	div.rn.f64 	%fd8136, %fd8132, %fd7482;
	mov.f64 	%fd8133, %fd88;
$L__BB1_2387:
	ld.param.u64 	%rd20, [_Z13distributor_PdPdS_S_ii_param_3];
	mov.u32 	%r5337, %ctaid.x;
	mov.u32 	%r5338, %ntid.x;
	mov.u32 	%r5339, %tid.x;
	mad.lo.s32 	%r5340, %r5337, %r5338, %r5339;
	shl.b32 	%r5341, %r5340, 2;
	cvta.to.global.u64 	%rd16, %rd20;
	mul.wide.s32 	%rd17, %r5341, 8;
	add.s64 	%rd18, %rd16, %rd17;
	st.global.f64 	[%rd18], %fd8133;
	st.global.f64 	[%rd18+8], %fd8134;
	st.global.f64 	[%rd18+16], %fd8136;
	st.global.f64 	[%rd18+24], %fd8135;
	{ // callseq 465, 0
	.param .b64 param0;
	st.param.b64 	[param0], %rd9;
	call.uni 
	free, 
	(
	param0
	);
	} // callseq 465
$L__BB1_2388:
	ret;

}
.func  (.param .b64 func_retval0) __internal_accurate_pow(
	.param .b64 __internal_accurate_pow_param_0,
	.param .b64 __internal_accurate_pow_param_1
)
{
	.reg .pred 	%p<8>;
	.reg .b32 	%r<49>;
	.reg .b32 	%f<3>;
	.reg .b64 	%fd<109>;

	ld.param.f64 	%fd10, [__internal_accurate_pow_param_0];
	ld.param.f64 	%fd11, [__internal_accurate_pow_param_1];
	{
	.reg .b32 %temp; 
	mov.b64 	{%temp, %r46}, %fd10;
	}
	{
	.reg .b32 %temp; 
	mov.b64 	{%r45, %temp}, %fd10;
	}
	shr.u32 	%r47, %r46, 20;
	setp.gt.u32 	%p1, %r46, 1048575;
	@%p1 bra 	$L__BB2_2;
	mul.f64 	%fd12, %fd10, 0d4350000000000000;
	{
	.reg .b32 %temp; 
	mov.b64 	{%temp, %r46}, %fd12;
	}
	{
	.reg .b32 %temp; 
	mov.b64 	{%r45, %temp}, %fd12;
	}
	shr.u32 	%r16, %r46, 20;
	add.s32 	%r47, %r16, -54;
$L__BB2_2:
	add.s32 	%r48, %r47, -1023;
	and.b32  	%r17, %r46, -2146435073;
	or.b32  	%r18, %r17, 1072693248;
	mov.b64 	%fd107, {%r45, %r18};
	setp.lt.u32 	%p2, %r18, 1073127583;
	@%p2 bra 	$L__BB2_4;
	{
	.reg .b32 %temp; 
	mov.b64 	{%r19, %temp}, %fd107;
	}
	{
	.reg .b32 %temp; 
	mov.b64 	{%temp, %r20}, %fd107;
	}
	add.s32 	%r21, %r20, -1048576;
	mov.b64 	%fd107, {%r19, %r21};
	add.s32 	%r48, %r47, -1022;
$L__BB2_4:
	add.f64 	%fd13, %fd107, 0dBFF0000000000000;
	add.f64 	%fd14, %fd107, 0d3FF0000000000000;
	rcp.approx.ftz.f64 	%fd15, %fd14;
	neg.f64 	%fd16, %fd14;
	fma.rn.f64 	%fd17, %fd16, %fd15, 0d3FF0000000000000;
	fma.rn.f64 	%fd18, %fd17, %fd17, %fd17;
	fma.rn.f64 	%fd19, %fd18, %fd15, %fd15;
	mul.f64 	%fd20, %fd13, %fd19;
	fma.rn.f64 	%fd21, %fd13, %fd19, %fd20;
	mul.f64 	%fd22, %fd21, %fd21;
	fma.rn.f64 	%fd23, %fd22, 0d3EB0F5FF7D2CAFE2, 0d3ED0F5D241AD3B5A;
	fma.rn.f64 	%fd24, %fd23, %fd22, 0d3EF3B20A75488A3F;
	fma.rn.f64 	%fd25, %fd24, %fd22, 0d3F1745CDE4FAECD5;
	fma.rn.f64 	%fd26, %fd25, %fd22, 0d3F3C71C7258A578B;
	fma.rn.f64 	%fd27, %fd26, %fd22, 0d3F6249249242B910;
	fma.rn.f64 	%fd28, %fd27, %fd22, 0d3F89999999999DFB;
	sub.f64 	%fd29, %fd13, %fd21;
	add.f64 	%fd30, %fd29, %fd29;
	neg.f64 	%fd31, %fd21;
	fma.rn.f64 	%fd32, %fd31, %fd13, %fd30;
	mul.f64 	%fd33, %fd19, %fd32;
	fma.rn.f64 	%fd34, %fd22, %fd28, 0d3FB5555555555555;
	mov.f64 	%fd35, 0d3FB5555555555555;
	sub.f64 	%fd36, %fd35, %fd34;
	fma.rn.f64 	%fd37, %fd22, %fd28, %fd36;
	add.f64 	%fd38, %fd37, 0dBC46A4CB00B9E7B0;
	add.f64 	%fd39, %fd34, %fd38;
	sub.f64 	%fd40, %fd34, %fd39;
	add.f64 	%fd41, %fd38, %fd40;
	mul.rn.f64 	%fd42, %fd21, %fd21;
	neg.f64 	%fd43, %fd42;
	fma.rn.f64 	%fd44, %fd21, %fd21, %fd43;
	{
	.reg .b32 %temp; 
	mov.b64 	{%r22, %temp}, %fd33;
	}
	{
	.reg .b32 %temp; 
	mov.b64 	{%temp, %r23}, %fd33;
	}
	add.s32 	%r24, %r23, 1048576;
	mov.b64 	%fd45, {%r22, %r24};
	fma.rn.f64 	%fd46, %fd21, %fd45, %fd44;
	mul.rn.f64 	%fd47, %fd42, %fd21;
	neg.f64 	%fd48, %fd47;
	fma.rn.f64 	%fd49, %fd42, %fd21, %fd48;
	fma.rn.f64 	%fd50, %fd42, %fd33, %fd49;
	fma.rn.f64 	%fd51, %fd46, %fd21, %fd50;
	mul.rn.f64 	%fd52, %fd39, %fd47;
	neg.f64 	%fd53, %fd52;
	fma.rn.f64 	%fd54, %fd39, %fd47, %fd53;
	fma.rn.f64 	%fd55, %fd39, %fd51, %fd54;
	fma.rn.f64 	%fd56, %fd41, %fd47, %fd55;
	add.f64 	%fd57, %fd52, %fd56;
	sub.f64 	%fd58, %fd52, %fd57;
	add.f64 	%fd59, %fd56, %fd58;
	add.f64 	%fd60, %fd21, %fd57;
	sub.f64 	%fd61, %fd21, %fd60;
	add.f64 	%fd62, %fd57, %fd61;
	add.f64 	%fd63, %fd59, %fd62;
	add.f64 	%fd64, %fd33, %fd63;
	add.f64 	%fd65, %fd60, %fd64;
	sub.f64 	%fd66, %fd60, %fd65;
	add.f64 	%fd67, %fd64, %fd66;
	xor.b32  	%r25, %r48, -2147483648;
	mov.b32 	%r26, 1127219200;
	mov.b64 	%fd68, {%r25, %r26};
	mov.b32 	%r27, -2147483648;
	mov.b64 	%fd69, {%r27, %r26};
	sub.f64 	%fd70, %fd68, %fd69;
	fma.rn.f64 	%fd71, %fd70, 0d3FE62E42FEFA39EF, %fd65;
	fma.rn.f64 	%fd72, %fd70, 0dBFE62E42FEFA39EF, %fd71;
	sub.f64 	%fd73, %fd72, %fd65;
	sub.f64 	%fd74, %fd67, %fd73;
	fma.rn.f64 	%fd75, %fd70, 0d3C7ABC9E3B39803F, %fd74;
	add.f64 	%fd76, %fd71, %fd75;
	sub.f64 	%fd77, %fd71, %fd76;
	add.f64 	%fd78, %fd75, %fd77;
	{
	.reg .b32 %temp; 
	mov.b64 	{%temp, %r28}, %fd11;
	}
	{
	.reg .b32 %temp; 
	mov.b64 	{%r29, %temp}, %fd11;
	}
	shl.b32 	%r30, %r28, 1;
	setp.gt.u32 	%p3, %r30, -33554433;
	and.b32  	%r31, %r28, -15728641;
	selp.b32 	%r32, %r31, %r28, %p3;
	mov.b64 	%fd79, {%r29, %r32};
	mul.rn.f64 	%fd80, %fd76, %fd79;
	neg.f64 	%fd81, %fd80;
	fma.rn.f64 	%fd82, %fd76, %fd79, %fd81;
	fma.rn.f64 	%fd83, %fd78, %fd79, %fd82;
	add.f64 	%fd4, %fd80, %fd83;
	sub.f64 	%fd84, %fd80, %fd4;
	add.f64 	%fd5, %fd83, %fd84;
	fma.rn.f64 	%fd85, %fd4, 0d3FF71547652B82FE, 0d4338000000000000;
	{
	.reg .b32 %temp; 
	mov.b64 	{%r13, %temp}, %fd85;
	}
	mov.f64 	%fd86, 0dC338000000000000;
	add.rn.f64 	%fd87, %fd85, %fd86;
	fma.rn.f64 	%fd88, %fd87, 0dBFE62E42FEFA39EF, %fd4;
	fma.rn.f64 	%fd89, %fd87, 0dBC7ABC9E3B39803F, %fd88;
	fma.rn.f64 	%fd90, %fd89, 0d3E5ADE1569CE2BDF, 0d3E928AF3FCA213EA;
	fma.rn.f64 	%fd91, %fd90, %fd89, 0d3EC71DEE62401315;
	fma.rn.f64 	%fd92, %fd91, %fd89, 0d3EFA01997C89EB71;
	fma.rn.f64 	%fd93, %fd92, %fd89, 0d3F2A01A014761F65;
	fma.rn.f64 	%fd94, %fd93, %fd89, 0d3F56C16C1852B7AF;
	fma.rn.f64 	%fd95, %fd94, %fd89, 0d3F81111111122322;
	fma.rn.f64 	%fd96, %fd95, %fd89, 0d3FA55555555502A1;
	fma.rn.f64 	%fd97, %fd96, %fd89, 0d3FC5555555555511;
	fma.rn.f64 	%fd98, %fd97, %fd89, 0d3FE000000000000B;
	fma.rn.f64 	%fd99, %fd98, %fd89, 0d3FF0000000000000;
	fma.rn.f64 	%fd100, %fd99, %fd89, 0d3FF0000000000000;
	{
	.reg .b32 %temp; 
	mov.b64 	{%r14, %temp}, %fd100;
	}
	{
	.reg .b32 %temp; 
	mov.b64 	{%temp, %r15}, %fd100;
	}
	shl.b32 	%r33, %r13, 20;
	add.s32 	%r34, %r33, %r15;
	mov.b64 	%fd108, {%r14, %r34};
	{
	.reg .b32 %temp; 
	mov.b64 	{%temp, %r35}, %fd4;
	}
	mov.b32 	%f2, %r35;
	abs.f32 	%f1, %f2;
	setp.lt.f32 	%p4, %f1, 0f4086232B;
	@%p4 bra 	$L__BB2_7;
	setp.lt.f64 	%p5, %fd4, 0d0000000000000000;
	add.f64 	%fd101, %fd4, 0d7FF0000000000000;
	selp.f64 	%fd108, 0d0000000000000000, %fd101, %p5;
	setp.geu.f32 	%p6, %f1, 0f40874800;
	@%p6 bra 	$L__BB2_7;
	shr.u32 	%r36, %r13, 31;
	add.s32 	%r37, %r13, %r36;
	shr.s32 	%r38, %r37, 1;
	shl.b32 	%r39, %r38, 20;
	add.s32 	%r40, %r15, %r39;
	mov.b64 	%fd102, {%r14, %r40};
	sub.s32 	%r41, %r13, %r38;
	shl.b32 	%r42, %r41, 20;
	add.s32 	%r43, %r42, 1072693248;
	mov.b32 	%r44, 0;
	mov.b64 	%fd103, {%r44, %r43};
	mul.f64 	%fd108, %fd103, %fd102;
$L__BB2_7:
	abs.f64 	%fd104, %fd108;
	setp.eq.f64 	%p7, %fd104, 0d7FF0000000000000;
	fma.rn.f64 	%fd105, %fd108, %fd5, %fd108;
	selp.f64 	%fd106, %fd108, %fd105, %p7;
	st.param.f64 	[func_retval0], %fd106;
	ret;

}


// ===== COMPILED SASS (sm_100) =====

	.target	sm_100

	.elftype	@"ET_EXEC"


//--------------------- .note.nv.tkinfo           --------------------------
	.section	.note.nv.tkinfo,"",@"SHT_NOTE"
	.sectionflags	@"SHF_NOTE_NV_TKINFO"
	.tkinfo
        /*0018*/ 	.word	0x00000002
        /*0030*/ 	.string	""
        /*0030*/ 	.string	"ptxas"
        /*0030*/ 	.string	"Cuda compilation tools, release 13.0, V13.0.88"
        /*0030*/ 	.string	"Build cuda_13.0.r13.0/compiler.36424714_0"
        /*0030*/ 	.string	"-arch sm_100 -m 64 "



//--------------------- .note.nv.cuinfo           --------------------------
	.section	.note.nv.cuinfo,"",@"SHT_NOTE"
	.sectionflags	@"SHF_NOTE_NV_CUINFO"
        /*0018*/ 	.short	0x0002
        /*001a*/ 	.short	0x0064
        /*001c*/ 	.short	0x0082
	.zero		2


//--------------------- .nv.info                  --------------------------
	.section	.nv.info,"",@"SHT_CUDA_INFO"
	.align	4


	//----- nvinfo : EIATTR_REGCOUNT
	.align		4
        /*0000*/ 	.byte	0x04, 0x2f
        /*0002*/ 	.short	(.L_11 - .L_10)
	.align		4
.L_10:
        /*0004*/ 	.word	index@(_Z11distributordPdS_i)
        /*0008*/ 	.word	0x00000082


	//----- nvinfo : EIATTR_FRAME_SIZE
	.align		4
.L_11:
        /*000c*/ 	.byte	0x04, 0x11
        /*000e*/ 	.short	(.L_13 - .L_12)
	.align		4
.L_12:
        /*0010*/ 	.word	index@($_Z11distributordPdS_i$__internal_accurate_pow)
        /*0014*/ 	.word	0x00000000


	//----- nvinfo : EIATTR_FRAME_SIZE
	.align		4
.L_13:
        /*0018*/ 	.byte	0x04, 0x11
        /*001a*/ 	.short	(.L_15 - .L_14)
	.align		4
.L_14:
        /*001c*/ 	.word	index@($__internal_6_$__cuda_sm20_dsqrt_rn_f64_mediumpath_v1)
        /*0020*/ 	.word	0x00000000


	//----- nvinfo : EIATTR_FRAME_SIZE
	.align		4
.L_15:
        /*0024*/ 	.byte	0x04, 0x11
        /*0026*/ 	.short	(.L_17 - .L_16)
	.align		4
.L_16:
        /*0028*/ 	.word	index@($__internal_5_$__cuda_sm20_div_rn_f64_full)
        /*002c*/ 	.word	0x00000000


	//----- nvinfo : EIATTR_FRAME_SIZE
	.align		4
.L_17:
        /*0030*/ 	.byte	0x04, 0x11
        /*0032*/ 	.short	(.L_19 - .L_18)
	.align		4
.L_18:
        /*0034*/ 	.word	index@($__internal_4_$__cuda_sm20_dblrcp_rn_slowpath_v3)
        /*0038*/ 	.word	0x00000000


	//----- nvinfo : EIATTR_FRAME_SIZE
	.align		4
.L_19:
        /*003c*/ 	.byte	0x04, 0x11
        /*003e*/ 	.short	(.L_21 - .L_20)
	.align		4
.L_20:
        /*0040*/ 	.word	index@(_Z11distributordPdS_i)
        /*0044*/ 	.word	0x00000000


	//----- nvinfo : EIATTR_REGCOUNT
	.align		4
.L_21:
        /*0048*/ 	.byte	0x04, 0x2f
        /*004a*/ 	.short	(.L_23 - .L_22)
	.align		4
.L_22:
        /*004c*/ 	.word	index@(_Z13distributor_PdPdS_S_ii)
        /*0050*/ 	.word	0x0000009f


	//----- nvinfo : EIATTR_FRAME_SIZE
	.align		4
.L_23:
        /*0054*/ 	.byte	0x04, 0x11
        /*0056*/ 	.short	(.L_25 - .L_24)
	.align		4
.L_24:
        /*0058*/ 	.word	index@($_Z13distributor_PdPdS_S_ii$__internal_accurate_pow)
        /*005c*/ 	.word	0x00000010


	//----- nvinfo : EIATTR_FRAME_SIZE
	.align		4
.L_25:
        /*0060*/ 	.byte	0x04, 0x11
        /*0062*/ 	.short	(.L_27 - .L_26)
	.align		4
.L_26:
        /*0064*/ 	.word	index@($__internal_3_$__cuda_sm3x_div_rn_noftz_f32_slowpath)
        /*0068*/ 	.word	0x00000010


	//----- nvinfo : EIATTR_FRAME_SIZE
	.align		4
.L_27:
        /*006c*/ 	.byte	0x04, 0x11
        /*006e*/ 	.short	(.L_29 - .L_28)
	.align		4
.L_28:
        /*0070*/ 	.word	index@($__internal_2_$__cuda_sm20_dsqrt_rn_f64_mediumpath_v1)
        /*0074*/ 	.word	0x00000010


	//----- nvinfo : EIATTR_FRAME_SIZE
	.align		4
.L_29:
        /*0078*/ 	.byte	0x04, 0x11
        /*007a*/ 	.short	(.L_31 - .L_30)
	.align		4
.L_30:
        /*007c*/ 	.word	index@($__internal_1_$__cuda_sm20_div_rn_f64_full)
        /*0080*/ 	.word	0x00000010


	//----- nvinfo : EIATTR_FRAME_SIZE
	.align		4
.L_31:
        /*0084*/ 	.byte	0x04, 0x11
        /*0086*/ 	.short	(.L_33 - .L_32)
	.align		4
.L_32:
        /*0088*/ 	.word	index@($__internal_0_$__cuda_sm20_dblrcp_rn_slowpath_v3)
        /*008c*/ 	.word	0x00000010


	//----- nvinfo : EIATTR_FRAME_SIZE
	.align		4
.L_33:
        /*0090*/ 	.byte	0x04, 0x11
        /*0092*/ 	.short	(.L_35 - .L_34)
	.align		4
.L_34:
        /*0094*/ 	.word	index@(_Z13distributor_PdPdS_S_ii)
        /*0098*/ 	.word	0x00000010


	//----- nvinfo : EIATTR_MIN_STACK_SIZE
	.align		4
.L_35:
        /*009c*/ 	.byte	0x04, 0x12
        /*009e*/ 	.short	(.L_37 - .L_36)
	.align		4
.L_36:
        /*00a0*/ 	.word	index@(_Z13distributor_PdPdS_S_ii)
        /*00a4*/ 	.word	0x00000010


	//----- nvinfo : EIATTR_MIN_STACK_SIZE
	.align		4
.L_37:
        /*00a8*/ 	.byte	0x04, 0x12
        /*00aa*/ 	.short	(.L_39 - .L_38)
	.align		4
.L_38:
        /*00ac*/ 	.word	index@(_Z11distributordPdS_i)
        /*00b0*/ 	.word	0x00000000
.L_39:


//--------------------- .nv.compat                --------------------------
	.section	.nv.compat,"",@"SHT_CUDA_COMPAT_INFO"
	.align	4
        /*0000*/ 	.byte	0x02, 0x09, 0x00, 0x00, 0x02, 0x02, 0x01, 0x00, 0x02, 0x05, 0x05, 0x00, 0x03, 0x07, 0x01, 0x01
        /*0010*/ 	.byte	0x02, 0x03, 0x00, 0x00, 0x02, 0x06, 0x01, 0x00, 0x04, 0x0b, 0x08, 0x00, 0x01, 0x00, 0x00, 0x00
        /*0020*/ 	.byte	0x00, 0x00, 0x00, 0x00


//--------------------- .nv.info._Z13distributor_PdPdS_S_ii --------------------------
	.section	.nv.info._Z13distributor_PdPdS_S_ii,"",@"SHT_CUDA_INFO"
	.sectionflags	@""
	.align	4


	//----- nvinfo : EIATTR_CUDA_API_VERSION
	.align		4
        /*0000*/ 	.byte	0x04, 0x37
        /*0002*/ 	.short	(.L_41 - .L_40)
.L_40:
        /*0004*/ 	.word	0x00000082


	//----- nvinfo : EIATTR_KPARAM_INFO
	.align		4
.L_41:
        /*0008*/ 	.byte	0x04, 0x17
        /*000a*/ 	.short	(.L_43 - .L_42)
.L_42:
        /*000c*/ 	.word	0x00000000
        /*0010*/ 	.short	0x0005
        /*0012*/ 	.short	0x0024
        /*0014*/ 	.byte	0x00, 0xf0, 0x11, 0x00


	//----- nvinfo : EIATTR_KPARAM_INFO
	.align		4
.L_43:
        /*0018*/ 	.byte	0x04, 0x17
        /*001a*/ 	.short	(.L_45 - .L_44)
.L_44:
        /*001c*/ 	.word	0x00000000
        /*0020*/ 	.short	0x0004
        /*0022*/ 	.short	0x0020
        /*0024*/ 	.byte	0x00, 0xf0, 0x11, 0x00


	//----- nvinfo : EIATTR_KPARAM_INFO
	.align		4
.L_45:
        /*0028*/ 	.byte	0x04, 0x17
        /*002a*/ 	.short	(.L_47 - .L_46)
.L_46:
        /*002c*/ 	.word	0x00000000
        /*0030*/ 	.short	0x0003
        /*0032*/ 	.short	0x0018
        /*0034*/ 	.byte	0x00, 0xf5, 0x21, 0x00


	//----- nvinfo : EIATTR_KPARAM_INFO
	.align		4
.L_47:
        /*0038*/ 	.byte	0x04, 0x17
        /*003a*/ 	.short	(.L_49 - .L_48)
.L_48:
        /*003c*/ 	.word	0x00000000
        /*0040*/ 	.short	0x0002
        /*0042*/ 	.short	0x0010
        /*0044*/ 	.byte	0x00, 0xf5, 0x21, 0x00


	//----- nvinfo : EIATTR_KPARAM_INFO
	.align		4
.L_49:
        /*0048*/ 	.byte	0x04, 0x17
        /*004a*/ 	.short	(.L_51 - .L_50)
.L_50:
        /*004c*/ 	.word	0x00000000
        /*0050*/ 	.short	0x0001
        /*0052*/ 	.short	0x0008
        /*0054*/ 	.byte	0x00, 0xf5, 0x21, 0x00


	//----- nvinfo : EIATTR_KPARAM_INFO
	.align		4
.L_51:
        /*0058*/ 	.byte	0x04, 0x17
        /*005a*/ 	.short	(.L_53 - .L_52)
.L_52:
        /*005c*/ 	.word	0x00000000
        /*0060*/ 	.short	0x0000
        /*0062*/ 	.short	0x0000
        /*0064*/ 	.byte	0x00, 0xf0, 0x21, 0x00


	//----- nvinfo : EIATTR_SPARSE_MMA_MASK
	.align		4
.L_53:
        /*0068*/ 	.byte	0x03, 0x50
        /*006a*/ 	.short	0x0000


	//----- nvinfo : EIATTR_MAXREG_COUNT
	.align		4
        /*006c*/ 	.byte	0x03, 0x1b
        /*006e*/ 	.short	0x00ff


	//----- nvinfo : EIATTR_EXTERNS
	.align		4
        /*0070*/ 	.byte	0x04, 0x0f
        /*0072*/ 	.short	(.L_55 - .L_54)


	//   ....[0]....
	.align		4
.L_54:
        /*0074*/ 	.word	index@(malloc)


	//   ....[1]....
	.align		4
        /*0078*/ 	.word	index@(free)


	//   ....[2]....
	.align		4
        /*007c*/ 	.word	index@(vprintf)


	//----- nvinfo : EIATTR_MERCURY_ISA_VERSION
	.align		4
.L_55:
        /*0080*/ 	.byte	0x03, 0x5f
        /*0082*/ 	.short	0x0101


	//----- nvinfo : EIATTR_VRC_CTA_INIT_COUNT
	.align		4
        /*0084*/ 	.byte	0x02, 0x4a
	.zero		1
	.zero		1


	//----- nvinfo : EIATTR_SYSCALL_OFFSETS
	.align		4
        /*0088*/ 	.byte	0x04, 0x46
        /*008a*/ 	.short	(.L_57 - .L_56)


	//   ....[0]....
.L_56:
        /*008c*/ 	.word	0x000002c0


	//   ....[1]....
        /*0090*/ 	.word	0x00000340


	//   ....[2]....
        /*0094*/ 	.word	0x00051da0


	//----- nvinfo : EIATTR_EXIT_INSTR_OFFSETS
	.align		4
.L_57:
        /*0098*/ 	.byte	0x04, 0x1c
        /*009a*/ 	.short	(.L_59 - .L_58)


	//   ....[0]....
.L_58:
        /*009c*/ 	.word	0x000000c0


	//   ....[1]....
        /*00a0*/ 	.word	0x00051db0


	//----- nvinfo : EIATTR_CRS_STACK_SIZE
	.align		4
.L_59:
        /*00a4*/ 	.byte	0x04, 0x1e
        /*00a6*/ 	.short	(.L_61 - .L_60)
.L_60:
        /*00a8*/ 	.word	0x00000000


	//----- nvinfo : EIATTR_CBANK_PARAM_SIZE
	.align		4
.L_61:
        /*00ac*/ 	.byte	0x03, 0x19
        /*00ae*/ 	.short	0x0028


	//----- nvinfo : EIATTR_PARAM_CBANK
	.align		4
        /*00b0*/ 	.byte	0x04, 0x0a
        /*00b2*/ 	.short	(.L_63 - .L_62)
	.align		4
.L_62:
        /*00b4*/ 	.word	index@(.nv.constant0._Z13distributor_PdPdS_S_ii)
        /*00b8*/ 	.short	0x0380
        /*00ba*/ 	.short	0x0028


	//----- nvinfo : EIATTR_SW_WAR
	.align		4
.L_63:
        /*00bc*/ 	.byte	0x04, 0x36
        /*00be*/ 	.short	(.L_65 - .L_64)
.L_64:
        /*00c0*/ 	.word	0x00000008
.L_65:


//--------------------- .nv.info._Z11distributordPdS_i --------------------------
	.section	.nv.info._Z11distributordPdS_i,"",@"SHT_CUDA_INFO"
	.sectionflags	@""
	.align	4


	//----- nvinfo : EIATTR_CUDA_API_VERSION
	.align		4
        /*0000*/ 	.byte	0x04, 0x37
        /*0002*/ 	.short	(.L_67 - .L_66)
.L_66:
        /*0004*/ 	.word	0x00000082


	//----- nvinfo : EIATTR_KPARAM_INFO
	.align		4
.L_67:
        /*0008*/ 	.byte	0x04, 0x17
        /*000a*/ 	.short	(.L_69 - .L_68)
.L_68:
        /*000c*/ 	.word	0x00000000
        /*0010*/ 	.short	0x0003
        /*0012*/ 	.short	0x0018
        /*0014*/ 	.byte	0x00, 0xf0, 0x11, 0x00


	//----- nvinfo : EIATTR_KPARAM_INFO
	.align		4
.L_69:
        /*0018*/ 	.byte	0x04, 0x17
        /*001a*/ 	.short	(.L_71 - .L_70)
.L_70:
        /*001c*/ 	.word	0x00000000
        /*0020*/ 	.short	0x0002
        /*0022*/ 	.short	0x0010
        /*0024*/ 	.byte	0x00, 0xf5, 0x21, 0x00


	//----- nvinfo : EIATTR_KPARAM_INFO
	.align		4
.L_71:
        /*0028*/ 	.byte	0x04, 0x17
        /*002a*/ 	.short	(.L_73 - .L_72)
.L_72:
        /*002c*/ 	.word	0x00000000
        /*0030*/ 	.short	0x0001
        /*0032*/ 	.short	0x0008
        /*0034*/ 	.byte	0x00, 0xf5, 0x21, 0x00


	//----- nvinfo : EIATTR_KPARAM_INFO
	.align		4
.L_73:
        /*0038*/ 	.byte	0x04, 0x17
        /*003a*/ 	.short	(.L_75 - .L_74)
.L_74:
        /*003c*/ 	.word	0x00000000
        /*0040*/ 	.short	0x0000
        /*0042*/ 	.short	0x0000
        /*0044*/ 	.byte	0x00, 0xf0, 0x21, 0x00


	//----- nvinfo : EIATTR_SPARSE_MMA_MASK
	.align		4
.L_75:
        /*0048*/ 	.byte	0x03, 0x50
        /*004a*/ 	.short	0x0000


	//----- nvinfo : EIATTR_MAXREG_COUNT
	.align		4
        /*004c*/ 	.byte	0x03, 0x1b
        /*004e*/ 	.short	0x00ff


	//----- nvinfo : EIATTR_EXTERNS
	.align		4
        /*0050*/ 	.byte	0x04, 0x0f
        /*0052*/ 	.short	(.L_77 - .L_76)


	//   ....[0]....
	.align		4
.L_76:
        /*0054*/ 	.word	index@(malloc)


	//   ....[1]....
	.align		4
        /*0058*/ 	.word	index@(free)


	//----- nvinfo : EIATTR_MERCURY_ISA_VERSION
	.align		4
.L_77:
        /*005c*/ 	.byte	0x03, 0x5f
        /*005e*/ 	.short	0x0101


	//----- nvinfo : EIATTR_VRC_CTA_INIT_COUNT
	.align		4
        /*0060*/ 	.byte	0x02, 0x4a
	.zero		1
	.zero		1


	//----- nvinfo : EIATTR_SYSCALL_OFFSETS
	.align		4
        /*0064*/ 	.byte	0x04, 0x46
        /*0066*/ 	.short	(.L_79 - .L_78)


	//   ....[0]....
.L_78:
        /*0068*/ 	.word	0x000000e0


	//   ....[1]....
        /*006c*/ 	.word	0x00029cb0


	//----- nvinfo : EIATTR_EXIT_INSTR_OFFSETS
	.align		4
.L_79:
        /*0070*/ 	.byte	0x04, 0x1c
        /*0072*/ 	.short	(.L_81 - .L_80)


	//   ....[0]....
.L_80:
        /*0074*/ 	.word	0x00000070


	//   ....[1]....
        /*0078*/ 	.word	0x00029cc0


	//----- nvinfo : EIATTR_CRS_STACK_SIZE
	.align		4
.L_81:
        /*007c*/ 	.byte	0x04, 0x1e
        /*007e*/ 	.short	(.L_83 - .L_82)
.L_82:
        /*0080*/ 	.word	0x00000000


	//----- nvinfo : EIATTR_CBANK_PARAM_SIZE
	.align		4
.L_83:
        /*0084*/ 	.byte	0x03, 0x19
        /*0086*/ 	.short	0x001c


	//----- nvinfo : EIATTR_PARAM_CBANK
	.align		4
        /*0088*/ 	.byte	0x04, 0x0a
        /*008a*/ 	.short	(.L_85 - .L_84)
	.align		4
.L_84:
        /*008c*/ 	.word	index@(.nv.constant0._Z11distributordPdS_i)
        /*0090*/ 	.short	0x0380
        /*0092*/ 	.short	0x001c


	//----- nvinfo : EIATTR_SW_WAR
	.align		4
.L_85:
        /*0094*/ 	.byte	0x04, 0x36
        /*0096*/ 	.short	(.L_87 - .L_86)
.L_86:
        /*0098*/ 	.word	0x00000008
.L_87:


//--------------------- .nv.callgraph             --------------------------
	.section	.nv.callgraph,"",@"SHT_CUDA_CALLGRAPH"
	.align	4
	.sectionentsize	8
	.align		4
        /*0000*/ 	.word	0x00000000
	.align		4
        /*0004*/ 	.word	0xffffffff
	.align		4
        /*0008*/ 	.word	index@(_Z13distributor_PdPdS_S_ii)
	.align		4
        /*000c*/ 	.word	index@(free)
	.align		4
        /*0010*/ 	.word	index@(_Z13distributor_PdPdS_S_ii)
	.align		4
        /*0014*/ 	.word	index@(malloc)
	.align		4
        /*0018*/ 	.word	index@(_Z13distributor_PdPdS_S_ii)
	.align		4
        /*001c*/ 	.word	index@(vprintf)
	.align		4
        /*0020*/ 	.word	index@(_Z11distributordPdS_i)
	.align		4
        /*0024*/ 	.word	index@(free)
	.align		4
        /*0028*/ 	.word	index@(_Z11distributordPdS_i)
	.align		4
        /*002c*/ 	.word	index@(malloc)
	.align		4
        /*0030*/ 	.word	0x00000000
	.align		4
        /*0034*/ 	.word	0xfffffffe
	.align		4
        /*0038*/ 	.word	0x00000000
	.align		4
        /*003c*/ 	.word	0xfffffffd
	.align		4
        /*0040*/ 	.word	0x00000000
	.align		4
        /*0044*/ 	.word	0xfffffffc


//--------------------- .nv.constant4             --------------------------
	.section	.nv.constant4,"a",@progbits
	.align	8
	.align		8
.nv.constant4:
        /*0000*/ 	.dword	malloc
	.align		8
        /*0008*/ 	.dword	free
	.align		8
        /*0010*/ 	.dword	vprintf
	.align		8
        /*0018*/ 	.dword	precalc_xorwow_matrix
	.align		8
        /*0020*/ 	.dword	precalc_xorwow_offset_matrix
	.align		8
        /*0028*/ 	.dword	mrg32k3aM1
	.align		8
        /*0030*/ 	.dword	mrg32k3aM2
	.align		8
        /*0038*/ 	.dword	mrg32k3aM1SubSeq
	.align		8
        /*0040*/ 	.dword	mrg32k3aM2SubSeq
	.align		8
        /*0048*/ 	.dword	mrg32k3aM1Seq
	.align		8
        /*0050*/ 	.dword	mrg32k3aM2Seq
	.align		8
        /*0058*/ 	.dword	$str


//--------------------- .nv.constant3             --------------------------
	.section	.nv.constant3,"a",@progbits
	.align	8
.nv.constant3:
	.type		__cr_lgamma_table,@object
	.size		__cr_lgamma_table,(.L_8 - __cr_lgamma_table)
__cr_lgamma_table:
        /*0000*/ 	.byte	0x00, 0x00, 0x00, 0x00, 0x00, 0x00, 0x00, 0x00, 0x00, 0x00, 0x00, 0x00, 0x00, 0x00, 0x00, 0x00
        /*0010*/ 	.byte	0xef, 0x39, 0xfa, 0xfe, 0x42, 0x2e, 0xe6, 0x3f, 0x02, 0x20, 0x2a, 0xfa, 0x0b, 0xab, 0xfc, 0x3f
        /*0020*/ 	.byte	0xf9, 0x2c, 0x92, 0x7c, 0xa7, 0x6c, 0x09, 0x40, 0xc9, 0x79, 0x44, 0x3c, 0x64, 0x26, 0x13, 0x40
        /*0030*/ 	.byte	0xca, 0x01, 0xcf, 0x3a, 0x27, 0x51, 0x1a, 0x40, 0x30, 0xcc, 0x2d, 0xf3, 0xe1, 0x0c, 0x21, 0x40
        /*0040*/ 	.byte	0x0d, 0xb7, 0xfc, 0x82, 0x8e, 0x35, 0x25, 0x40
.L_8:


//--------------------- .text._Z13distributor_PdPdS_S_ii --------------------------
	.section	.text._Z13distributor_PdPdS_S_ii,"ax",@progbits
	.align	128
        .global         _Z13distributor_PdPdS_S_ii
        .type           _Z13distributor_PdPdS_S_ii,@function
        .size           _Z13distributor_PdPdS_S_ii,(.L_x_2996 - _Z13distributor_PdPdS_S_ii)
        .other          _Z13distributor_PdPdS_S_ii,@"STO_CUDA_ENTRY STV_DEFAULT"
_Z13distributor_PdPdS_S_ii:
.text._Z13distributor_PdPdS_S_ii:
[----:B------:R-:W0:Y:S01]  /*0000*/  LDC R1, c[0x0][0x37c] ;  /* 0x0000df00ff017b82 */ /* 0x000e220000000800 */
[----:B------:R-:W1:Y:S01]  /*0010*/  S2R R3, SR_TID.X ;  /* 0x0000000000037919 */ /* 0x000e620000002100 */
[----:B------:R-:W2:Y:S06]  /*0020*/  LDCU UR5, c[0x0][0x2fc] ;  /* 0x00005f80ff0577ac */ /* 0x000eac0008000800 */
[----:B------:R-:W1:Y:S01]  /*0030*/  S2UR UR6, SR_CTAID.X ;  /* 0x00000000000679c3 */ /* 0x000e620000002500 */
[----:B0-----:R-:W-:Y:S01]  /*0040*/  VIADD R1, R1, 0xfffffff0 ;  /* 0xfffffff001017836 */ /* 0x001fe20000000000 */
[----:B------:R-:W0:Y:S01]  /*0050*/  LDCU UR36, c[0x0][0x3a4] ;  /* 0x00007480ff2477ac */ /* 0x000e220008000800 */
[----:B------:R-:W3:Y:S05]  /*0060*/  LDCU UR4, c[0x0][0x2f8] ;  /* 0x00005f00ff0477ac */ /* 0x000eea0008000800 */
[----:B------:R-:W1:Y:S01]  /*0070*/  LDC R16, c[0x0][0x360] ;  /* 0x0000d800ff107b82 */ /* 0x000e620000000800 */
[----:B---3--:R-:W-:-:S05]  /*0080*/  IADD3 R6, P1, PT, R1, UR4, RZ ;  /* 0x0000000401067c10 */ /* 0x008fca000ff3e0ff */
[----:B--2---:R-:W-:Y:S02]  /*0090*/  IMAD.X R7, RZ, RZ, UR5, P1 ;  /* 0x00000005ff077e24 */ /* 0x004fe400088e06ff */
[----:B-1----:R-:W-:-:S05]  /*00a0*/  IMAD R16, R16, UR6, R3 ;  /* 0x0000000610107c24 */ /* 0x002fca000f8e0203 */
[----:B0-----:R-:W-:-:S13]  /*00b0*/  ISETP.GE.AND P0, PT, R16, UR36, PT ;  /* 0x0000002410007c0c */ /* 0x001fda000bf06270 */
[----:B------:R-:W-:Y:S05]  /*00c0*/  @P0 EXIT ;  /* 0x000000000000094d */ /* 0x000fea0003800000 */
[----:B------:R-:W-:Y:S01]  /*00d0*/  IMAD.MOV.U32 R3, RZ, RZ, 0x19999998 ;  /* 0x19999998ff037424 */ /* 0x000fe200078e00ff */
[----:B------:R-:W-:Y:S03]  /*00e0*/  BSSY.RECONVERGENT B6, `(.L_x_0) ;  /* 0x000001f000067945 */ /* 0x000fe60003800200 */
[----:B------:R-:W-:-:S05]  /*00f0*/  IMAD R0, R16, -0x33333333, R3 ;  /* 0xcccccccd10007824 */ /* 0x000fca00078e0203 */
[----:B------:R-:W-:-:S04]  /*0100*/  SHF.L.W.U32.HI R0, R0, 0x1f, R0 ;  /* 0x0000001f00007819 */ /* 0x000fc80000010e00 */
[----:B------:R-:W-:-:S13]  /*0110*/  ISETP.GT.U32.AND P0, PT, R0, 0x19999998, PT ;  /* 0x199999980000780c */ /* 0x000fda0003f04070 */
[----:B------:R-:W-:Y:S05]  /*0120*/  @P0 BRA `(.L_x_1) ;  /* 0x0000000000680947 */ /* 0x000fea0003800000 */
[----:B------:R-:W-:Y:S01]  /*0130*/  I2FP.F32.S32 R3, UR36 ;  /* 0x0000002400037c45 */ /* 0x000fe20008201400 */
[----:B------:R-:W-:Y:S01]  /*0140*/  BSSY.RECONVERGENT B0, `(.L_x_2) ;  /* 0x000000e000007945 */ /* 0x000fe20003800200 */
[----:B------:R-:W-:Y:S02]  /*0150*/  I2FP.F32.S32 R0, R16 ;  /* 0x0000001000007245 */ /* 0x000fe40000201400 */
[----:B------:R-:W0:Y:S03]  /*0160*/  MUFU.RCP R2, R3 ;  /* 0x0000000300027308 */ /* 0x000e260000001000 */
[----:B------:R-:W-:-:S05]  /*0170*/  FMUL R0, R0, 100 ;  /* 0x42c8000000007820 */ /* 0x000fca0000400000 */
[----:B------:R-:W1:Y:S01]  /*0180*/  FCHK P0, R0, R3 ;  /* 0x0000000300007302 */ /* 0x000e620000000000 */
[----:B0-----:R-:W-:-:S04]  /*0190*/  FFMA R5, -R3, R2, 1 ;  /* 0x3f80000003057423 */ /* 0x001fc80000000102 */
[----:B------:R-:W-:-:S04]  /*01a0*/  FFMA R5, R2, R5, R2 ;  /* 0x0000000502057223 */ /* 0x000fc80000000002 */
[----:B------:R-:W-:-:S04]  /*01b0*/  FFMA R2, R0, R5, RZ ;  /* 0x0000000500027223 */ /* 0x000fc800000000ff */
[----:B------:R-:W-:-:S04]  /*01c0*/  FFMA R4, -R3, R2, R0 ;  /* 0x0000000203047223 */ /* 0x000fc80000000100 */
[----:B------:R-:W-:Y:S01]  /*01d0*/  FFMA R2, R5, R4, R2 ;  /* 0x0000000405027223 */ /* 0x000fe20000000002 */
[----:B-1----:R-:W-:Y:S06]  /*01e0*/  @!P0 BRA `(.L_x_3) ;  /* 0x00000000000c8947 */ /* 0x002fec0003800000 */
[----:B------:R-:W-:-:S07]  /*01f0*/  MOV R10, 0x210 ;  /* 0x00000210000a7802 */ /* 0x000fce0000000f00 */
[----:B------:R-:W-:Y:S05]  /*0200*/  CALL.REL.NOINC `($__internal_3_$__cuda_sm3x_div_rn_noftz_f32_slowpath) ;  /* 0x0000052400d07944 */ /* 0x000fea0003c00000 */
[----:B------:R-:W-:-:S07]  /*0210*/  IMAD.MOV.U32 R2, RZ, RZ, R5 ;  /* 0x000000ffff027224 */ /* 0x000fce00078e0005 */
.L_x_3:
[----:B------:R-:W-:Y:S05]  /*0220*/  BSYNC.RECONVERGENT B0 ;  /* 0x0000000000007941 */ /* 0x000fea0003800200 */
.L_x_2:
[----:B------:R-:W0:Y:S01]  /*0230*/  LDC.64 R12, c[0x0][0x380] ;  /* 0x0000e000ff0c7b82 */ /* 0x000e220000000a00 */
[----:B------:R-:W0:Y:S01]  /*0240*/  F2F.F64.F32 R14, R2 ;  /* 0x00000002000e7310 */ /* 0x000e220000201800 */
[----:B------:R-:W-:Y:S01]  /*0250*/  MOV R0, 0x10 ;  /* 0x0000001000007802 */ /* 0x000fe20000000f00 */
[----:B------:R-:W1:Y:S05]  /*0260*/  LDCU.64 UR4, c[0x4][0x58] ;  /* 0x01000b00ff0477ac */ /* 0x000e6a0008000a00 */
[----:B------:R2:W3:Y:S01]  /*0270*/  LDC.64 R8, c[0x4][R0] ;  /* 0x0100000000087b82 */ /* 0x0004e20000000a00 */
[----:B-1----:R-:W-:Y:S02]  /*0280*/  IMAD.U32 R4, RZ, RZ, UR4 ;  /* 0x00000004ff047e24 */ /* 0x002fe4000f8e00ff */
[----:B------:R-:W-:Y:S01]  /*0290*/  IMAD.U32 R5, RZ, RZ, UR5 ;  /* 0x00000005ff057e24 */ /* 0x000fe2000f8e00ff */
[----:B0-----:R2:W-:Y:S06]  /*02a0*/  STL.128 [R1], R12 ;  /* 0x0000000c01007387 */ /* 0x0015ec0000100c00 */
[----:B------:R-:W-:-:S07]  /*02b0*/  LEPC R20, `(.L_x_1) ;  /* 0x000000001014794e */ /* 0x000fce0000000000 */
[----:B--23--:R-:W-:Y:S05]  /*02c0*/  CALL.ABS.NOINC R8 ;  /* 0x0000000008007343 */ /* 0x00cfea0003c00000 */
.L_x_1:
[----:B------:R-:W-:Y:S05]  /*02d0*/  BSYNC.RECONVERGENT B6 ;  /* 0x0000000000067941 */ /* 0x000fea0003800200 */
.L_x_0:
[----:B------:R-:W-:Y:S01]  /*02e0*/  MOV R0, 0x0 ;  /* 0x0000000000007802 */ /* 0x000fe20000000f00 */
[----:B------:R-:W0:Y:S01]  /*02f0*/  LDC.64 R134, c[0x0][0x358] ;  /* 0x0000d600ff867b82 */ /* 0x000e220000000a00 */
[----:B------:R-:W-:Y:S02]  /*0300*/  IMAD.MOV.U32 R4, RZ, RZ, 0x20 ;  /* 0x00000020ff047424 */ /* 0x000fe400078e00ff */
[----:B------:R-:W-:-:S05]  /*0310*/  IMAD.MOV.U32 R5, RZ, RZ, RZ ;  /* 0x000000ffff057224 */ /* 0x000fca00078e00ff */
[----:B------:R1:W2:Y:S02]  /*0320*/  LDC.64 R2, c[0x4][R0] ;  /* 0x0100000000027b82 */ /* 0x0002a40000000a00 */
[----:B------:R-:W-:-:S07]  /*0330*/  LEPC R20, `(.L_x_4) ;  /* 0x000000001014794e */ /* 0x000fce0000000000 */
[----:B012---:R-:W-:Y:S05]  /*0340*/  CALL.ABS.NOINC R2 ;  /* 0x0000000002007343 */ /* 0x007fea0003c00000 */
.L_x_4:
[----:B------:R-:W0:Y:S01]  /*0350*/  LDC.64 R2, c[0x0][0x388] ;  /* 0x0000e200ff027b82 */ /* 0x000e220000000a00 */
[----:B------:R-:W-:Y:S01]  /*0360*/  R2UR UR4, R134 ;  /* 0x00000000860472ca */ /* 0x000fe200000e0000 */
[----:B------:R-:W-:Y:S01]  /*0370*/  IMAD.SHL.U32 R7, R16, 0x4, RZ ;  /* 0x0000000410077824 */ /* 0x000fe200078e00ff */
[----:B------:R-:W-:-:S03]  /*0380*/  R2UR UR5, R135 ;  /* 0x00000000870572ca */ /* 0x000fc600000e0000 */
[----:B0-----:R-:W-:-:S10]  /*0390*/  IMAD.WIDE R2, R7, 0x8, R2 ;  /* 0x0000000807027825 */ /* 0x001fd400078e0202 */
[----:B------:R-:W2:Y:S01]  /*03a0*/  LDG.E.64 R30, desc[UR4][R2.64] ;  /* 0x00000004021e7981 */ /* 0x000ea2000c1e1b00 */
[----:B------:R-:W-:Y:S02]  /*03b0*/  R2UR UR6, R134 ;  /* 0x00000000860672ca */ /* 0x000fe400000e0000 */
[----:B------:R-:W-:Y:S01]  /*03c0*/  R2UR UR7, R135 ;  /* 0x00000000870772ca */ /* 0x000fe200000e0000 */
[----:B--2---:R0:W-:-:S12]  /*03d0*/  ST.E.64 desc[UR4][R4.64], R30 ;  /* 0x0000001e04007985 */ /* 0x0041d8000c101b04 */
[----:B------:R-:W2:Y:S04]  /*03e0*/  LDG.E.64 R48, desc[UR6][R2.64+0x8] ;  /* 0x0000080602307981 */ /* 0x000ea8000c1e1b00 */
[----:B--2---:R0:W-:Y:S04]  /*03f0*/  ST.E.64 desc[UR4][R4.64+0x8], R48 ;  /* 0x0000083004007985 */ /* 0x0041e8000c101b04 */
[----:B------:R-:W2:Y:S01]  /*0400*/  LDG.E.64 R8, desc[UR6][R2.64+0x10] ;  /* 0x0000100602087981 */ /* 0x000ea2000c1e1b00 */
[----:B------:R-:W1:Y:S01]  /*0410*/  MUFU.RCP64H R7, 3 ;  /* 0x4008000000077908 */ /* 0x000e620000001800 */
[----:B------:R-:W-:-:S02]  /*0420*/  IMAD.MOV.U32 R12, RZ, RZ, 0x0 ;  /* 0x00000000ff0c7424 */ /* 0x000fc400078e00ff */
[----:B------:R-:W-:Y:S02]  /*0430*/  IMAD.MOV.U32 R13, RZ, RZ, 0x40080000 ;  /* 0x40080000ff0d7424 */ /* 0x000fe400078e00ff */
[----:B------:R-:W-:-:S06]  /*0440*/  IMAD.MOV.U32 R6, RZ, RZ, 0x1 ;  /* 0x00000001ff067424 */ /* 0x000fcc00078e00ff */
[----:B-1----:R-:W-:-:S08]  /*0450*/  DFMA R10, R6, -R12, 1 ;  /* 0x3ff00000060a742b */ /* 0x002fd0000000080c */
[----:B------:R-:W-:-:S08]  /*0460*/  DFMA R10, R10, R10, R10 ;  /* 0x0000000a0a0a722b */ /* 0x000fd0000000000a */
[----:B------:R-:W-:-:S08]  /*0470*/  DFMA R10, R6, R10, R6 ;  /* 0x0000000a060a722b */ /* 0x000fd00000000006 */
[----:B------:R-:W-:-:S08]  /*0480*/  DFMA R6, R10, -R12, 1 ;  /* 0x3ff000000a06742b */ /* 0x000fd0000000080c */
[----:B------:R-:W-:Y:S01]  /*0490*/  DFMA R6, R10, R6, R10 ;  /* 0x000000060a06722b */ /* 0x000fe2000000000a */
[----:B--2---:R0:W-:Y:S04]  /*04a0*/  ST.E.64 desc[UR4][R4.64+0x10], R8 ;  /* 0x0000100804007985 */ /* 0x0041e8000c101b04 */
[----:B------:R1:W2:Y:S03]  /*04b0*/  LDG.E.64 R46, desc[UR6][R2.64+0x18] ;  /* 0x00001806022e7981 */ /* 0x0002a6000c1e1b00 */
[----:B------:R-:W-:Y:S01]  /*04c0*/  DMUL R10, R8, R6 ;  /* 0x00000006080a7228 */ /* 0x000fe20000000000 */
[----:B------:R-:W-:Y:S01]  /*04d0*/  FSETP.GEU.AND P1, PT, |R9|, 6.5827683646048100446e-37, PT ;  /* 0x036000000900780b */ /* 0x000fe20003f2e200 */
[----:B------:R-:W-:Y:S01]  /*04e0*/  BSSY.RECONVERGENT B0, `(.L_x_5) ;  /* 0x000000f000007945 */ /* 0x000fe20003800200 */
[----:B------:R-:W-:Y:S01]  /*04f0*/  IMAD.MOV.U32 R18, RZ, RZ, R8 ;  /* 0x000000ffff127224 */ /* 0x000fe200078e0008 */
[----:B------:R-:W-:-:S04]  /*0500*/  MOV R19, R9 ;  /* 0x0000000900137202 */ /* 0x000fc80000000f00 */
[----:B-1----:R-:W-:-:S08]  /*0510*/  DFMA R2, R10, -3, R8 ;  /* 0xc00800000a02782b */ /* 0x002fd00000000008 */
[----:B------:R-:W-:-:S10]  /*0520*/  DFMA R2, R6, R2, R10 ;  /* 0x000000020602722b */ /* 0x000fd4000000000a */
[----:B------:R-:W-:-:S05]  /*0530*/  FFMA R0, RZ, 2.125, R3 ;  /* 0x40080000ff007823 */ /* 0x000fca0000000003 */
[----:B------:R-:W-:Y:S01]  /*0540*/  FSETP.GT.AND P0, PT, |R0|, 1.469367938527859385e-39, PT ;  /* 0x001000000000780b */ /* 0x000fe20003f04200 */
[----:B--2---:R0:W-:-:S12]  /*0550*/  ST.E.64 desc[UR4][R4.64+0x18], R46 ;  /* 0x0000182e04007985 */ /* 0x0041d8000c101b04 */
[----:B------:R-:W-:Y:S05]  /*0560*/  @P0 BRA P1, `(.L_x_6) ;  /* 0x0000000000180947 */ /* 0x000fea0000800000 */
[----:B------:R-:W-:Y:S01]  /*0570*/  IMAD.MOV.U32 R6, RZ, RZ, RZ ;  /* 0x000000ffff067224 */ /* 0x000fe200078e00ff */
[----:B------:R-:W-:Y:S01]  /*0580*/  MOV R0, 0x5b0 ;  /* 0x000005b000007802 */ /* 0x000fe20000000f00 */
[----:B------:R-:W-:-:S07]  /*0590*/  IMAD.MOV.U32 R7, RZ, RZ, 0x40080000 ;  /* 0x40080000ff077424 */ /* 0x000fce00078e00ff */
[----:B0-----:R-:W-:Y:S05]  /*05a0*/  CALL.REL.NOINC `($__internal_1_$__cuda_sm20_div_rn_f64_full) ;  /* 0x0000051800a47944 */ /* 0x001fea0003c00000 */
[----:B------:R-:W-:Y:S02]  /*05b0*/  IMAD.MOV.U32 R2, RZ, RZ, R6 ;  /* 0x000000ffff027224 */ /* 0x000fe400078e0006 */
[----:B------:R-:W-:-:S07]  /*05c0*/  IMAD.MOV.U32 R3, RZ, RZ, R7 ;  /* 0x000000ffff037224 */ /* 0x000fce00078e0007 */
.L_x_6:
[----:B------:R-:W-:Y:S05]  /*05d0*/  BSYNC.RECONVERGENT B0 ;  /* 0x0000000000007941 */ /* 0x000fea0003800200 */
.L_x_5:
[----:B------:R-:W-:Y:S01]  /*05e0*/  DMUL R14, R48, 0.5 ;  /* 0x3fe00000300e7828 */ /* 0x000fe20000000000 */
[----:B------:R-:W-:Y:S01]  /*05f0*/  BSSY.RECONVERGENT B0, `(.L_x_7) ;  /* 0x0005164000007945 */ /* 0x000fe20003800200 */
[----:B------:R-:W-:Y:S01]  /*0600*/  DMUL R12, R46, 0.25 ;  /* 0x3fd000002e0c7828 */ /* 0x000fe20000000000 */
[----:B------:R-:W-:Y:S01]  /*0610*/  IMAD.MOV.U32 R22, RZ, RZ, 0x47ae147b ;  /* 0x47ae147bff167424 */ /* 0x000fe200078e00ff */
[----:B------:R-:W-:Y:S01]  /*0620*/  CS2R R20, SRZ ;  /* 0x0000000000147805 */ /* 0x000fe2000001ff00 */
[----:B------:R-:W-:Y:S01]  /*0630*/  IMAD.MOV.U32 R23, RZ, RZ, 0x3f847ae1 ;  /* 0x3f847ae1ff177424 */ /* 0x000fe200078e00ff */
[----:B------:R-:W-:Y:S01]  /*0640*/  CS2R R40, SRZ ;  /* 0x0000000000287805 */ /* 0x000fe2000001ff00 */
[----:B------:R-:W-:Y:S02]  /*0650*/  IMAD.MOV.U32 R132, RZ, RZ, 0x0 ;  /* 0x00000000ff847424 */ /* 0x000fe400078e00ff */
[----:B------:R-:W-:-:S07]  /*0660*/  IMAD.MOV.U32 R133, RZ, RZ, -0x40100000 ;  /* 0xbff00000ff857424 */ /* 0x000fce00078e00ff */
.L_x_47:
[C---:B------:R-:W-:Y:S01]  /*0670*/  DSETP.NEU.AND P1, PT, R20.reuse, RZ, PT ;  /* 0x000000ff1400722a */ /* 0x040fe20003f2d000 */
[----:B------:R-:W-:Y:S01]  /*0680*/  BSSY.RECONVERGENT B1, `(.L_x_8) ;  /* 0x000007b000017945 */ /* 0x000fe20003800200 */
[----:B------:R-:W-:Y:S01]  /*0690*/  DADD R6, -R20, 100 ;  /* 0x4059000014067429 */ /* 0x000fe20000000100 */
[----:B------:R-:W-:-:S07]  /*06a0*/  IMAD.MOV.U32 R156, RZ, RZ, RZ ;  /* 0x000000ffff9c7224 */ /* 0x000fce00078e00ff */
[----:B------:R-:W-:-:S06]  /*06b0*/  DSETP.GE.AND P0, PT, R22, R6, PT ;  /* 0x000000061600722a */ /* 0x000fcc0003f06000 */
[----:B------:R-:W-:Y:S02]  /*06c0*/  FSEL R22, R6, R22, P0 ;  /* 0x0000001606167208 */ /* 0x000fe40000000000 */
[----:B------:R-:W-:Y:S01]  /*06d0*/  FSEL R23, R7, R23, P0 ;  /* 0x0000001707177208 */ /* 0x000fe20000000000 */
[----:B------:R-:W-:Y:S06]  /*06e0*/  @P1 BRA `(.L_x_9) ;  /* 0x0000000000941947 */ /* 0x000fec0003800000 */
[C---:B------:R-:W-:Y:S01]  /*06f0*/  DADD R6, R20.reuse, 1 ;  /* 0x3ff0000014067429 */ /* 0x040fe20000000000 */
[----:B------:R-:W-:Y:S01]  /*0700*/  IMAD.MOV.U32 R11, RZ, RZ, -0x100000 ;  /* 0xfff00000ff0b7424 */ /* 0x000fe200078e00ff */
[C---:B0-----:R-:W-:Y:S01]  /*0710*/  DADD R8, R20.reuse, 2 ;  /* 0x4000000014087429 */ /* 0x041fe20000000000 */
[----:B------:R-:W-:Y:S01]  /*0720*/  ISETP.GE.AND P0, PT, R21, RZ, PT ;  /* 0x000000ff1500720c */ /* 0x000fe20003f06270 */
[----:B------:R-:W-:-:S03]  /*0730*/  DSETP.NEU.AND P1, PT, |R20|, +INF , PT ;  /* 0x7ff000001400742a */ /* 0x000fc60003f2d200 */
[----:B------:R-:W-:-:S03]  /*0740*/  SEL R11, R11, 0x7ff00000, !P0 ;  /* 0x7ff000000b0b7807 */ /* 0x000fc60004000000 */
[----:B------:R-:W-:Y:S01]  /*0750*/  LOP3.LUT R6, R7, 0x7ff00000, RZ, 0xc0, !PT ;  /* 0x7ff0000007067812 */ /* 0x000fe200078ec0ff */
[C---:B------:R-:W-:Y:S01]  /*0760*/  DSETP.NEU.AND P0, PT, R20.reuse, 1, PT ;  /* 0x3ff000001400742a */ /* 0x040fe20003f0d000 */
[----:B------:R-:W-:Y:S01]  /*0770*/  LOP3.LUT R0, R9, 0x7ff00000, RZ, 0xc0, !PT ;  /* 0x7ff0000009007812 */ /* 0x000fe200078ec0ff */
[C---:B------:R-:W-:Y:S01]  /*0780*/  DADD R8, R20.reuse, 4 ;  /* 0x4010000014087429 */ /* 0x040fe20000000000 */
[----:B------:R-:W-:Y:S01]  /*0790*/  ISETP.NE.AND P2, PT, R6, 0x7ff00000, PT ;  /* 0x7ff000000600780c */ /* 0x000fe20003f45270 */
[----:B------:R-:W-:-:S03]  /*07a0*/  DADD R6, R20, 3 ;  /* 0x4008000014067429 */ /* 0x000fc60000000000 */
[-C--:B------:R-:W-:Y:S02]  /*07b0*/  FSEL R17, R11, R21.reuse, !P2 ;  /* 0x000000150b117208 */ /* 0x080fe40005000000 */
[----:B------:R-:W-:Y:S02]  /*07c0*/  ISETP.NE.AND P2, PT, R0, 0x7ff00000, PT ;  /* 0x7ff000000000780c */ /* 0x000fe40003f45270 */
[----:B------:R-:W-:Y:S02]  /*07d0*/  FSEL R8, R17, R21, !P1 ;  /* 0x0000001511087208 */ /* 0x000fe40004800000 */
[----:B------:R-:W-:Y:S02]  /*07e0*/  FSEL R0, RZ, +QNAN , P2 ;  /* 0x7ff00000ff007808 */ /* 0x000fe40001000000 */
[----:B------:R-:W-:Y:S02]  /*07f0*/  LOP3.LUT R6, R7, 0x7ff00000, RZ, 0xc0, !PT ;  /* 0x7ff0000007067812 */ /* 0x000fe400078ec0ff */
[----:B------:R-:W-:-:S02]  /*0800*/  FSEL R7, R8, 1.875, P0 ;  /* 0x3ff0000008077808 */ /* 0x000fc40000000000 */
[----:B------:R-:W-:Y:S01]  /*0810*/  ISETP.NE.AND P2, PT, R6, 0x7ff00000, PT ;  /* 0x7ff000000600780c */ /* 0x000fe20003f45270 */
[----:B------:R-:W-:Y:S01]  /*0820*/  IMAD.MOV.U32 R6, RZ, RZ, RZ ;  /* 0x000000ffff067224 */ /* 0x000fe200078e00ff */
[----:B------:R-:W-:Y:S02]  /*0830*/  LOP3.LUT R8, R9, 0x7ff00000, RZ, 0xc0, !PT ;  /* 0x7ff0000009087812 */ /* 0x000fe400078ec0ff */
[----:B------:R-:W-:Y:S02]  /*0840*/  FSEL R9, R0, RZ, !P1 ;  /* 0x000000ff00097208 */ /* 0x000fe40004800000 */
[----:B------:R-:W-:Y:S01]  /*0850*/  FSEL R11, R11, R21, !P2 ;  /* 0x000000150b0b7208 */ /* 0x000fe20005000000 */
[----:B------:R-:W-:Y:S01]  /*0860*/  DFMA R6, R30, R6, RZ ;  /* 0x000000061e06722b */ /* 0x000fe200000000ff */
[----:B------:R-:W-:Y:S01]  /*0870*/  ISETP.NE.AND P2, PT, R8, 0x7ff00000, PT ;  /* 0x7ff000000800780c */ /* 0x000fe20003f45270 */
[----:B------:R-:W-:Y:S01]  /*0880*/  IMAD.MOV.U32 R8, RZ, RZ, RZ ;  /* 0x000000ffff087224 */ /* 0x000fe200078e00ff */
[----:B------:R-:W-:-:S02]  /*0890*/  FSEL R9, R9, 1.875, P0 ;  /* 0x3ff0000009097808 */ /* 0x000fc40000000000 */
[----:B------:R-:W-:Y:S02]  /*08a0*/  FSEL R0, R11, R21, !P1 ;  /* 0x000000150b007208 */ /* 0x000fe40004800000 */
[----:B------:R-:W-:Y:S02]  /*08b0*/  FSEL R16, RZ, +QNAN , P2 ;  /* 0x7ff00000ff107808 */ /* 0x000fe40001000000 */
[----:B------:R-:W-:Y:S01]  /*08c0*/  DFMA R6, R14, R8, R6 ;  /* 0x000000080e06722b */ /* 0x000fe20000000006 */
[----:B------:R-:W-:Y:S02]  /*08d0*/  FSEL R9, R0, 1.875, P0 ;  /* 0x3ff0000000097808 */ /* 0x000fe40000000000 */
[----:B------:R-:W-:-:S05]  /*08e0*/  FSEL R16, R16, RZ, !P1 ;  /* 0x000000ff10107208 */ /* 0x000fca0004800000 */
[----:B------:R-:W-:Y:S01]  /*08f0*/  DFMA R6, R2, R8, R6 ;  /* 0x000000080206722b */ /* 0x000fe20000000006 */
[----:B------:R-:W-:Y:S01]  /*0900*/  FSEL R17, R16, 1.875, P0 ;  /* 0x3ff0000010117808 */ /* 0x000fe20000000000 */
[----:B------:R-:W-:-:S06]  /*0910*/  IMAD.MOV.U32 R16, RZ, RZ, RZ ;  /* 0x000000ffff107224 */ /* 0x000fcc00078e00ff */
[----:B------:R-:W-:Y:S01]  /*0920*/  DFMA R16, R12, R16, R6 ;  /* 0x000000100c10722b */ /* 0x000fe20000000006 */
[----:B------:R-:W-:Y:S10]  /*0930*/  BRA `(.L_x_10) ;  /* 0x00000004003c7947 */ /* 0x000ff40003800000 */
.L_x_9:
[----:B------:R-:W-:Y:S01]  /*0940*/  DADD R6, -RZ, |R20| ;  /* 0x00000000ff067229 */ /* 0x000fe20000000514 */
[----:B------:R-:W-:Y:S01]  /*0950*/  BSSY.RECONVERGENT B2, `(.L_x_11) ;  /* 0x0000008000027945 */ /* 0x000fe20003800200 */
[C---:B------:R-:W-:Y:S01]  /*0960*/  DSETP.NEU.AND P2, PT, R20.reuse, 1, PT ;  /* 0x3ff000001400742a */ /* 0x040fe20003f4d000 */
[----:B------:R-:W-:Y:S01]  /*0970*/  ISETP.GE.AND P3, PT, R21, RZ, PT ;  /* 0x000000ff1500720c */ /* 0x000fe20003f66270 */
[----:B------:R-:W-:Y:S01]  /*0980*/  DSETP.NEU.AND P0, PT, |R20|, +INF , PT ;  /* 0x7ff000001400742a */ /* 0x000fe20003f0d200 */
[----:B0-----:R-:W-:Y:S01]  /*0990*/  IMAD.MOV.U32 R9, RZ, RZ, 0x3ff00000 ;  /* 0x3ff00000ff097424 */ /* 0x001fe200078e00ff */
[----:B------:R-:W-:-:S04]  /*09a0*/  MOV R0, 0x9d0 ;  /* 0x000009d000007802 */ /* 0x000fc80000000f00 */
[----:B------:R-:W-:-:S08]  /*09b0*/  MOV R8, R6 ;  /* 0x0000000600087202 */ /* 0x000fd00000000f00 */
[----:B------:R-:W-:Y:S05]  /*09c0*/  CALL.REL.NOINC `($_Z13distributor_PdPdS_S_ii$__internal_accurate_pow) ;  /* 0x0000052400847944 */ /* 0x000fea0003c00000 */
[----:B------:R-:W-:Y:S05]  /*09d0*/  BSYNC.RECONVERGENT B2 ;  /* 0x0000000000027941 */ /* 0x000fea0003800200 */
.L_x_11:
[----:B------:R-:W-:Y:S01]  /*09e0*/  IMAD.MOV.U32 R7, RZ, RZ, R9 ;  /* 0x000000ffff077224 */ /* 0x000fe200078e0009 */
[----:B------:R-:W-:Y:S01]  /*09f0*/  DADD R16, R20, 1 ;  /* 0x3ff0000014107429 */ /* 0x000fe20000000000 */
[----:B------:R-:W-:Y:S01]  /*0a00*/  IMAD.MOV.U32 R0, RZ, RZ, -0x100000 ;  /* 0xfff00000ff007424 */ /* 0x000fe200078e00ff */
[----:B------:R-:W-:Y:S03]  /*0a10*/  BSSY.RECONVERGENT B2, `(.L_x_12) ;  /* 0x0000011000027945 */ /* 0x000fe60003800200 */
[----:B------:R-:W-:Y:S01]  /*0a20*/  DADD R10, -RZ, -R6 ;  /* 0x00000000ff0a7229 */ /* 0x000fe20000000906 */
[----:B------:R-:W-:-:S04]  /*0a30*/  SEL R0, R0, 0x7ff00000, !P3 ;  /* 0x7ff0000000007807 */ /* 0x000fc80005800000 */
[----:B------:R-:W-:-:S04]  /*0a40*/  LOP3.LUT R16, R17, 0x7ff00000, RZ, 0xc0, !PT ;  /* 0x7ff0000011107812 */ /* 0x000fc800078ec0ff */
[----:B------:R-:W-:Y:S02]  /*0a50*/  ISETP.NE.AND P1, PT, R16, 0x7ff00000, PT ;  /* 0x7ff000001000780c */ /* 0x000fe40003f25270 */
[----:B------:R-:W-:Y:S01]  /*0a60*/  FSEL R10, R10, R6, !P3 ;  /* 0x000000060a0a7208 */ /* 0x000fe20005800000 */
[----:B------:R-:W-:Y:S01]  /*0a70*/  DADD R6, -RZ, |R20| ;  /* 0x00000000ff067229 */ /* 0x000fe20000000514 */
[----:B------:R-:W-:Y:S02]  /*0a80*/  FSEL R9, R11, R9, !P3 ;  /* 0x000000090b097208 */ /* 0x000fe40005800000 */
[----:B------:R-:W-:Y:S02]  /*0a90*/  @!P0 FSEL R10, R10, RZ, P1 ;  /* 0x000000ff0a0a8208 */ /* 0x000fe40000800000 */
[----:B------:R-:W-:Y:S02]  /*0aa0*/  @!P0 FSEL R9, R0, R9, !P1 ;  /* 0x0000000900098208 */ /* 0x000fe40004800000 */
[----:B------:R-:W-:-:S02]  /*0ab0*/  FSEL R10, R10, RZ, P2 ;  /* 0x000000ff0a0a7208 */ /* 0x000fc40001000000 */
[----:B------:R-:W-:Y:S01]  /*0ac0*/  FSEL R11, R9, 1.875, P2 ;  /* 0x3ff00000090b7808 */ /* 0x000fe20001000000 */
[----:B------:R-:W-:Y:S01]  /*0ad0*/  IMAD.MOV.U32 R8, RZ, RZ, R6 ;  /* 0x000000ffff087224 */ /* 0x000fe200078e0006 */
[----:B------:R-:W-:Y:S01]  /*0ae0*/  MOV R0, 0xb20 ;  /* 0x00000b2000007802 */ /* 0x000fe20000000f00 */
[----:B------:R-:W-:-:S03]  /*0af0*/  IMAD.MOV.U32 R9, RZ, RZ, 0x40000000 ;  /* 0x40000000ff097424 */ /* 0x000fc600078e00ff */
[----:B------:R-:W-:-:S11]  /*0b00*/  DFMA R10, R30, R10, RZ ;  /* 0x0000000a1e0a722b */ /* 0x000fd600000000ff */
[----:B------:R-:W-:Y:S05]  /*0b10*/  CALL.REL.NOINC `($_Z13distributor_PdPdS_S_ii$__internal_accurate_pow) ;  /* 0x0000052400307944 */ /* 0x000fea0003c00000 */
[----:B------:R-:W-:Y:S05]  /*0b20*/  BSYNC.RECONVERGENT B2 ;  /* 0x0000000000027941 */ /* 0x000fea0003800200 */
.L_x_12:
[----:B------:R-:W-:Y:S01]  /*0b30*/  DADD R16, R20, 2 ;  /* 0x4000000014107429 */ /* 0x000fe20000000000 */
[----:B------:R-:W-:Y:S09]  /*0b40*/  BSSY.RECONVERGENT B2, `(.L_x_13) ;  /* 0x000000f000027945 */ /* 0x000ff20003800200 */
[----:B------:R-:W-:-:S04]  /*0b50*/  LOP3.LUT R16, R17, 0x7ff00000, RZ, 0xc0, !PT ;  /* 0x7ff0000011107812 */ /* 0x000fc800078ec0ff */
[----:B------:R-:W-:-:S04]  /*0b60*/  ISETP.NE.AND P1, PT, R16, 0x7ff00000, PT ;  /* 0x7ff000001000780c */ /* 0x000fc80003f25270 */
[----:B------:R-:W-:Y:S02]  /*0b70*/  FSEL R7, R6, RZ, P1 ;  /* 0x000000ff06077208 */ /* 0x000fe40000800000 */
[----:B------:R-:W-:Y:S02]  /*0b80*/  FSEL R0, R9, +QNAN , P1 ;  /* 0x7ff0000009007808 */ /* 0x000fe40000800000 */
[----:B------:R-:W-:Y:S02]  /*0b90*/  FSEL R6, R7, R6, !P0 ;  /* 0x0000000607067208 */ /* 0x000fe40004000000 */
[----:B------:R-:W-:Y:S01]  /*0ba0*/  FSEL R0, R0, R9, !P0 ;  /* 0x0000000900007208 */ /* 0x000fe20004000000 */
[----:B------:R-:W-:Y:S01]  /*0bb0*/  DADD R8, -RZ, |R20| ;  /* 0x00000000ff087229 */ /* 0x000fe20000000514 */
[----:B------:R-:W-:Y:S02]  /*0bc0*/  FSEL R6, R6, RZ, P2 ;  /* 0x000000ff06067208 */ /* 0x000fe40001000000 */
[----:B------:R-:W-:-:S02]  /*0bd0*/  FSEL R7, R0, 1.875, P2 ;  /* 0x3ff0000000077808 */ /* 0x000fc40001000000 */
[----:B------:R-:W-:-:S04]  /*0be0*/  MOV R0, 0xc30 ;  /* 0x00000c3000007802 */ /* 0x000fc80000000f00 */
[----:B------:R-:W-:Y:S01]  /*0bf0*/  DFMA R10, R14, R6, R10 ;  /* 0x000000060e0a722b */ /* 0x000fe2000000000a */
[----:B------:R-:W-:Y:S02]  /*0c00*/  IMAD.MOV.U32 R7, RZ, RZ, R9 ;  /* 0x000000ffff077224 */ /* 0x000fe400078e0009 */
[----:B------:R-:W-:-:S08]  /*0c10*/  IMAD.MOV.U32 R9, RZ, RZ, 0x40080000 ;  /* 0x40080000ff097424 */ /* 0x000fd000078e00ff */
[----:B------:R-:W-:Y:S05]  /*0c20*/  CALL.REL.NOINC `($_Z13distributor_PdPdS_S_ii$__internal_accurate_pow) ;  /* 0x0000052000ec7944 */ /* 0x000fea0003c00000 */
[----:B------:R-:W-:Y:S05]  /*0c30*/  BSYNC.RECONVERGENT B2 ;  /* 0x0000000000027941 */ /* 0x000fea0003800200 */
.L_x_13:
[----:B------:R-:W-:Y:S01]  /*0c40*/  IMAD.MOV.U32 R7, RZ, RZ, R9 ;  /* 0x000000ffff077224 */ /* 0x000fe200078e0009 */
[----:B------:R-:W-:Y:S01]  /*0c50*/  DADD R24, R20, 3 ;  /* 0x4008000014187429 */ /* 0x000fe20000000000 */
[----:B------:R-:W-:Y:S01]  /*0c60*/  IMAD.MOV.U32 R0, RZ, RZ, -0x100000 ;  /* 0xfff00000ff007424 */ /* 0x000fe200078e00ff */
[----:B------:R-:W-:Y:S03]  /*0c70*/  BSSY.RECONVERGENT B2, `(.L_x_14) ;  /* 0x0000011000027945 */ /* 0x000fe60003800200 */
[----:B------:R-:W-:Y:S01]  /*0c80*/  DADD R16, -RZ, -R6 ;  /* 0x00000000ff107229 */ /* 0x000fe20000000906 */
[----:B------:R-:W-:Y:S02]  /*0c90*/  SEL R7, R0, 0x7ff00000, !P3 ;  /* 0x7ff0000000077807 */ /* 0x000fe40005800000 */
[----:B------:R-:W-:Y:S02]  /*0ca0*/  MOV R0, 0xd80 ;  /* 0x00000d8000007802 */ /* 0x000fe40000000f00 */
[----:B------:R-:W-:-:S05]  /*0cb0*/  LOP3.LUT R24, R25, 0x7ff00000, RZ, 0xc0, !PT ;  /* 0x7ff0000019187812 */ /* 0x000fca00078ec0ff */
[----:B------:R-:W-:Y:S02]  /*0cc0*/  FSEL R6, R16, R6, !P3 ;  /* 0x0000000610067208 */ /* 0x000fe40005800000 */
[----:B------:R-:W-:Y:S01]  /*0cd0*/  FSEL R16, R17, R9, !P3 ;  /* 0x0000000911107208 */ /* 0x000fe20005800000 */
[----:B------:R-:W-:Y:S01]  /*0ce0*/  DADD R8, -RZ, |R20| ;  /* 0x00000000ff087229 */ /* 0x000fe20000000514 */
[----:B------:R-:W-:-:S04]  /*0cf0*/  ISETP.NE.AND P1, PT, R24, 0x7ff00000, PT ;  /* 0x7ff000001800780c */ /* 0x000fc80003f25270 */
[----:B------:R-:W-:Y:S02]  /*0d00*/  @!P0 FSEL R6, R6, RZ, P1 ;  /* 0x000000ff06068208 */ /* 0x000fe40000800000 */
[----:B------:R-:W-:Y:S02]  /*0d10*/  @!P0 FSEL R16, R7, R16, !P1 ;  /* 0x0000001007108208 */ /* 0x000fe40004800000 */
[----:B------:R-:W-:Y:S02]  /*0d20*/  FSEL R6, R6, RZ, P2 ;  /* 0x000000ff06067208 */ /* 0x000fe40001000000 */
[----:B------:R-:W-:-:S06]  /*0d30*/  FSEL R7, R16, 1.875, P2 ;  /* 0x3ff0000010077808 */ /* 0x000fcc0001000000 */
[----:B------:R-:W-:Y:S01]  /*0d40*/  DFMA R10, R2, R6, R10 ;  /* 0x00000006020a722b */ /* 0x000fe2000000000a */
[----:B------:R-:W-:Y:S02]  /*0d50*/  IMAD.MOV.U32 R7, RZ, RZ, R9 ;  /* 0x000000ffff077224 */ /* 0x000fe400078e0009 */
[----:B------:R-:W-:-:S08]  /*0d60*/  IMAD.MOV.U32 R9, RZ, RZ, 0x40100000 ;  /* 0x40100000ff097424 */ /* 0x000fd000078e00ff */
[----:B------:R-:W-:Y:S05]  /*0d70*/  CALL.REL.NOINC `($_Z13distributor_PdPdS_S_ii$__internal_accurate_pow) ;  /* 0x0000052000987944 */ /* 0x000fea0003c00000 */
[----:B------:R-:W-:Y:S05]  /*0d80*/  BSYNC.RECONVERGENT B2 ;  /* 0x0000000000027941 */ /* 0x000fea0003800200 */
.L_x_14:
[----:B------:R-:W-:-:S10]  /*0d90*/  DADD R16, R20, 4 ;  /* 0x4010000014107429 */ /* 0x000fd40000000000 */
[----:B------:R-:W-:-:S04]  /*0da0*/  LOP3.LUT R16, R17, 0x7ff00000, RZ, 0xc0, !PT ;  /* 0x7ff0000011107812 */ /* 0x000fc800078ec0ff */
[----:B------:R-:W-:-:S04]  /*0db0*/  ISETP.NE.AND P1, PT, R16, 0x7ff00000, PT ;  /* 0x7ff000001000780c */ /* 0x000fc80003f25270 */
[----:B------:R-:W-:Y:S02]  /*0dc0*/  FSEL R7, R6, RZ, P1 ;  /* 0x000000ff06077208 */ /* 0x000fe40000800000 */
[----:B------:R-:W-:Y:S02]  /*0dd0*/  FSEL R0, R9, +QNAN , P1 ;  /* 0x7ff0000009007808 */ /* 0x000fe40000800000 */
[----:B------:R-:W-:Y:S02]  /*0de0*/  FSEL R6, R7, R6, !P0 ;  /* 0x0000000607067208 */ /* 0x000fe40004000000 */
[----:B------:R-:W-:Y:S02]  /*0df0*/  FSEL R9, R0, R9, !P0 ;  /* 0x0000000900097208 */ /* 0x000fe40004000000 */
[----:B------:R-:W-:Y:S02]  /*0e00*/  FSEL R16, R6, RZ, P2 ;  /* 0x000000ff06107208 */ /* 0x000fe40001000000 */
[----:B------:R-:W-:-:S06]  /*0e10*/  FSEL R17, R9, 1.875, P2 ;  /* 0x3ff0000009117808 */ /* 0x000fcc0001000000 */
[----:B------:R-:W-:-:S11]  /*0e20*/  DFMA R16, R12, R16, R10 ;  /* 0x000000100c10722b */ /* 0x000fd6000000000a */
.L_x_10:
[----:B------:R-:W-:Y:S05]  /*0e30*/  BSYNC.RECONVERGENT B1 ;  /* 0x0000000000017941 */ /* 0x000fea0003800200 */
.L_x_8:
[----:B------:R-:W-:Y:S01]  /*0e40*/  DADD R10, R22, R20 ;  /* 0x00000000160a7229 */ /* 0x000fe20000000014 */
[----:B------:R-:W-:Y:S01]  /*0e50*/  BSSY.RECONVERGENT B1, `(.L_x_15) ;  /* 0x0000008000017945 */ /* 0x000fe20003800200 */
[----:B------:R-:W-:Y:S01]  /*0e60*/  IMAD.MOV.U32 R9, RZ, RZ, 0x3ff00000 ;  /* 0x3ff00000ff097424 */ /* 0x000fe200078e00ff */
[----:B------:R-:W-:-:S05]  /*0e70*/  MOV R0, 0xed0 ;  /* 0x00000ed000007802 */ /* 0x000fca0000000f00 */
[----:B------:R-:W-:Y:S02]  /*0e80*/  DADD R6, -RZ, |R10| ;  /* 0x00000000ff067229 */ /* 0x000fe4000000050a */
[----:B------:R-:W-:Y:S01]  /*0e90*/  DSETP.NEU.AND P0, PT, R10, RZ, PT ;  /* 0x000000ff0a00722a */ /* 0x000fe20003f0d000 */
[----:B------:R-:W-:-:S07]  /*0ea0*/  ISETP.GE.AND P2, PT, R11, RZ, PT ;  /* 0x000000ff0b00720c */ /* 0x000fce0003f46270 */
[----:B------:R-:W-:-:S07]  /*0eb0*/  IMAD.MOV.U32 R8, RZ, RZ, R6 ;  /* 0x000000ffff087224 */ /* 0x000fce00078e0006 */
[----:B------:R-:W-:Y:S05]  /*0ec0*/  CALL.REL.NOINC `($_Z13distributor_PdPdS_S_ii$__internal_accurate_pow) ;  /* 0x0000052000447944 */ /* 0x000fea0003c00000 */
[----:B------:R-:W-:Y:S05]  /*0ed0*/  BSYNC.RECONVERGENT B1 ;  /* 0x0000000000017941 */ /* 0x000fea0003800200 */
.L_x_15:
[----:B------:R-:W-:Y:S01]  /*0ee0*/  DADD R24, R10, 1 ;  /* 0x3ff000000a187429 */ /* 0x000fe20000000000 */
[----:B------:R-:W-:Y:S01]  /*0ef0*/  MOV R7, R9 ;  /* 0x0000000900077202 */ /* 0x000fe20000000f00 */
[----:B------:R-:W-:Y:S05]  /*0f00*/  BSSY.RECONVERGENT B1, `(.L_x_16) ;  /* 0x0000017000017945 */ /* 0x000fea0003800200 */
[----:B------:R-:W-:-:S03]  /*0f10*/  DADD R26, -RZ, -R6 ;  /* 0x00000000ff1a7229 */ /* 0x000fc60000000906 */
[----:B------:R-:W-:-:S04]  /*0f20*/  LOP3.LUT R37, R25, 0x7ff00000, RZ, 0xc0, !PT ;  /* 0x7ff0000019257812 */ /* 0x000fc800078ec0ff */
[----:B------:R-:W-:-:S03]  /*0f30*/  ISETP.NE.AND P1, PT, R37, 0x7ff00000, PT ;  /* 0x7ff000002500780c */ /* 0x000fc60003f25270 */
[----:B------:R-:W-:Y:S02]  /*0f40*/  FSEL R6, R26, R6, !P2 ;  /* 0x000000061a067208 */ /* 0x000fe40005000000 */
[----:B------:R-:W-:Y:S01]  /*0f50*/  FSEL R9, R27, R9, !P2 ;  /* 0x000000091b097208 */ /* 0x000fe20005000000 */
[----:B------:R-:W-:Y:S01]  /*0f60*/  DSETP.NEU.AND P2, PT, R10, 1, PT ;  /* 0x3ff000000a00742a */ /* 0x000fe20003f4d000 */
[----:B------:R-:W-:Y:S02]  /*0f70*/  FSEL R24, R6, RZ, P0 ;  /* 0x000000ff06187208 */ /* 0x000fe40000000000 */
[----:B------:R-:W-:Y:S01]  /*0f80*/  FSEL R25, R11, R9, !P0 ;  /* 0x000000090b197208 */ /* 0x000fe20004000000 */
[----:B------:R-:W-:Y:S02]  /*0f90*/  DADD R8, -RZ, |R10| ;  /* 0x00000000ff087229 */ /* 0x000fe4000000050a */
[----:B------:R-:W-:Y:S02]  /*0fa0*/  IMAD.MOV.U32 R6, RZ, RZ, R24 ;  /* 0x000000ffff067224 */ /* 0x000fe400078e0018 */
[----:B------:R-:W-:Y:S01]  /*0fb0*/  IMAD.MOV.U32 R7, RZ, RZ, R25 ;  /* 0x000000ffff077224 */ /* 0x000fe200078e0019 */
[----:B------:R-:W-:Y:S06]  /*0fc0*/  @P1 BRA `(.L_x_17) ;  /* 0x0000000000281947 */ /* 0x000fec0003800000 */
[----:B------:R-:W-:-:S14]  /*0fd0*/  DSETP.NAN.AND P0, PT, R10, R10, PT ;  /* 0x0000000a0a00722a */ /* 0x000fdc0003f08000 */
[----:B------:R-:W-:Y:S01]  /*0fe0*/  @P0 DADD R6, R10, 1 ;  /* 0x3ff000000a060429 */ /* 0x000fe20000000000 */
[----:B------:R-:W-:Y:S10]  /*0ff0*/  @P0 BRA `(.L_x_17) ;  /* 0x00000000001c0947 */ /* 0x000ff40003800000 */
[----:B------:R-:W-:Y:S01]  /*1000*/  DSETP.NEU.AND P0, PT, |R10|, +INF , PT ;  /* 0x7ff000000a00742a */ /* 0x000fe20003f0d200 */
[----:B------:R-:W-:Y:S02]  /*1010*/  IMAD.MOV.U32 R6, RZ, RZ, R24 ;  /* 0x000000ffff067224 */ /* 0x000fe400078e0018 */
[----:B------:R-:W-:-:S11]  /*1020*/  IMAD.MOV.U32 R7, RZ, RZ, R25 ;  /* 0x000000ffff077224 */ /* 0x000fd600078e0019 */
[----:B------:R-:W-:Y:S01]  /*1030*/  @!P0 IMAD.MOV.U32 R0, RZ, RZ, -0x100000 ;  /* 0xfff00000ff008424 */ /* 0x000fe200078e00ff */
[----:B------:R-:W-:Y:S01]  /*1040*/  @!P0 ISETP.GE.AND P1, PT, R11, RZ, PT ;  /* 0x000000ff0b00820c */ /* 0x000fe20003f26270 */
[----:B------:R-:W-:-:S03]  /*1050*/  @!P0 IMAD.MOV.U32 R6, RZ, RZ, RZ ;  /* 0x000000ffff068224 */ /* 0x000fc600078e00ff */
[----:B------:R-:W-:-:S09]  /*1060*/  @!P0 SEL R7, R0, 0x7ff00000, !P1 ;  /* 0x7ff0000000078807 */ /* 0x000fd20004800000 */
.L_x_17:
[----:B------:R-:W-:Y:S05]  /*1070*/  BSYNC.RECONVERGENT B1 ;  /* 0x0000000000017941 */ /* 0x000fea0003800200 */
.L_x_16:
[----:B------:R-:W-:Y:S01]  /*1080*/  FSEL R28, R6, RZ, P2 ;  /* 0x000000ff061c7208 */ /* 0x000fe20001000000 */
[----:B------:R-:W-:Y:S01]  /*1090*/  DSETP.NEU.AND P0, PT, R10, RZ, PT ;  /* 0x000000ff0a00722a */ /* 0x000fe20003f0d000 */
[----:B------:R-:W-:Y:S01]  /*10a0*/  FSEL R29, R7, 1.875, P2 ;  /* 0x3ff00000071d7808 */ /* 0x000fe20001000000 */
[----:B------:R-:W-:Y:S01]  /*10b0*/  BSSY.RECONVERGENT B1, `(.L_x_18) ;  /* 0x0000006000017945 */ /* 0x000fe20003800200 */
[----:B------:R-:W-:Y:S01]  /*10c0*/  IMAD.MOV.U32 R7, RZ, RZ, R9 ;  /* 0x000000ffff077224 */ /* 0x000fe200078e0009 */
[----:B------:R-:W-:Y:S01]  /*10d0*/  MOV R0, 0x1110 ;  /* 0x0000111000007802 */ /* 0x000fe20000000f00 */
[----:B------:R-:W-:Y:S02]  /*10e0*/  IMAD.MOV.U32 R9, RZ, RZ, 0x40000000 ;  /* 0x40000000ff097424 */ /* 0x000fe400078e00ff */
[----:B------:R-:W-:-:S11]  /*10f0*/  DFMA R28, R30, R28, RZ ;  /* 0x0000001c1e1c722b */ /* 0x000fd600000000ff */
[----:B------:R-:W-:Y:S05]  /*1100*/  CALL.REL.NOINC `($_Z13distributor_PdPdS_S_ii$__internal_accurate_pow) ;  /* 0x0000051c00b47944 */ /* 0x000fea0003c00000 */
[----:B------:R-:W-:Y:S05]  /*1110*/  BSYNC.RECONVERGENT B1 ;  /* 0x0000000000017941 */ /* 0x000fea0003800200 */
.L_x_18:
[----:B------:R-:W-:Y:S01]  /*1120*/  DADD R26, R10, 2 ;  /* 0x400000000a1a7429 */ /* 0x000fe20000000000 */
[----:B------:R-:W-:Y:S05]  /*1130*/  BSSY.RECONVERGENT B1, `(.L_x_19) ;  /* 0x0000012000017945 */ /* 0x000fea0003800200 */
[----:B------:R-:W-:-:S04]  /*1140*/  FSEL R26, R6, RZ, P0 ;  /* 0x000000ff061a7208 */ /* 0x000fc80000000000 */
[----:B------:R-:W-:Y:S01]  /*1150*/  LOP3.LUT R36, R27, 0x7ff00000, RZ, 0xc0, !PT ;  /* 0x7ff000001b247812 */ /* 0x000fe200078ec0ff */
[----:B------:R-:W-:Y:S01]  /*1160*/  IMAD.MOV.U32 R6, RZ, RZ, R26 ;  /* 0x000000ffff067224 */ /* 0x000fe200078e001a */
[----:B------:R-:W-:Y:S02]  /*1170*/  FSEL R27, R9, RZ, P0 ;  /* 0x000000ff091b7208 */ /* 0x000fe40000000000 */
[----:B------:R-:W-:-:S03]  /*1180*/  ISETP.NE.AND P0, PT, R36, 0x7ff00000, PT ;  /* 0x7ff000002400780c */ /* 0x000fc60003f05270 */
[----:B------:R-:W-:-:S10]  /*1190*/  IMAD.MOV.U32 R7, RZ, RZ, R27 ;  /* 0x000000ffff077224 */ /* 0x000fd400078e001b */
[----:B------:R-:W-:Y:S05]  /*11a0*/  @P0 BRA `(.L_x_20) ;  /* 0x0000000000280947 */ /* 0x000fea0003800000 */
[----:B------:R-:W-:-:S14]  /*11b0*/  DSETP.NAN.AND P0, PT, R10, R10, PT ;  /* 0x0000000a0a00722a */ /* 0x000fdc0003f08000 */
[----:B------:R-:W-:Y:S05]  /*11c0*/  @P0 BRA `(.L_x_21) ;  /* 0x00000000001c0947 */ /* 0x000fea0003800000 */
[----:B------:R-:W-:Y:S01]  /*11d0*/  DSETP.NEU.AND P0, PT, |R10|, +INF , PT ;  /* 0x7ff000000a00742a */ /* 0x000fe20003f0d200 */
[----:B------:R-:W-:Y:S02]  /*11e0*/  IMAD.MOV.U32 R6, RZ, RZ, R26 ;  /* 0x000000ffff067224 */ /* 0x000fe400078e001a */
[----:B------:R-:W-:-:S11]  /*11f0*/  IMAD.MOV.U32 R7, RZ, RZ, R27 ;  /* 0x000000ffff077224 */ /* 0x000fd600078e001b */
[----:B------:R-:W-:Y:S05]  /*1200*/  @P0 BRA `(.L_x_20) ;  /* 0x0000000000100947 */ /* 0x000fea0003800000 */
[----:B------:R-:W-:Y:S01]  /*1210*/  IMAD.MOV.U32 R6, RZ, RZ, 0x0 ;  /* 0x00000000ff067424 */ /* 0x000fe200078e00ff */
[----:B------:R-:W-:Y:S01]  /*1220*/  MOV R7, 0x7ff00000 ;  /* 0x7ff0000000077802 */ /* 0x000fe20000000f00 */
[----:B------:R-:W-:Y:S06]  /*1230*/  BRA `(.L_x_20) ;  /* 0x0000000000047947 */ /* 0x000fec0003800000 */
.L_x_21:
[----:B------:R-:W-:-:S11]  /*1240*/  DADD R6, R10, 2 ;  /* 0x400000000a067429 */ /* 0x000fd60000000000 */
.L_x_20:
[----:B------:R-:W-:Y:S05]  /*1250*/  BSYNC.RECONVERGENT B1 ;  /* 0x0000000000017941 */ /* 0x000fea0003800200 */
.L_x_19:
[C---:B------:R-:W-:Y:S01]  /*1260*/  DSETP.NEU.AND P0, PT, R10.reuse, 1, PT ;  /* 0x3ff000000a00742a */ /* 0x040fe20003f0d000 */
[----:B------:R-:W-:Y:S01]  /*1270*/  BSSY.RECONVERGENT B1, `(.L_x_22) ;  /* 0x000000b000017945 */ /* 0x000fe20003800200 */
[----:B------:R-:W-:Y:S01]  /*1280*/  DADD R8, -RZ, |R10| ;  /* 0x00000000ff087229 */ /* 0x000fe2000000050a */
[----:B------:R-:W-:Y:S02]  /*1290*/  ISETP.GE.AND P2, PT, R11, RZ, PT ;  /* 0x000000ff0b00720c */ /* 0x000fe40003f46270 */
[----:B------:R-:W-:Y:S02]  /*12a0*/  MOV R0, 0x1320 ;  /* 0x0000132000007802 */ /* 0x000fe40000000f00 */
[----:B------:R-:W-:Y:S02]  /*12b0*/  FSEL R32, R6, RZ, P0 ;  /* 0x000000ff06207208 */ /* 0x000fe40000000000 */
[----:B------:R-:W-:Y:S01]  /*12c0*/  FSEL R33, R7, 1.875, P0 ;  /* 0x3ff0000007217808 */ /* 0x000fe20000000000 */
[----:B------:R-:W-:-:S02]  /*12d0*/  DSETP.NEU.AND P0, PT, R10, RZ, PT ;  /* 0x000000ff0a00722a */ /* 0x000fc40003f0d000 */
[----:B------:R-:W-:Y:S02]  /*12e0*/  IMAD.MOV.U32 R7, RZ, RZ, R9 ;  /* 0x000000ffff077224 */ /* 0x000fe400078e0009 */
[----:B------:R-:W-:Y:S01]  /*12f0*/  IMAD.MOV.U32 R9, RZ, RZ, 0x40080000 ;  /* 0x40080000ff097424 */ /* 0x000fe200078e00ff */
[----:B------:R-:W-:-:S11]  /*1300*/  DFMA R32, R14, R32, R28 ;  /* 0x000000200e20722b */ /* 0x000fd6000000001c */
[----:B------:R-:W-:Y:S05]  /*1310*/  CALL.REL.NOINC `($_Z13distributor_PdPdS_S_ii$__internal_accurate_pow) ;  /* 0x0000051c00307944 */ /* 0x000fea0003c00000 */
[----:B------:R-:W-:Y:S05]  /*1320*/  BSYNC.RECONVERGENT B1 ;  /* 0x0000000000017941 */ /* 0x000fea0003800200 */
.L_x_22:
[----:B------:R-:W-:Y:S01]  /*1330*/  DADD R38, R10, 3 ;  /* 0x400800000a267429 */ /* 0x000fe20000000000 */
[----:B------:R-:W-:Y:S01]  /*1340*/  IMAD.MOV.U32 R7, RZ, RZ, R9 ;  /* 0x000000ffff077224 */ /* 0x000fe200078e0009 */
[----:B------:R-:W-:Y:S05]  /*1350*/  BSSY.RECONVERGENT B1, `(.L_x_23) ;  /* 0x0000017000017945 */ /* 0x000fea0003800200 */
[----:B------:R-:W-:-:S03]  /*1360*/  DADD R28, -RZ, -R6 ;  /* 0x00000000ff1c7229 */ /* 0x000fc60000000906 */
[----:B------:R-:W-:-:S04]  /*1370*/  LOP3.LUT R38, R39, 0x7ff00000, RZ, 0xc0, !PT ;  /* 0x7ff0000027267812 */ /* 0x000fc800078ec0ff */
[----:B------:R-:W-:-:S03]  /*1380*/  ISETP.NE.AND P1, PT, R38, 0x7ff00000, PT ;  /* 0x7ff000002600780c */ /* 0x000fc60003f25270 */
[----:B------:R-:W-:Y:S02]  /*1390*/  FSEL R6, R28, R6, !P2 ;  /* 0x000000061c067208 */ /* 0x000fe40005000000 */
[----:B------:R-:W-:Y:S02]  /*13a0*/  FSEL R9, R29, R9, !P2 ;  /* 0x000000091d097208 */ /* 0x000fe40005000000 */
[----:B------:R-:W-:Y:S02]  /*13b0*/  FSEL R28, R6, RZ, P0 ;  /* 0x000000ff061c7208 */ /* 0x000fe40000000000 */
[----:B------:R-:W-:-:S03]  /*13c0*/  FSEL R29, R11, R9, !P0 ;  /* 0x000000090b1d7208 */ /* 0x000fc60004000000 */
[----:B------:R-:W-:Y:S02]  /*13d0*/  IMAD.MOV.U32 R6, RZ, RZ, R28 ;  /* 0x000000ffff067224 */ /* 0x000fe400078e001c */
[----:B------:R-:W-:Y:S01]  /*13e0*/  IMAD.MOV.U32 R7, RZ, RZ, R29 ;  /* 0x000000ffff077224 */ /* 0x000fe200078e001d */
[----:B------:R-:W-:Y:S06]  /*13f0*/  @P1 BRA `(.L_x_24) ;  /* 0x0000000000301947 */ /* 0x000fec0003800000 */
[----:B------:R-:W-:-:S14]  /*1400*/  DSETP.NAN.AND P0, PT, R10, R10, PT ;  /* 0x0000000a0a00722a */ /* 0x000fdc0003f08000 */
[----:B------:R-:W-:Y:S05]  /*1410*/  @P0 BRA `(.L_x_25) ;  /* 0x0000000000240947 */ /* 0x000fea0003800000 */
[----:B------:R-:W-:Y:S01]  /*1420*/  DSETP.NEU.AND P0, PT, |R10|, +INF , PT ;  /* 0x7ff000000a00742a */ /* 0x000fe20003f0d200 */
[----:B------:R-:W-:Y:S02]  /*1430*/  IMAD.MOV.U32 R6, RZ, RZ, R28 ;  /* 0x000000ffff067224 */ /* 0x000fe400078e001c */
[----:B------:R-:W-:-:S11]  /*1440*/  IMAD.MOV.U32 R7, RZ, RZ, R29 ;  /* 0x000000ffff077224 */ /* 0x000fd600078e001d */
[----:B------:R-:W-:Y:S05]  /*1450*/  @P0 BRA `(.L_x_24) ;  /* 0x0000000000180947 */ /* 0x000fea0003800000 */
[----:B------:R-:W-:Y:S01]  /*1460*/  IMAD.MOV.U32 R6, RZ, RZ, -0x100000 ;  /* 0xfff00000ff067424 */ /* 0x000fe200078e00ff */
[----:B------:R-:W-:-:S04]  /*1470*/  ISETP.GE.AND P0, PT, R11, RZ, PT ;  /* 0x000000ff0b00720c */ /* 0x000fc80003f06270 */
[----:B------:R-:W-:Y:S01]  /*1480*/  SEL R7, R6, 0x7ff00000, !P0 ;  /* 0x7ff0000006077807 */ /* 0x000fe20004000000 */
[----:B------:R-:W-:Y:S01]  /*1490*/  IMAD.MOV.U32 R6, RZ, RZ, RZ ;  /* 0x000000ffff067224 */ /* 0x000fe200078e00ff */
[----:B------:R-:W-:Y:S07]  /*14a0*/  BRA `(.L_x_24) ;  /* 0x0000000000047947 */ /* 0x000fee0003800000 */
.L_x_25:
[----:B------:R-:W-:-:S11]  /*14b0*/  DADD R6, R10, 3 ;  /* 0x400800000a067429 */ /* 0x000fd60000000000 */
.L_x_24:
[----:B------:R-:W-:Y:S05]  /*14c0*/  BSYNC.RECONVERGENT B1 ;  /* 0x0000000000017941 */ /* 0x000fea0003800200 */
.L_x_23:
[----:B------:R-:W-:Y:S01]  /*14d0*/  DSETP.NEU.AND P0, PT, R10, 1, PT ;  /* 0x3ff000000a00742a */ /* 0x000fe20003f0d000 */
[----:B------:R-:W-:Y:S01]  /*14e0*/  BSSY.RECONVERGENT B1, `(.L_x_26) ;  /* 0x000000a000017945 */ /* 0x000fe20003800200 */
[----:B------:R-:W-:Y:S01]  /*14f0*/  DADD R8, -RZ, |R10| ;  /* 0x00000000ff087229 */ /* 0x000fe2000000050a */
[----:B------:R-:W-:-:S03]  /*1500*/  MOV R0, 0x1580 ;  /* 0x0000158000007802 */ /* 0x000fc60000000f00 */
[----:B------:R-:W-:Y:S02]  /*1510*/  FSEL R34, R6, RZ, P0 ;  /* 0x000000ff06227208 */ /* 0x000fe40000000000 */
[----:B------:R-:W-:Y:S01]  /*1520*/  FSEL R35, R7, 1.875, P0 ;  /* 0x3ff0000007237808 */ /* 0x000fe20000000000 */
[----:B------:R-:W-:-:S03]  /*1530*/  DSETP.NEU.AND P0, PT, R10, RZ, PT ;  /* 0x000000ff0a00722a */ /* 0x000fc60003f0d000 */
[----:B------:R-:W-:Y:S02]  /*1540*/  IMAD.MOV.U32 R7, RZ, RZ, R9 ;  /* 0x000000ffff077224 */ /* 0x000fe400078e0009 */
[----:B------:R-:W-:Y:S01]  /*1550*/  DFMA R34, R2, R34, R32 ;  /* 0x000000220222722b */ /* 0x000fe20000000020 */
[----:B------:R-:W-:-:S10]  /*1560*/  IMAD.MOV.U32 R9, RZ, RZ, 0x40100000 ;  /* 0x40100000ff097424 */ /* 0x000fd400078e00ff */
[----:B------:R-:W-:Y:S05]  /*1570*/  CALL.REL.NOINC `($_Z13distributor_PdPdS_S_ii$__internal_accurate_pow) ;  /* 0x0000051800987944 */ /* 0x000fea0003c00000 */
[----:B------:R-:W-:Y:S05]  /*1580*/  BSYNC.RECONVERGENT B1 ;  /* 0x0000000000017941 */ /* 0x000fea0003800200 */
.L_x_26:
        /* <DEDUP_REMOVED lines=12> */
[----:B------:R-:W-:Y:S01]  /*1650*/  MOV R6, R32 ;  /* 0x0000002000067202 */ /* 0x000fe20000000f00 */
[----:B------:R-:W-:-:S12]  /*1660*/  IMAD.MOV.U32 R7, RZ, RZ, R33 ;  /* 0x000000ffff077224 */ /* 0x000fd800078e0021 */
[----:B------:R-:W-:Y:S05]  /*1670*/  @P0 BRA `(.L_x_28) ;  /* 0x0000000000100947 */ /* 0x000fea0003800000 */
[----:B------:R-:W-:Y:S02]  /*1680*/  IMAD.MOV.U32 R6, RZ, RZ, 0x0 ;  /* 0x00000000ff067424 */ /* 0x000fe400078e00ff */
[----:B------:R-:W-:Y:S01]  /*1690*/  IMAD.MOV.U32 R7, RZ, RZ, 0x7ff00000 ;  /* 0x7ff00000ff077424 */ /* 0x000fe200078e00ff */
[----:B------:R-:W-:Y:S06]  /*16a0*/  BRA `(.L_x_28) ;  /* 0x0000000000047947 */ /* 0x000fec0003800000 */
.L_x_29:
[----:B------:R-:W-:-:S11]  /*16b0*/  DADD R6, R10, 4 ;  /* 0x401000000a067429 */ /* 0x000fd60000000000 */
.L_x_28:
[----:B------:R-:W-:Y:S05]  /*16c0*/  BSYNC.RECONVERGENT B1 ;  /* 0x0000000000017941 */ /* 0x000fea0003800200 */
.L_x_27:
[----:B------:R-:W0:Y:S01]  /*16d0*/  LDC.64 R8, c[0x0][0x380] ;  /* 0x0000e000ff087b82 */ /* 0x000e220000000a00 */
[----:B------:R-:W-:-:S06]  /*16e0*/  DSETP.NEU.AND P0, PT, R10, 1, PT ;  /* 0x3ff000000a00742a */ /* 0x000fcc0003f0d000 */
[----:B------:R-:W-:Y:S02]  /*16f0*/  FSEL R6, R6, RZ, P0 ;  /* 0x000000ff06067208 */ /* 0x000fe40000000000 */
[----:B------:R-:W-:-:S06]  /*1700*/  FSEL R7, R7, 1.875, P0 ;  /* 0x3ff0000007077808 */ /* 0x000fcc0000000000 */
[----:B------:R-:W-:Y:S02]  /*1710*/  DFMA R34, R12, R6, R34 ;  /* 0x000000060c22722b */ /* 0x000fe40000000022 */
[----:B0-----:R-:W-:-:S06]  /*1720*/  DFMA R16, R8, -0.5, R16 ;  /* 0xbfe000000810782b */ /* 0x001fcc0000000010 */
[----:B------:R-:W-:-:S08]  /*1730*/  DFMA R34, R8, -0.5, R34 ;  /* 0xbfe000000822782b */ /* 0x000fd00000000022 */
[----:B------:R-:W-:-:S08]  /*1740*/  DMUL R16, R34, R16 ;  /* 0x0000001022107228 */ /* 0x000fd00000000000 */
[----:B------:R-:W-:-:S14]  /*1750*/  DSETP.GTU.AND P0, PT, R16, RZ, PT ;  /* 0x000000ff1000722a */ /* 0x000fdc0003f0c000 */
[----:B------:R-:W-:Y:S05]  /*1760*/  @!P0 BRA `(.L_x_30) ;  /* 0x00000008007c8947 */ /* 0x000fea0003800000 */
[----:B------:R-:W-:Y:S01]  /*1770*/  DADD R6, -RZ, |R20| ;  /* 0x00000000ff067229 */ /* 0x000fe20000000514 */
[----:B------:R-:W-:Y:S01]  /*1780*/  BSSY.RECONVERGENT B1, `(.L_x_31) ;  /* 0x0000009000017945 */ /* 0x000fe20003800200 */
[C---:B------:R-:W-:Y:S01]  /*1790*/  DSETP.NEU.AND P3, PT, R20.reuse, 1, PT ;  /* 0x3ff000001400742a */ /* 0x040fe20003f6d000 */
[----:B------:R-:W-:Y:S01]  /*17a0*/  ISETP.GE.AND P4, PT, R21, RZ, PT ;  /* 0x000000ff1500720c */ /* 0x000fe20003f86270 */
[C---:B------:R-:W-:Y:S01]  /*17b0*/  DSETP.NEU.AND P0, PT, |R20|.reuse, +INF , PT ;  /* 0x7ff000001400742a */ /* 0x040fe20003f0d200 */
[----:B------:R-:W-:Y:S01]  /*17c0*/  IMAD.MOV.U32 R9, RZ, RZ, 0x3ff00000 ;  /* 0x3ff00000ff097424 */ /* 0x000fe200078e00ff */
[----:B------:R-:W-:Y:S01]  /*17d0*/  DSETP.NEU.AND P2, PT, R20, RZ, PT ;  /* 0x000000ff1400722a */ /* 0x000fe20003f4d000 */
[----:B------:R-:W-:-:S03]  /*17e0*/  MOV R0, 0x1810 ;  /* 0x0000181000007802 */ /* 0x000fc60000000f00 */
[----:B------:R-:W-:-:S10]  /*17f0*/  IMAD.MOV.U32 R8, RZ, RZ, R6 ;  /* 0x000000ffff087224 */ /* 0x000fd400078e0006 */
[----:B------:R-:W-:Y:S05]  /*1800*/  CALL.REL.NOINC `($_Z13distributor_PdPdS_S_ii$__internal_accurate_pow) ;  /* 0x0000051400f47944 */ /* 0x000fea0003c00000 */
[----:B------:R-:W-:Y:S05]  /*1810*/  BSYNC.RECONVERGENT B1 ;  /* 0x0000000000017941 */ /* 0x000fea0003800200 */
.L_x_31:
        /* <DEDUP_REMOVED lines=8> */
[----:B------:R-:W-:Y:S02]  /*18a0*/  FSEL R6, R16, R6, !P4 ;  /* 0x0000000610067208 */ /* 0x000fe40006000000 */
[----:B------:R-:W-:Y:S02]  /*18b0*/  FSEL R9, R17, R9, !P4 ;  /* 0x0000000911097208 */ /* 0x000fe40006000000 */
[----:B------:R-:W-:Y:S01]  /*18c0*/  FSEL R16, R6, RZ, P2 ;  /* 0x000000ff06107208 */ /* 0x000fe20001000000 */
[----:B------:R-:W-:Y:S01]  /*18d0*/  DADD R6, -RZ, |R20| ;  /* 0x00000000ff067229 */ /* 0x000fe20000000514 */
[----:B------:R-:W-:Y:S02]  /*18e0*/  FSEL R9, R21, R9, !P2 ;  /* 0x0000000915097208 */ /* 0x000fe40005000000 */
[----:B------:R-:W-:-:S02]  /*18f0*/  @!P0 FSEL R16, R16, RZ, P1 ;  /* 0x000000ff10108208 */ /* 0x000fc40000800000 */
[----:B------:R-:W-:Y:S02]  /*1900*/  @!P0 FSEL R9, R0, R9, !P1 ;  /* 0x0000000900098208 */ /* 0x000fe40004800000 */
[----:B------:R-:W-:Y:S02]  /*1910*/  FSEL R16, R16, RZ, P3 ;  /* 0x000000ff10107208 */ /* 0x000fe40001800000 */
[----:B------:R-:W-:Y:S01]  /*1920*/  FSEL R17, R9, 1.875, P3 ;  /* 0x3ff0000009117808 */ /* 0x000fe20001800000 */
[----:B------:R-:W-:Y:S01]  /*1930*/  IMAD.MOV.U32 R8, RZ, RZ, R6 ;  /* 0x000000ffff087224 */ /* 0x000fe200078e0006 */
[----:B------:R-:W-:Y:S01]  /*1940*/  MOV R0, 0x1980 ;  /* 0x0000198000007802 */ /* 0x000fe20000000f00 */
[----:B------:R-:W-:-:S03]  /*1950*/  IMAD.MOV.U32 R9, RZ, RZ, 0x40000000 ;  /* 0x40000000ff097424 */ /* 0x000fc600078e00ff */
[----:B------:R-:W-:-:S11]  /*1960*/  DFMA R16, R30, R16, RZ ;  /* 0x000000101e10722b */ /* 0x000fd600000000ff */
[----:B------:R-:W-:Y:S05]  /*1970*/  CALL.REL.NOINC `($_Z13distributor_PdPdS_S_ii$__internal_accurate_pow) ;  /* 0x0000051400987944 */ /* 0x000fea0003c00000 */
[----:B------:R-:W-:Y:S05]  /*1980*/  BSYNC.RECONVERGENT B1 ;  /* 0x0000000000017941 */ /* 0x000fea0003800200 */
.L_x_32:
[----:B------:R-:W-:Y:S01]  /*1990*/  DADD R34, R20, 2 ;  /* 0x4000000014227429 */ /* 0x000fe20000000000 */
[----:B------:R-:W-:Y:S01]  /*19a0*/  FSEL R6, R6, RZ, P2 ;  /* 0x000000ff06067208 */ /* 0x000fe20001000000 */
[----:B------:R-:W-:Y:S01]  /*19b0*/  BSSY.RECONVERGENT B1, `(.L_x_33) ;  /* 0x000000e000017945 */ /* 0x000fe20003800200 */
[----:B------:R-:W-:Y:S01]  /*19c0*/  FSEL R0, R9, RZ, P2 ;  /* 0x000000ff09007208 */ /* 0x000fe20001000000 */
[----:B------:R-:W-:-:S06]  /*19d0*/  DADD R8, -RZ, |R20| ;  /* 0x00000000ff087229 */ /* 0x000fcc0000000514 */
[----:B------:R-:W-:-:S04]  /*19e0*/  LOP3.LUT R34, R35, 0x7ff00000, RZ, 0xc0, !PT ;  /* 0x7ff0000023227812 */ /* 0x000fc800078ec0ff */
[----:B------:R-:W-:-:S04]  /*19f0*/  ISETP.NE.AND P1, PT, R34, 0x7ff00000, PT ;  /* 0x7ff000002200780c */ /* 0x000fc80003f25270 */
[----:B------:R-:W-:Y:S02]  /*1a00*/  @!P0 FSEL R6, R6, RZ, P1 ;  /* 0x000000ff06068208 */ /* 0x000fe40000800000 */
[----:B------:R-:W-:Y:S02]  /*1a10*/  @!P0 FSEL R0, R0, +QNAN , P1 ;  /* 0x7ff0000000008808 */ /* 0x000fe40000800000 */
[----:B------:R-:W-:Y:S02]  /*1a20*/  FSEL R6, R6, RZ, P3 ;  /* 0x000000ff06067208 */ /* 0x000fe40001800000 */
[----:B------:R-:W-:Y:S02]  /*1a30*/  FSEL R7, R0, 1.875, P3 ;  /* 0x3ff0000000077808 */ /* 0x000fe40001800000 */
[----:B------:R-:W-:-:S04]  /*1a40*/  MOV R0, 0x1a90 ;  /* 0x00001a9000007802 */ /* 0x000fc80000000f00 */
[----:B------:R-:W-:Y:S01]  /*1a50*/  DFMA R16, R14, R6, R16 ;  /* 0x000000060e10722b */ /* 0x000fe20000000010 */
[----:B------:R-:W-:Y:S02]  /*1a60*/  IMAD.MOV.U32 R7, RZ, RZ, R9 ;  /* 0x000000ffff077224 */ /* 0x000fe400078e0009 */
[----:B------:R-:W-:-:S08]  /*1a70*/  IMAD.MOV.U32 R9, RZ, RZ, 0x40080000 ;  /* 0x40080000ff097424 */ /* 0x000fd000078e00ff */
[----:B------:R-:W-:Y:S05]  /*1a80*/  CALL.REL.NOINC `($_Z13distributor_PdPdS_S_ii$__internal_accurate_pow) ;  /* 0x0000051400547944 */ /* 0x000fea0003c00000 */
[----:B------:R-:W-:Y:S05]  /*1a90*/  BSYNC.RECONVERGENT B1 ;  /* 0x0000000000017941 */ /* 0x000fea0003800200 */
.L_x_33:
        /* <DEDUP_REMOVED lines=10> */
[----:B------:R-:W-:Y:S02]  /*1b40*/  FSEL R6, R6, RZ, P2 ;  /* 0x000000ff06067208 */ /* 0x000fe40001000000 */
[----:B------:R-:W-:Y:S01]  /*1b50*/  FSEL R0, R21, R9, !P2 ;  /* 0x0000000915007208 */ /* 0x000fe20005000000 */
[----:B------:R-:W-:Y:S01]  /*1b60*/  DADD R8, -RZ, |R20| ;  /* 0x00000000ff087229 */ /* 0x000fe20000000514 */
[----:B------:R-:W-:-:S02]  /*1b70*/  @!P0 FSEL R6, R6, RZ, P1 ;  /* 0x000000ff06068208 */ /* 0x000fc40000800000 */
[----:B------:R-:W-:Y:S02]  /*1b80*/  @!P0 FSEL R0, R7, R0, !P1 ;  /* 0x0000000007008208 */ /* 0x000fe40004800000 */
[----:B------:R-:W-:Y:S02]  /*1b90*/  FSEL R6, R6, RZ, P3 ;  /* 0x000000ff06067208 */ /* 0x000fe40001800000 */
[----:B------:R-:W-:Y:S02]  /*1ba0*/  FSEL R7, R0, 1.875, P3 ;  /* 0x3ff0000000077808 */ /* 0x000fe40001800000 */
[----:B------:R-:W-:-:S04]  /*1bb0*/  MOV R0, 0x1c00 ;  /* 0x00001c0000007802 */ /* 0x000fc80000000f00 */
[----:B------:R-:W-:Y:S01]  /*1bc0*/  DFMA R16, R2, R6, R16 ;  /* 0x000000060210722b */ /* 0x000fe20000000010 */
[----:B------:R-:W-:Y:S01]  /*1bd0*/  MOV R7, R9 ;  /* 0x0000000900077202 */ /* 0x000fe20000000f00 */
[----:B------:R-:W-:-:S09]  /*1be0*/  IMAD.MOV.U32 R9, RZ, RZ, 0x40100000 ;  /* 0x40100000ff097424 */ /* 0x000fd200078e00ff */
[----:B------:R-:W-:Y:S05]  /*1bf0*/  CALL.REL.NOINC `($_Z13distributor_PdPdS_S_ii$__internal_accurate_pow) ;  /* 0x0000051000f87944 */ /* 0x000fea0003c00000 */
[----:B------:R-:W-:Y:S05]  /*1c00*/  BSYNC.RECONVERGENT B1 ;  /* 0x0000000000017941 */ /* 0x000fea0003800200 */
.L_x_34:
[----:B------:R-:W-:Y:S01]  /*1c10*/  DADD R20, R20, 4 ;  /* 0x4010000014147429 */ /* 0x000fe20000000000 */
[----:B------:R-:W-:Y:S01]  /*1c20*/  ISETP.NE.AND P5, PT, R37, 0x7ff00000, PT ;  /* 0x7ff000002500780c */ /* 0x000fe20003fa5270 */
[----:B------:R-:W-:Y:S01]  /*1c30*/  BSSY.RECONVERGENT B1, `(.L_x_35) ;  /* 0x0000011000017945 */ /* 0x000fe20003800200 */
[----:B------:R-:W-:Y:S01]  /*1c40*/  FSEL R6, R6, RZ, P2 ;  /* 0x000000ff06067208 */ /* 0x000fe20001000000 */
[----:B------:R-:W-:Y:S01]  /*1c50*/  DSETP.NEU.AND P1, PT, R10, 1, PT ;  /* 0x3ff000000a00742a */ /* 0x000fe20003f2d000 */
[----:B------:R-:W-:-:S05]  /*1c60*/  FSEL R9, R9, RZ, P2 ;  /* 0x000000ff09097208 */ /* 0x000fca0001000000 */
[----:B------:R-:W-:-:S04]  /*1c70*/  LOP3.LUT R20, R21, 0x7ff00000, RZ, 0xc0, !PT ;  /* 0x7ff0000015147812 */ /* 0x000fc800078ec0ff */
[----:B------:R-:W-:-:S04]  /*1c80*/  ISETP.NE.AND P4, PT, R20, 0x7ff00000, PT ;  /* 0x7ff000001400780c */ /* 0x000fc80003f85270 */
[----:B------:R-:W-:Y:S02]  /*1c90*/  @!P0 FSEL R6, R6, RZ, P4 ;  /* 0x000000ff06068208 */ /* 0x000fe40002000000 */
[----:B------:R-:W-:Y:S01]  /*1ca0*/  @!P0 FSEL R9, R9, +QNAN , P4 ;  /* 0x7ff0000009098808 */ /* 0x000fe20002000000 */
[----:B------:R-:W-:Y:S06]  /*1cb0*/  @P5 BRA `(.L_x_36) ;  /* 0x0000000000205947 */ /* 0x000fec0003800000 */
[----:B------:R-:W-:-:S14]  /*1cc0*/  DSETP.NAN.AND P0, PT, R10, R10, PT ;  /* 0x0000000a0a00722a */ /* 0x000fdc0003f08000 */
[----:B------:R-:W-:Y:S01]  /*1cd0*/  @P0 DADD R24, R10, 1 ;  /* 0x3ff000000a180429 */ /* 0x000fe20000000000 */
[----:B------:R-:W-:Y:S10]  /*1ce0*/  @P0 BRA `(.L_x_36) ;  /* 0x0000000000140947 */ /* 0x000ff40003800000 */
[----:B------:R-:W-:-:S14]  /*1cf0*/  DSETP.NEU.AND P0, PT, |R10|, +INF , PT ;  /* 0x7ff000000a00742a */ /* 0x000fdc0003f0d200 */
[----:B------:R-:W-:Y:S01]  /*1d00*/  @!P0 IMAD.MOV.U32 R0, RZ, RZ, -0x100000 ;  /* 0xfff00000ff008424 */ /* 0x000fe200078e00ff */
[----:B------:R-:W-:Y:S01]  /*1d10*/  @!P0 ISETP.GE.AND P2, PT, R11, RZ, PT ;  /* 0x000000ff0b00820c */ /* 0x000fe20003f46270 */
[----:B------:R-:W-:-:S03]  /*1d20*/  @!P0 IMAD.MOV.U32 R24, RZ, RZ, RZ ;  /* 0x000000ffff188224 */ /* 0x000fc600078e00ff */
[----:B------:R-:W-:-:S09]  /*1d30*/  @!P0 SEL R25, R0, 0x7ff00000, !P2 ;  /* 0x7ff0000000198807 */ /* 0x000fd20005000000 */
.L_x_36:
[----:B------:R-:W-:Y:S05]  /*1d40*/  BSYNC.RECONVERGENT B1 ;  /* 0x0000000000017941 */ /* 0x000fea0003800200 */
.L_x_35:
[----:B------:R-:W-:Y:S01]  /*1d50*/  ISETP.NE.AND P0, PT, R36, 0x7ff00000, PT ;  /* 0x7ff000002400780c */ /* 0x000fe20003f05270 */
[----:B------:R-:W-:Y:S01]  /*1d60*/  BSSY.RECONVERGENT B1, `(.L_x_37) ;  /* 0x0000010000017945 */ /* 0x000fe20003800200 */
[----:B------:R-:W-:Y:S02]  /*1d70*/  FSEL R7, R9, 1.875, P3 ;  /* 0x3ff0000009077808 */ /* 0x000fe40001800000 */
[----:B------:R-:W-:Y:S02]  /*1d80*/  FSEL R6, R6, RZ, P3 ;  /* 0x000000ff06067208 */ /* 0x000fe40001800000 */
[----:B------:R-:W-:Y:S02]  /*1d90*/  FSEL R8, R24, RZ, P1 ;  /* 0x000000ff18087208 */ /* 0x000fe40000800000 */
[----:B------:R-:W-:Y:S02]  /*1da0*/  FSEL R9, R25, 1.875, P1 ;  /* 0x3ff0000019097808 */ /* 0x000fe40000800000 */
[----:B------:R-:W-:-:S04]  /*1db0*/  DFMA R16, R12, R6, R16 ;  /* 0x000000060c10722b */ /* 0x000fc80000000010 */
[----:B------:R-:W-:Y:S01]  /*1dc0*/  DFMA R8, R30, R8, RZ ;  /* 0x000000081e08722b */ /* 0x000fe200000000ff */
[----:B------:R-:W-:Y:S10]  /*1dd0*/  @P0 BRA `(.L_x_38) ;  /* 0x0000000000200947 */ /* 0x000ff40003800000 */
[----:B------:R-:W-:-:S14]  /*1de0*/  DSETP.NAN.AND P0, PT, R10, R10, PT ;  /* 0x0000000a0a00722a */ /* 0x000fdc0003f08000 */
[----:B------:R-:W-:Y:S05]  /*1df0*/  @P0 BRA `(.L_x_39) ;  /* 0x0000000000140947 */ /* 0x000fea0003800000 */
[----:B------:R-:W-:-:S14]  /*1e00*/  DSETP.NEU.AND P0, PT, |R10|, +INF , PT ;  /* 0x7ff000000a00742a */ /* 0x000fdc0003f0d200 */
[----:B------:R-:W-:Y:S05]  /*1e10*/  @P0 BRA `(.L_x_38) ;  /* 0x0000000000100947 */ /* 0x000fea0003800000 */
[----:B------:R-:W-:Y:S02]  /*1e20*/  IMAD.MOV.U32 R26, RZ, RZ, 0x0 ;  /* 0x00000000ff1a7424 */ /* 0x000fe400078e00ff */
[----:B------:R-:W-:Y:S01]  /*1e30*/  IMAD.MOV.U32 R27, RZ, RZ, 0x7ff00000 ;  /* 0x7ff00000ff1b7424 */ /* 0x000fe200078e00ff */
[----:B------:R-:W-:Y:S06]  /*1e40*/  BRA `(.L_x_38) ;  /* 0x0000000000047947 */ /* 0x000fec0003800000 */
.L_x_39:
[----:B------:R-:W-:-:S11]  /*1e50*/  DADD R26, R10, 2 ;  /* 0x400000000a1a7429 */ /* 0x000fd60000000000 */
.L_x_38:
[----:B------:R-:W-:Y:S05]  /*1e60*/  BSYNC.RECONVERGENT B1 ;  /* 0x0000000000017941 */ /* 0x000fea0003800200 */
.L_x_37:
[----:B------:R-:W-:Y:S01]  /*1e70*/  ISETP.NE.AND P0, PT, R38, 0x7ff00000, PT ;  /* 0x7ff000002600780c */ /* 0x000fe20003f05270 */
[----:B------:R-:W-:Y:S01]  /*1e80*/  BSSY.RECONVERGENT B1, `(.L_x_40) ;  /* 0x000000f000017945 */ /* 0x000fe20003800200 */
[----:B------:R-:W-:Y:S02]  /*1e90*/  FSEL R6, R26, RZ, P1 ;  /* 0x000000ff1a067208 */ /* 0x000fe40000800000 */
[----:B------:R-:W-:-:S06]  /*1ea0*/  FSEL R7, R27, 1.875, P1 ;  /* 0x3ff000001b077808 */ /* 0x000fcc0000800000 */
[----:B------:R-:W-:-:S03]  /*1eb0*/  DFMA R8, R14, R6, R8 ;  /* 0x000000060e08722b */ /* 0x000fc60000000008 */
[----:B------:R-:W-:Y:S08]  /*1ec0*/  @P0 BRA `(.L_x_41) ;  /* 0x0000000000280947 */ /* 0x000ff00003800000 */
[----:B------:R-:W-:-:S14]  /*1ed0*/  DSETP.NAN.AND P0, PT, R10, R10, PT ;  /* 0x0000000a0a00722a */ /* 0x000fdc0003f08000 */
[----:B------:R-:W-:Y:S05]  /*1ee0*/  @P0 BRA `(.L_x_42) ;  /* 0x00000000001c0947 */ /* 0x000fea0003800000 */
[----:B------:R-:W-:-:S14]  /*1ef0*/  DSETP.NEU.AND P0, PT, |R10|, +INF , PT ;  /* 0x7ff000000a00742a */ /* 0x000fdc0003f0d200 */
[----:B------:R-:W-:Y:S05]  /*1f00*/  @P0 BRA `(.L_x_41) ;  /* 0x0000000000180947 */ /* 0x000fea0003800000 */
[----:B------:R-:W-:Y:S01]  /*1f10*/  IMAD.MOV.U32 R28, RZ, RZ, -0x100000 ;  /* 0xfff00000ff1c7424 */ /* 0x000fe200078e00ff */
[----:B------:R-:W-:-:S04]  /*1f20*/  ISETP.GE.AND P0, PT, R11, RZ, PT ;  /* 0x000000ff0b00720c */ /* 0x000fc80003f06270 */
[----:B------:R-:W-:Y:S01]  /*1f30*/  SEL R29, R28, 0x7ff00000, !P0 ;  /* 0x7ff000001c1d7807 */ /* 0x000fe20004000000 */
[----:B------:R-:W-:Y:S01]  /*1f40*/  IMAD.MOV.U32 R28, RZ, RZ, RZ ;  /* 0x000000ffff1c7224 */ /* 0x000fe200078e00ff */
[----:B------:R-:W-:Y:S07]  /*1f50*/  BRA `(.L_x_41) ;  /* 0x0000000000047947 */ /* 0x000fee0003800000 */
.L_x_42:
[----:B------:R-:W-:-:S11]  /*1f60*/  DADD R28, R10, 3 ;  /* 0x400800000a1c7429 */ /* 0x000fd60000000000 */
.L_x_41:
[----:B------:R-:W-:Y:S05]  /*1f70*/  BSYNC.RECONVERGENT B1 ;  /* 0x0000000000017941 */ /* 0x000fea0003800200 */
.L_x_40:
        /* <DEDUP_REMOVED lines=10> */
[----:B------:R-:W-:Y:S02]  /*2020*/  IMAD.MOV.U32 R32, RZ, RZ, 0x0 ;  /* 0x00000000ff207424 */ /* 0x000fe400078e00ff */
[----:B------:R-:W-:Y:S01]  /*2030*/  IMAD.MOV.U32 R33, RZ, RZ, 0x7ff00000 ;  /* 0x7ff00000ff217424 */ /* 0x000fe200078e00ff */
[----:B------:R-:W-:Y:S06]  /*2040*/  BRA `(.L_x_44) ;  /* 0x0000000000047947 */ /* 0x000fec0003800000 */
.L_x_45:
[----:B------:R-:W-:-:S11]  /*2050*/  DADD R32, R10, 4 ;  /* 0x401000000a207429 */ /* 0x000fd60000000000 */
.L_x_44:
[----:B------:R-:W-:Y:S05]  /*2060*/  BSYNC.RECONVERGENT B1 ;  /* 0x0000000000017941 */ /* 0x000fea0003800200 */
.L_x_43:
[----:B------:R-:W-:Y:S02]  /*2070*/  FSEL R6, R32, RZ, P1 ;  /* 0x000000ff20067208 */ /* 0x000fe40000800000 */
[----:B------:R-:W-:-:S06]  /*2080*/  FSEL R7, R33, 1.875, P1 ;  /* 0x3ff0000021077808 */ /* 0x000fcc0000800000 */
[----:B------:R-:W-:-:S08]  /*2090*/  DFMA R6, R12, R6, R8 ;  /* 0x000000060c06722b */ /* 0x000fd00000000008 */
[----:B------:R-:W-:Y:S01]  /*20a0*/  DSETP.GT.AND P0, PT, R16, R6, PT ;  /* 0x000000061000722a */ /* 0x000fe20003f04000 */
[----:B------:R-:W-:-:S13]  /*20b0*/  CS2R R6, SRZ ;  /* 0x0000000000067805 */ /* 0x000fda000001ff00 */
[----:B------:R-:W-:Y:S05]  /*20c0*/  @P0 BRA `(.L_x_46) ;  /* 0x000004f800d80947 */ /* 0x000fea0003800000 */
[----:B------:R-:W-:Y:S01]  /*20d0*/  DSETP.GEU.AND P0, PT, R10, 100, PT ;  /* 0x405900000a00742a */ /* 0x000fe20003f0e000 */
[----:B------:R-:W-:Y:S01]  /*20e0*/  IMAD.MOV.U32 R20, RZ, RZ, R10 ;  /* 0x000000ffff147224 */ /* 0x000fe200078e000a */
[----:B------:R-:W-:Y:S01]  /*20f0*/  CS2R R40, SRZ ;  /* 0x0000000000287805 */ /* 0x000fe2000001ff00 */
[----:B------:R-:W-:Y:S02]  /*2100*/  IMAD.MOV.U32 R21, RZ, RZ, R11 ;  /* 0x000000ffff157224 */ /* 0x000fe400078e000b */
[----:B------:R-:W-:Y:S02]  /*2110*/  IMAD.MOV.U32 R132, RZ, RZ, 0x0 ;  /* 0x00000000ff847424 */ /* 0x000fe400078e00ff */
[----:B------:R-:W-:-:S07]  /*2120*/  IMAD.MOV.U32 R133, RZ, RZ, -0x40100000 ;  /* 0xbff00000ff857424 */ /* 0x000fce00078e00ff */
[----:B------:R-:W-:Y:S05]  /*2130*/  @!P0 BRA `(.L_x_47) ;  /* 0xffffffe4004c8947 */ /* 0x000fea000383ffff */
[----:B------:R-:W-:Y:S01]  /*2140*/  CS2R R6, SRZ ;  /* 0x0000000000067805 */ /* 0x000fe2000001ff00 */
[----:B------:R-:W-:Y:S06]  /*2150*/  BRA `(.L_x_46) ;  /* 0x000004f800b47947 */ /* 0x000fec0003800000 */
.L_x_30:
[----:B------:R-:W-:Y:S01]  /*2160*/  DADD R26, RZ, R30 ;  /* 0x00000000ff1a7229 */ /* 0x000fe2000000001e */
[----:B------:R-:W-:Y:S10]  /*2170*/  BSSY.RECONVERGENT B2, `(.L_x_48) ;  /* 0x00000da000027945 */ /* 0x000ff40003800200 */
.L_x_75:
[----:B------:R-:W-:Y:S01]  /*2180*/  DADD R6, -RZ, |R10| ;  /* 0x00000000ff067229 */ /* 0x000fe2000000050a */
[----:B------:R-:W-:Y:S01]  /*2190*/  BSSY.RECONVERGENT B1, `(.L_x_49) ;  /* 0x0000007000017945 */ /* 0x000fe20003800200 */
[----:B------:R-:W-:Y:S01]  /*21a0*/  DSETP.NEU.AND P0, PT, R10, RZ, PT ;  /* 0x000000ff0a00722a */ /* 0x000fe20003f0d000 */
[----:B------:R-:W-:Y:S01]  /*21b0*/  ISETP.GE.AND P2, PT, R11, RZ, PT ;  /* 0x000000ff0b00720c */ /* 0x000fe20003f46270 */
[----:B------:R-:W-:Y:S01]  /*21c0*/  IMAD.MOV.U32 R9, RZ, RZ, 0x3ff00000 ;  /* 0x3ff00000ff097424 */ /* 0x000fe200078e00ff */
[----:B------:R-:W-:-:S05]  /*21d0*/  MOV R0, 0x2200 ;  /* 0x0000220000007802 */ /* 0x000fca0000000f00 */
[----:B------:R-:W-:-:S07]  /*21e0*/  MOV R8, R6 ;  /* 0x0000000600087202 */ /* 0x000fce0000000f00 */
[----:B------:R-:W-:Y:S05]  /*21f0*/  CALL.REL.NOINC `($_Z13distributor_PdPdS_S_ii$__internal_accurate_pow) ;  /* 0x0000050c00787944 */ /* 0x000fea0003c00000 */
[----:B------:R-:W-:Y:S05]  /*2200*/  BSYNC.RECONVERGENT B1 ;  /* 0x0000000000017941 */ /* 0x000fea0003800200 */
.L_x_49:
[----:B------:R-:W-:Y:S01]  /*2210*/  DADD R28, R10, 1 ;  /* 0x3ff000000a1c7429 */ /* 0x000fe20000000000 */
[----:B------:R-:W-:Y:S01]  /*2220*/  IMAD.MOV.U32 R7, RZ, RZ, R9 ;  /* 0x000000ffff077224 */ /* 0x000fe200078e0009 */
        /* <DEDUP_REMOVED lines=23> */
.L_x_51:
[----:B------:R-:W-:Y:S05]  /*23a0*/  BSYNC.RECONVERGENT B1 ;  /* 0x0000000000017941 */ /* 0x000fea0003800200 */
.L_x_50:
        /* <DEDUP_REMOVED lines=10> */
.L_x_52:
[----:B------:R-:W-:Y:S01]  /*2450*/  DADD R16, R10, 2 ;  /* 0x400000000a107429 */ /* 0x000fe20000000000 */
[----:B------:R-:W-:Y:S01]  /*2460*/  FSEL R20, R6, RZ, P0 ;  /* 0x000000ff06147208 */ /* 0x000fe20000000000 */
[----:B------:R-:W-:Y:S01]  /*2470*/  BSSY.RECONVERGENT B1, `(.L_x_53) ;  /* 0x0000011000017945 */ /* 0x000fe20003800200 */
[----:B------:R-:W-:-:S03]  /*2480*/  FSEL R21, R9, RZ, P0 ;  /* 0x000000ff09157208 */ /* 0x000fc60000000000 */
[----:B------:R-:W-:Y:S02]  /*2490*/  IMAD.MOV.U32 R6, RZ, RZ, R20 ;  /* 0x000000ffff067224 */ /* 0x000fe400078e0014 */
[----:B------:R-:W-:Y:S02]  /*24a0*/  IMAD.MOV.U32 R7, RZ, RZ, R21 ;  /* 0x000000ffff077224 */ /* 0x000fe400078e0015 */
[----:B------:R-:W-:-:S04]  /*24b0*/  LOP3.LUT R29, R17, 0x7ff00000, RZ, 0xc0, !PT ;  /* 0x7ff00000111d7812 */ /* 0x000fc800078ec0ff */
[----:B------:R-:W-:-:S13]  /*24c0*/  ISETP.NE.AND P0, PT, R29, 0x7ff00000, PT ;  /* 0x7ff000001d00780c */ /* 0x000fda0003f05270 */
[----:B------:R-:W-:Y:S05]  /*24d0*/  @P0 BRA `(.L_x_54) ;  /* 0x0000000000280947 */ /* 0x000fea0003800000 */
[----:B------:R-:W-:-:S14]  /*24e0*/  DSETP.NAN.AND P0, PT, R10, R10, PT ;  /* 0x0000000a0a00722a */ /* 0x000fdc0003f08000 */
[----:B------:R-:W-:Y:S05]  /*24f0*/  @P0 BRA `(.L_x_55) ;  /* 0x00000000001c0947 */ /* 0x000fea0003800000 */
[----:B------:R-:W-:Y:S01]  /*2500*/  DSETP.NEU.AND P0, PT, |R10|, +INF , PT ;  /* 0x7ff000000a00742a */ /* 0x000fe20003f0d200 */
[----:B------:R-:W-:Y:S01]  /*2510*/  IMAD.MOV.U32 R6, RZ, RZ, R20 ;  /* 0x000000ffff067224 */ /* 0x000fe200078e0014 */
[----:B------:R-:W-:-:S12]  /*2520*/  MOV R7, R21 ;  /* 0x0000001500077202 */ /* 0x000fd80000000f00 */
[----:B------:R-:W-:Y:S05]  /*2530*/  @P0 BRA `(.L_x_54) ;  /* 0x0000000000100947 */ /* 0x000fea0003800000 */
[----:B------:R-:W-:Y:S02]  /*2540*/  IMAD.MOV.U32 R6, RZ, RZ, 0x0 ;  /* 0x00000000ff067424 */ /* 0x000fe400078e00ff */
[----:B------:R-:W-:Y:S01]  /*2550*/  IMAD.MOV.U32 R7, RZ, RZ, 0x7ff00000 ;  /* 0x7ff00000ff077424 */ /* 0x000fe200078e00ff */
[----:B------:R-:W-:Y:S06]  /*2560*/  BRA `(.L_x_54) ;  /* 0x0000000000047947 */ /* 0x000fec0003800000 */
.L_x_55:
[----:B------:R-:W-:-:S11]  /*2570*/  DADD R6, R10, 2 ;  /* 0x400000000a067429 */ /* 0x000fd60000000000 */
.L_x_54:
[----:B------:R-:W-:Y:S05]  /*2580*/  BSYNC.RECONVERGENT B1 ;  /* 0x0000000000017941 */ /* 0x000fea0003800200 */
.L_x_53:
[C---:B------:R-:W-:Y:S01]  /*2590*/  DSETP.NEU.AND P0, PT, R10.reuse, 1, PT ;  /* 0x3ff000000a00742a */ /* 0x040fe20003f0d000 */
[----:B------:R-:W-:Y:S01]  /*25a0*/  BSSY.RECONVERGENT B1, `(.L_x_56) ;  /* 0x000000b000017945 */ /* 0x000fe20003800200 */
[----:B------:R-:W-:Y:S01]  /*25b0*/  DADD R8, -RZ, |R10| ;  /* 0x00000000ff087229 */ /* 0x000fe2000000050a */
[----:B------:R-:W-:Y:S02]  /*25c0*/  ISETP.GE.AND P2, PT, R11, RZ, PT ;  /* 0x000000ff0b00720c */ /* 0x000fe40003f46270 */
[----:B------:R-:W-:Y:S02]  /*25d0*/  MOV R0, 0x2650 ;  /* 0x0000265000007802 */ /* 0x000fe40000000f00 */
[----:B------:R-:W-:Y:S02]  /*25e0*/  FSEL R6, R6, RZ, P0 ;  /* 0x000000ff06067208 */ /* 0x000fe40000000000 */
[----:B------:R-:W-:Y:S01]  /*25f0*/  FSEL R7, R7, 1.875, P0 ;  /* 0x3ff0000007077808 */ /* 0x000fe20000000000 */
[----:B------:R-:W-:-:S05]  /*2600*/  DSETP.NEU.AND P0, PT, R10, RZ, PT ;  /* 0x000000ff0a00722a */ /* 0x000fca0003f0d000 */
[----:B------:R-:W-:Y:S01]  /*2610*/  DFMA R24, R14, R6, R24 ;  /* 0x000000060e18722b */ /* 0x000fe20000000018 */
[----:B------:R-:W-:Y:S02]  /*2620*/  IMAD.MOV.U32 R7, RZ, RZ, R9 ;  /* 0x000000ffff077224 */ /* 0x000fe400078e0009 */
[----:B------:R-:W-:-:S08]  /*2630*/  IMAD.MOV.U32 R9, RZ, RZ, 0x40080000 ;  /* 0x40080000ff097424 */ /* 0x000fd000078e00ff */
[----:B------:R-:W-:Y:S05]  /*2640*/  CALL.REL.NOINC `($_Z13distributor_PdPdS_S_ii$__internal_accurate_pow) ;  /* 0x0000050800647944 */ /* 0x000fea0003c00000 */
[----:B------:R-:W-:Y:S05]  /*2650*/  BSYNC.RECONVERGENT B1 ;  /* 0x0000000000017941 */ /* 0x000fea0003800200 */
.L_x_56:
        /* <DEDUP_REMOVED lines=24> */
.L_x_59:
[----:B------:R-:W-:-:S11]  /*27e0*/  DADD R6, R10, 3 ;  /* 0x400800000a067429 */ /* 0x000fd60000000000 */
.L_x_58:
[----:B------:R-:W-:Y:S05]  /*27f0*/  BSYNC.RECONVERGENT B1 ;  /* 0x0000000000017941 */ /* 0x000fea0003800200 */
.L_x_57:
[----:B------:R-:W-:Y:S01]  /*2800*/  DSETP.NEU.AND P0, PT, R10, 1, PT ;  /* 0x3ff000000a00742a */ /* 0x000fe20003f0d000 */
[----:B------:R-:W-:Y:S01]  /*2810*/  BSSY.RECONVERGENT B1, `(.L_x_60) ;  /* 0x000000a000017945 */ /* 0x000fe20003800200 */
[----:B------:R-:W-:Y:S01]  /*2820*/  DADD R8, -RZ, |R10| ;  /* 0x00000000ff087229 */ /* 0x000fe2000000050a */
[----:B------:R-:W-:-:S03]  /*2830*/  MOV R0, 0x28b0 ;  /* 0x000028b000007802 */ /* 0x000fc60000000f00 */
        /* <DEDUP_REMOVED lines=8> */
.L_x_60:
[----:B------:R-:W-:Y:S01]  /*28c0*/  DADD R34, R10, 4 ;  /* 0x401000000a227429 */ /* 0x000fe20000000000 */
[----:B------:R-:W-:Y:S01]  /*28d0*/  BSSY.RECONVERGENT B1, `(.L_x_61) ;  /* 0x000000e000017945 */ /* 0x000fe20003800200 */
[----:B------:R-:W-:Y:S02]  /*28e0*/  FSEL R6, R6, RZ, P0 ;  /* 0x000000ff06067208 */ /* 0x000fe40000000000 */
[----:B------:R-:W-:-:S06]  /*28f0*/  FSEL R7, R9, RZ, P0 ;  /* 0x000000ff09077208 */ /* 0x000fcc0000000000 */
[----:B------:R-:W-:-:S04]  /*2900*/  LOP3.LUT R34, R35, 0x7ff00000, RZ, 0xc0, !PT ;  /* 0x7ff0000023227812 */ /* 0x000fc800078ec0ff */
[----:B------:R-:W-:-:S13]  /*2910*/  ISETP.NE.AND P1, PT, R34, 0x7ff00000, PT ;  /* 0x7ff000002200780c */ /* 0x000fda0003f25270 */
[----:B------:R-:W-:Y:S05]  /*2920*/  @P1 BRA `(.L_x_62) ;  /* 0x0000000000201947 */ /* 0x000fea0003800000 */
[----:B------:R-:W-:-:S14]  /*2930*/  DSETP.NAN.AND P0, PT, R10, R10, PT ;  /* 0x0000000a0a00722a */ /* 0x000fdc0003f08000 */
[----:B------:R-:W-:Y:S05]  /*2940*/  @P0 BRA `(.L_x_63) ;  /* 0x0000000000140947 */ /* 0x000fea0003800000 */
[----:B------:R-:W-:-:S14]  /*2950*/  DSETP.NEU.AND P0, PT, |R10|, +INF , PT ;  /* 0x7ff000000a00742a */ /* 0x000fdc0003f0d200 */
[----:B------:R-:W-:Y:S05]  /*2960*/  @P0 BRA `(.L_x_62) ;  /* 0x0000000000100947 */ /* 0x000fea0003800000 */
[----:B------:R-:W-:Y:S01]  /*2970*/  MOV R6, 0x0 ;  /* 0x0000000000067802 */ /* 0x000fe20000000f00 */
[----:B------:R-:W-:Y:S01]  /*2980*/  IMAD.MOV.U32 R7, RZ, RZ, 0x7ff00000 ;  /* 0x7ff00000ff077424 */ /* 0x000fe200078e00ff */
[----:B------:R-:W-:Y:S06]  /*2990*/  BRA `(.L_x_62) ;  /* 0x0000000000047947 */ /* 0x000fec0003800000 */
.L_x_63:
[----:B------:R-:W-:-:S11]  /*29a0*/  DADD R6, R10, 4 ;  /* 0x401000000a067429 */ /* 0x000fd60000000000 */
.L_x_62:
[----:B------:R-:W-:Y:S05]  /*29b0*/  BSYNC.RECONVERGENT B1 ;  /* 0x0000000000017941 */ /* 0x000fea0003800200 */
.L_x_61:
[----:B------:R-:W-:Y:S01]  /*29c0*/  ISETP.NE.AND P1, PT, R28, 0x7ff00000, PT ;  /* 0x7ff000001c00780c */ /* 0x000fe20003f25270 */
[----:B------:R-:W-:Y:S01]  /*29d0*/  DSETP.NEU.AND P0, PT, R10, 1, PT ;  /* 0x3ff000000a00742a */ /* 0x000fe20003f0d000 */
[----:B------:R-:W-:Y:S05]  /*29e0*/  BSSY.RECONVERGENT B1, `(.L_x_64) ;  /* 0x000000f000017945 */ /* 0x000fea0003800200 */
[----:B------:R-:W-:Y:S02]  /*29f0*/  FSEL R6, R6, RZ, P0 ;  /* 0x000000ff06067208 */ /* 0x000fe40000000000 */
[----:B------:R-:W-:-:S06]  /*2a00*/  FSEL R7, R7, 1.875, P0 ;  /* 0x3ff0000007077808 */ /* 0x000fcc0000000000 */
[----:B------:R-:W-:Y:S01]  /*2a10*/  DFMA R24, R12, R6, R24 ;  /* 0x000000060c18722b */ /* 0x000fe20000000018 */
[----:B------:R-:W-:Y:S10]  /*2a20*/  @P1 BRA `(.L_x_65) ;  /* 0x0000000000281947 */ /* 0x000ff40003800000 */
        /* <DEDUP_REMOVED lines=9> */
.L_x_66:
[----:B------:R-:W-:-:S11]  /*2ac0*/  DADD R22, R10, 1 ;  /* 0x3ff000000a167429 */ /* 0x000fd60000000000 */
.L_x_65:
[----:B------:R-:W-:Y:S05]  /*2ad0*/  BSYNC.RECONVERGENT B1 ;  /* 0x0000000000017941 */ /* 0x000fea0003800200 */
.L_x_64:
        /* <DEDUP_REMOVED lines=13> */
.L_x_69:
[----:B------:R-:W-:-:S11]  /*2bb0*/  DADD R20, R10, 2 ;  /* 0x400000000a147429 */ /* 0x000fd60000000000 */
.L_x_68:
[----:B------:R-:W-:Y:S05]  /*2bc0*/  BSYNC.RECONVERGENT B1 ;  /* 0x0000000000017941 */ /* 0x000fea0003800200 */
.L_x_67:
        /* <DEDUP_REMOVED lines=15> */
.L_x_72:
[----:B------:R-:W-:-:S11]  /*2cc0*/  DADD R16, R10, 3 ;  /* 0x400800000a107429 */ /* 0x000fd60000000000 */
.L_x_71:
[----:B------:R-:W-:Y:S05]  /*2cd0*/  BSYNC.RECONVERGENT B1 ;  /* 0x0000000000017941 */ /* 0x000fea0003800200 */
.L_x_70:
[----:B------:R-:W-:Y:S01]  /*2ce0*/  FSEL R6, R16, RZ, P0 ;  /* 0x000000ff10067208 */ /* 0x000fe20000000000 */
[----:B------:R-:W-:Y:S01]  /*2cf0*/  BSSY.RECONVERGENT B3, `(.L_x_73) ;  /* 0x0000019000037945 */ /* 0x000fe20003800200 */
[----:B------:R-:W-:Y:S02]  /*2d00*/  FSEL R7, R17, 1.875, P0 ;  /* 0x3ff0000011077808 */ /* 0x000fe40000000000 */
[----:B------:R-:W0:Y:S04]  /*2d10*/  LDC.64 R16, c[0x0][0x380] ;  /* 0x0000e000ff107b82 */ /* 0x000e280000000a00 */
[----:B------:R-:W-:Y:S01]  /*2d20*/  DFMA R20, R46, R6, R8 ;  /* 0x000000062e14722b */ /* 0x000fe20000000008 */
[----:B------:R-:W-:-:S05]  /*2d30*/  IMAD.MOV.U32 R6, RZ, RZ, 0x1 ;  /* 0x00000001ff067424 */ /* 0x000fca00078e00ff */
[----:B------:R-:W1:Y:S01]  /*2d40*/  MUFU.RCP64H R7, R21 ;  /* 0x0000001500077308 */ /* 0x000e620000001800 */
[----:B0-----:R-:W-:Y:S02]  /*2d50*/  DFMA R24, R16, -0.5, R24 ;  /* 0xbfe000001018782b */ /* 0x001fe40000000018 */
[----:B-1----:R-:W-:-:S08]  /*2d60*/  DFMA R8, -R20, R6, 1 ;  /* 0x3ff000001408742b */ /* 0x002fd00000000106 */
[----:B------:R-:W-:Y:S01]  /*2d70*/  FSETP.GEU.AND P1, PT, |R25|, 6.5827683646048100446e-37, PT ;  /* 0x036000001900780b */ /* 0x000fe20003f2e200 */
[----:B------:R-:W-:-:S08]  /*2d80*/  DFMA R8, R8, R8, R8 ;  /* 0x000000080808722b */ /* 0x000fd00000000008 */
[----:B------:R-:W-:-:S08]  /*2d90*/  DFMA R8, R6, R8, R6 ;  /* 0x000000080608722b */ /* 0x000fd00000000006 */
[----:B------:R-:W-:-:S08]  /*2da0*/  DFMA R6, -R20, R8, 1 ;  /* 0x3ff000001406742b */ /* 0x000fd00000000108 */
[----:B------:R-:W-:-:S08]  /*2db0*/  DFMA R6, R8, R6, R8 ;  /* 0x000000060806722b */ /* 0x000fd00000000008 */
[----:B------:R-:W-:-:S08]  /*2dc0*/  DMUL R8, R24, R6 ;  /* 0x0000000618087228 */ /* 0x000fd00000000000 */
[----:B------:R-:W-:-:S08]  /*2dd0*/  DFMA R16, -R20, R8, R24 ;  /* 0x000000081410722b */ /* 0x000fd00000000118 */
[----:B------:R-:W-:-:S10]  /*2de0*/  DFMA R6, R6, R16, R8 ;  /* 0x000000100606722b */ /* 0x000fd40000000008 */
[----:B------:R-:W-:-:S05]  /*2df0*/  FFMA R0, RZ, R21, R7 ;  /* 0x00000015ff007223 */ /* 0x000fca0000000007 */
[----:B------:R-:W-:-:S13]  /*2e00*/  FSETP.GT.AND P0, PT, |R0|, 1.469367938527859385e-39, PT ;  /* 0x001000000000780b */ /* 0x000fda0003f04200 */
[----:B------:R-:W-:Y:S05]  /*2e10*/  @P0 BRA P1, `(.L_x_74) ;  /* 0x0000000000180947 */ /* 0x000fea0000800000 */
[----:B------:R-:W-:Y:S01]  /*2e20*/  IMAD.MOV.U32 R8, RZ, RZ, R24 ;  /* 0x000000ffff087224 */ /* 0x000fe200078e0018 */
[----:B------:R-:W-:Y:S01]  /*2e30*/  MOV R0, 0x2e80 ;  /* 0x00002e8000007802 */ /* 0x000fe20000000f00 */
[----:B------:R-:W-:Y:S02]  /*2e40*/  IMAD.MOV.U32 R9, RZ, RZ, R25 ;  /* 0x000000ffff097224 */ /* 0x000fe400078e0019 */
[----:B------:R-:W-:Y:S02]  /*2e50*/  IMAD.MOV.U32 R6, RZ, RZ, R20 ;  /* 0x000000ffff067224 */ /* 0x000fe400078e0014 */
[----:B------:R-:W-:-:S07]  /*2e60*/  IMAD.MOV.U32 R7, RZ, RZ, R21 ;  /* 0x000000ffff077224 */ /* 0x000fce00078e0015 */
[----:B------:R-:W-:Y:S05]  /*2e70*/  CALL.REL.NOINC `($__internal_1_$__cuda_sm20_div_rn_f64_full) ;  /* 0x000004f000707944 */ /* 0x000fea0003c00000 */
.L_x_74:
[----:B------:R-:W-:Y:S05]  /*2e80*/  BSYNC.RECONVERGENT B3 ;  /* 0x0000000000037941 */ /* 0x000fea0003800200 */
.L_x_73:
[----:B------:R-:W-:Y:S01]  /*2e90*/  DADD R6, R10, -R6 ;  /* 0x000000000a067229 */ /* 0x000fe20000000806 */
[----:B------:R-:W-:Y:S01]  /*2ea0*/  UMOV UR4, 0xa0b5ed8d ;  /* 0xa0b5ed8d00047882 */ /* 0x000fe20000000000 */
[----:B------:R-:W-:-:S06]  /*2eb0*/  UMOV UR5, 0x3eb0c6f7 ;  /* 0x3eb0c6f700057882 */ /* 0x000fcc0000000000 */
[----:B------:R-:W-:Y:S02]  /*2ec0*/  DADD R8, R6, -R10 ;  /* 0x0000000006087229 */ /* 0x000fe4000000080a */
[----:B------:R-:W-:Y:S01]  /*2ed0*/  IMAD.MOV.U32 R10, RZ, RZ, R6 ;  /* 0x000000ffff0a7224 */ /* 0x000fe200078e0006 */
[----:B------:R-:W-:-:S05]  /*2ee0*/  MOV R11, R7 ;  /* 0x00000007000b7202 */ /* 0x000fca0000000f00 */
[----:B------:R-:W-:-:S14]  /*2ef0*/  DSETP.GT.AND P0, PT, |R8|, UR4, PT ;  /* 0x0000000408007e2a */ /* 0x000fdc000bf04200 */
[----:B------:R-:W-:Y:S05]  /*2f00*/  @P0 BRA `(.L_x_75) ;  /* 0xfffffff0009c0947 */ /* 0x000fea000383ffff */
[----:B------:R-:W-:Y:S05]  /*2f10*/  BSYNC.RECONVERGENT B2 ;  /* 0x0000000000027941 */ /* 0x000fea0003800200 */
.L_x_48:
[----:B------:R-:W-:Y:S01]  /*2f20*/  DADD R10, R10, R10 ;  /* 0x000000000a0a7229 */ /* 0x000fe2000000000a */
[----:B------:R-:W-:-:S07]  /*2f30*/  CS2R R6, SRZ ;  /* 0x0000000000067805 */ /* 0x000fce000001ff00 */
[----:B------:R-:W-:-:S14]  /*2f40*/  DSETP.NEU.AND P0, PT, R10, -1, PT ;  /* 0xbff000000a00742a */ /* 0x000fdc0003f0d000 */
[----:B------:R-:W-:Y:S05]  /*2f50*/  @!P0 BRA `(.L_x_46) ;  /* 0x000004ec00348947 */ /* 0x000fea0003800000 */
[----:B------:R-:W-:Y:S01]  /*2f60*/  DSETP.GT.AND P0, PT, R10, RZ, PT ;  /* 0x000000ff0a00722a */ /* 0x000fe20003f04000 */
[----:B------:R-:W-:Y:S01]  /*2f70*/  BSSY.RECONVERGENT B2, `(.L_x_76) ;  /* 0x0002423000027945 */ /* 0x000fe20003800200 */
[----:B------:R-:W-:Y:S02]  /*2f80*/  CS2R R38, SRZ ;  /* 0x0000000000267805 */ /* 0x000fe4000001ff00 */
[----:B------:R-:W-:Y:S02]  /*2f90*/  CS2R R36, SRZ ;  /* 0x0000000000247805 */ /* 0x000fe4000001ff00 */
[----:B------:R-:W-:Y:S02]  /*2fa0*/  CS2R R44, SRZ ;  /* 0x00000000002c7805 */ /* 0x000fe4000001ff00 */
[----:B------:R-:W-:Y:S02]  /*2fb0*/  CS2R R12, SRZ ;  /* 0x00000000000c7805 */ /* 0x000fe4000001ff00 */
[----:B------:R-:W-:-:S02]  /*2fc0*/  CS2R R40, SRZ ;  /* 0x0000000000287805 */ /* 0x000fc4000001ff00 */
[----:B------:R-:W-:Y:S02]  /*2fd0*/  CS2R R76, SRZ ;  /* 0x00000000004c7805 */ /* 0x000fe4000001ff00 */
[----:B------:R-:W-:Y:S05]  /*2fe0*/  @!P0 BRA `(.L_x_77) ;  /* 0x00000240006c8947 */ /* 0x000fea0003800000 */
[----:B------:R-:W-:Y:S01]  /*2ff0*/  BSSY.RECONVERGENT B1, `(.L_x_78) ;  /* 0x0000006000017945 */ /* 0x000fe20003800200 */
[----:B------:R-:W-:Y:S01]  /*3000*/  IMAD.MOV.U32 R8, RZ, RZ, -0x64fe2df ;  /* 0xf9b01d21ff087424 */ /* 0x000fe200078e00ff */
[----:B------:R-:W-:Y:S01]  /*3010*/  MOV R0, 0x3050 ;  /* 0x0000305000007802 */ /* 0x000fe20000000f00 */
[----:B------:R-:W-:Y:S02]  /*3020*/  IMAD.MOV.U32 R7, RZ, RZ, 0x400dbe2d ;  /* 0x400dbe2dff077424 */ /* 0x000fe400078e00ff */
[----:B------:R-:W-:-:S07]  /*3030*/  IMAD.MOV.U32 R9, RZ, RZ, 0x40000000 ;  /* 0x40000000ff097424 */ /* 0x000fce00078e00ff */
[----:B------:R-:W-:Y:S05]  /*3040*/  CALL.REL.NOINC `($_Z13distributor_PdPdS_S_ii$__internal_accurate_pow) ;  /* 0x000004fc00e47944 */ /* 0x000fea0003c00000 */
[----:B------:R-:W-:Y:S05]  /*3050*/  BSYNC.RECONVERGENT B1 ;  /* 0x0000000000017941 */ /* 0x000fea0003800200 */
.L_x_78:
[----:B------:R-:W-:Y:S01]  /*3060*/  IMAD.MOV.U32 R14, RZ, RZ, 0x47ae147b ;  /* 0x47ae147bff0e7424 */ /* 0x000fe200078e00ff */
[----:B------:R-:W-:Y:S01]  /*3070*/  CS2R R38, SRZ ;  /* 0x0000000000267805 */ /* 0x000fe2000001ff00 */
[----:B------:R-:W-:Y:S01]  /*3080*/  IMAD.MOV.U32 R15, RZ, RZ, 0x3f847ae1 ;  /* 0x3f847ae1ff0f7424 */ /* 0x000fe200078e00ff */
[----:B------:R-:W-:Y:S01]  /*3090*/  CS2R R34, SRZ ;  /* 0x0000000000227805 */ /* 0x000fe2000001ff00 */
[----:B------:R-:W-:Y:S02]  /*30a0*/  IMAD.MOV.U32 R16, RZ, RZ, R6 ;  /* 0x000000ffff107224 */ /* 0x000fe400078e0006 */
[----:B------:R-:W-:-:S07]  /*30b0*/  IMAD.MOV.U32 R17, RZ, RZ, R9 ;  /* 0x000000ffff117224 */ /* 0x000fce00078e0009 */
.L_x_943:
[C---:B------:R-:W-:Y:S01]  /*30c0*/  DMUL R28, R10.reuse, 0.5 ;  /* 0x3fe000000a1c7828 */ /* 0x040fe20000000000 */
[----:B------:R-:W-:Y:S01]  /*30d0*/  BSSY.RECONVERGENT B3, `(.L_x_79) ;  /* 0x000013c000037945 */ /* 0x000fe20003800200 */
[----:B------:R-:W-:Y:S01]  /*30e0*/  DADD R2, R10, -R34 ;  /* 0x000000000a027229 */ /* 0x000fe20000000822 */
[----:B------:R-:W-:Y:S02]  /*30f0*/  IMAD.MOV.U32 R114, RZ, RZ, R34 ;  /* 0x000000ffff727224 */ /* 0x000fe400078e0022 */
[----:B------:R-:W-:-:S03]  /*3100*/  IMAD.MOV.U32 R115, RZ, RZ, R35 ;  /* 0x000000ffff737224 */ /* 0x000fc600078e0023 */
[----:B------:R-:W-:Y:S02]  /*3110*/  DSETP.GEU.AND P1, PT, R34, R28, PT ;  /* 0x0000001c2200722a */ /* 0x000fe40003f2e000 */
[----:B------:R-:W-:-:S06]  /*3120*/  DSETP.GE.AND P0, PT, R14, R2, PT ;  /* 0x000000020e00722a */ /* 0x000fcc0003f06000 */
[----:B------:R-:W-:Y:S02]  /*3130*/  FSEL R14, R2, R14, P0 ;  /* 0x0000000e020e7208 */ /* 0x000fe40000000000 */
[----:B------:R-:W-:-:S04]  /*3140*/  FSEL R15, R3, R15, P0 ;  /* 0x0000000f030f7208 */ /* 0x000fc80000000000 */
[----:B------:R-:W-:Y:S05]  /*3150*/  @P1 BRA `(.L_x_80) ;  /* 0x0000000800681947 */ /* 0x000fea0003800000 */
[----:B------:R-:W-:Y:S01]  /*3160*/  DADD R2, R28, -R34 ;  /* 0x000000001c027229 */ /* 0x000fe20000000822 */
        /* <DEDUP_REMOVED lines=9> */
.L_x_81:
        /* <DEDUP_REMOVED lines=9> */
[----:B------:R-:W-:Y:S01]  /*3290*/  FSEL R6, R6, RZ, P0 ;  /* 0x000000ff06067208 */ /* 0x000fe20000000000 */
[----:B------:R-:W-:Y:S01]  /*32a0*/  DADD R8, -RZ, |R2| ;  /* 0x00000000ff087229 */ /* 0x000fe20000000502 */
[----:B------:R-:W-:-:S04]  /*32b0*/  FSEL R7, R3, R23, !P0 ;  /* 0x0000001703077208 */ /* 0x000fc80004000000 */
[----:B------:R-:W-:Y:S07]  /*32c0*/  @P1 BRA `(.L_x_83) ;  /* 0x0000000000201947 */ /* 0x000fee0003800000 */
[----:B------:R-:W-:-:S14]  /*32d0*/  DSETP.NAN.AND P0, PT, R2, R2, PT ;  /* 0x000000020200722a */ /* 0x000fdc0003f08000 */
[----:B------:R-:W-:Y:S01]  /*32e0*/  @P0 DADD R6, R2, 1 ;  /* 0x3ff0000002060429 */ /* 0x000fe20000000000 */
[----:B------:R-:W-:Y:S10]  /*32f0*/  @P0 BRA `(.L_x_83) ;  /* 0x0000000000140947 */ /* 0x000ff40003800000 */
[----:B------:R-:W-:-:S14]  /*3300*/  DSETP.NEU.AND P0, PT, |R2|, +INF , PT ;  /* 0x7ff000000200742a */ /* 0x000fdc0003f0d200 */
[----:B------:R-:W-:Y:S01]  /*3310*/  @!P0 IMAD.MOV.U32 R0, RZ, RZ, -0x100000 ;  /* 0xfff00000ff008424 */ /* 0x000fe200078e00ff */
[----:B------:R-:W-:Y:S02]  /*3320*/  @!P0 ISETP.GE.AND P1, PT, R3, RZ, PT ;  /* 0x000000ff0300820c */ /* 0x000fe40003f26270 */
[----:B------:R-:W-:Y:S02]  /*3330*/  @!P0 MOV R6, RZ ;  /* 0x000000ff00068202 */ /* 0x000fe40000000f00 */
[----:B------:R-:W-:-:S09]  /*3340*/  @!P0 SEL R7, R0, 0x7ff00000, !P1 ;  /* 0x7ff0000000078807 */ /* 0x000fd20004800000 */
.L_x_83:
[----:B------:R-:W-:Y:S05]  /*3350*/  BSYNC.RECONVERGENT B1 ;  /* 0x0000000000017941 */ /* 0x000fea0003800200 */
.L_x_82:
[----:B------:R-:W-:Y:S01]  /*3360*/  FSEL R6, R6, RZ, P2 ;  /* 0x000000ff06067208 */ /* 0x000fe20001000000 */
[----:B------:R-:W-:Y:S01]  /*3370*/  DSETP.NEU.AND P0, PT, R2, RZ, PT ;  /* 0x000000ff0200722a */ /* 0x000fe20003f0d000 */
[----:B------:R-:W-:Y:S01]  /*3380*/  FSEL R7, R7, 1.875, P2 ;  /* 0x3ff0000007077808 */ /* 0x000fe20001000000 */
[----:B------:R-:W-:Y:S01]  /*3390*/  BSSY.RECONVERGENT B1, `(.L_x_84) ;  /* 0x0000006000017945 */ /* 0x000fe20003800200 */
[----:B------:R-:W-:-:S04]  /*33a0*/  MOV R0, 0x33f0 ;  /* 0x000033f000007802 */ /* 0x000fc80000000f00 */
[----:B------:R-:W-:Y:S01]  /*33b0*/  DFMA R30, R30, R6, RZ ;  /* 0x000000061e1e722b */ /* 0x000fe200000000ff */
[----:B------:R-:W-:Y:S02]  /*33c0*/  IMAD.MOV.U32 R7, RZ, RZ, R9 ;  /* 0x000000ffff077224 */ /* 0x000fe400078e0009 */
[----:B------:R-:W-:-:S08]  /*33d0*/  IMAD.MOV.U32 R9, RZ, RZ, 0x40000000 ;  /* 0x40000000ff097424 */ /* 0x000fd000078e00ff */
[----:B------:R-:W-:Y:S05]  /*33e0*/  CALL.REL.NOINC `($_Z13distributor_PdPdS_S_ii$__internal_accurate_pow) ;  /* 0x000004f800fc7944 */ /* 0x000fea0003c00000 */
[----:B------:R-:W-:Y:S05]  /*33f0*/  BSYNC.RECONVERGENT B1 ;  /* 0x0000000000017941 */ /* 0x000fea0003800200 */
.L_x_84:
        /* <DEDUP_REMOVED lines=11> */
[----:B------:R-:W-:Y:S02]  /*34b0*/  IMAD.MOV.U32 R6, RZ, RZ, 0x0 ;  /* 0x00000000ff067424 */ /* 0x000fe400078e00ff */
[----:B------:R-:W-:Y:S01]  /*34c0*/  IMAD.MOV.U32 R7, RZ, RZ, 0x7ff00000 ;  /* 0x7ff00000ff077424 */ /* 0x000fe200078e00ff */
[----:B------:R-:W-:Y:S06]  /*34d0*/  BRA `(.L_x_86) ;  /* 0x0000000000047947 */ /* 0x000fec0003800000 */
.L_x_87:
[----:B------:R-:W-:-:S11]  /*34e0*/  DADD R6, R2, 2 ;  /* 0x4000000002067429 */ /* 0x000fd60000000000 */
.L_x_86:
[----:B------:R-:W-:Y:S05]  /*34f0*/  BSYNC.RECONVERGENT B1 ;  /* 0x0000000000017941 */ /* 0x000fea0003800200 */
.L_x_85:
[----:B------:R-:W-:Y:S01]  /*3500*/  DSETP.NEU.AND P0, PT, R2, 1, PT ;  /* 0x3ff000000200742a */ /* 0x000fe20003f0d000 */
[----:B------:R-:W-:Y:S01]  /*3510*/  BSSY.RECONVERGENT B1, `(.L_x_88) ;  /* 0x000000c000017945 */ /* 0x000fe20003800200 */
[----:B------:R-:W-:Y:S01]  /*3520*/  DADD R8, -RZ, |R2| ;  /* 0x00000000ff087229 */ /* 0x000fe20000000502 */
[----:B------:R-:W-:Y:S01]  /*3530*/  ISETP.GE.AND P2, PT, R3, RZ, PT ;  /* 0x000000ff0300720c */ /* 0x000fe20003f46270 */
[----:B------:R-:W-:Y:S01]  /*3540*/  DMUL R48, R48, 0.5 ;  /* 0x3fe0000030307828 */ /* 0x000fe20000000000 */
        /* <DEDUP_REMOVED lines=9> */
.L_x_88:
        /* <DEDUP_REMOVED lines=9> */
[----:B------:R-:W-:-:S04]  /*3670*/  FSEL R9, R3, R23, !P0 ;  /* 0x0000001703097208 */ /* 0x000fc80004000000 */
[----:B------:R-:W-:Y:S05]  /*3680*/  @P1 BRA `(.L_x_90) ;  /* 0x0000000000281947 */ /* 0x000fea0003800000 */
        /* <DEDUP_REMOVED lines=9> */
.L_x_91:
[----:B------:R-:W-:-:S11]  /*3720*/  DADD R8, R2, 3 ;  /* 0x4008000002087429 */ /* 0x000fd60000000000 */
.L_x_90:
[----:B------:R-:W-:Y:S05]  /*3730*/  BSYNC.RECONVERGENT B1 ;  /* 0x0000000000017941 */ /* 0x000fea0003800200 */
.L_x_89:
[----:B------:R-:W0:Y:S01]  /*3740*/  MUFU.RCP64H R7, 3 ;  /* 0x4008000000077908 */ /* 0x000e220000001800 */
[----:B------:R-:W-:Y:S01]  /*3750*/  IMAD.MOV.U32 R20, RZ, RZ, 0x0 ;  /* 0x00000000ff147424 */ /* 0x000fe200078e00ff */
[----:B------:R-:W-:Y:S01]  /*3760*/  FSETP.GEU.AND P3, PT, |R19|, 6.5827683646048100446e-37, PT ;  /* 0x036000001300780b */ /* 0x000fe20003f6e200 */
[----:B------:R-:W-:Y:S01]  /*3770*/  IMAD.MOV.U32 R21, RZ, RZ, 0x40080000 ;  /* 0x40080000ff157424 */ /* 0x000fe200078e00ff */
[C---:B------:R-:W-:Y:S01]  /*3780*/  DSETP.NEU.AND P2, PT, R2.reuse, 1, PT ;  /* 0x3ff000000200742a */ /* 0x040fe20003f4d000 */
[----:B------:R-:W-:Y:S01]  /*3790*/  IMAD.MOV.U32 R6, RZ, RZ, 0x1 ;  /* 0x00000001ff067424 */ /* 0x000fe200078e00ff */
[----:B------:R-:W-:Y:S01]  /*37a0*/  BSSY.RECONVERGENT B4, `(.L_x_92) ;  /* 0x0000015000047945 */ /* 0x000fe20003800200 */
[----:B------:R-:W-:-:S04]  /*37b0*/  DSETP.NEU.AND P0, PT, R2, RZ, PT ;  /* 0x000000ff0200722a */ /* 0x000fc80003f0d000 */
[----:B0-----:R-:W-:-:S08]  /*37c0*/  DFMA R22, R6, -R20, 1 ;  /* 0x3ff000000616742b */ /* 0x001fd00000000814 */
[----:B------:R-:W-:-:S08]  /*37d0*/  DFMA R22, R22, R22, R22 ;  /* 0x000000161616722b */ /* 0x000fd00000000016 */
[----:B------:R-:W-:-:S08]  /*37e0*/  DFMA R22, R6, R22, R6 ;  /* 0x000000160616722b */ /* 0x000fd00000000006 */
[----:B------:R-:W-:-:S08]  /*37f0*/  DFMA R20, R22, -R20, 1 ;  /* 0x3ff000001614742b */ /* 0x000fd00000000814 */
[----:B------:R-:W-:-:S08]  /*3800*/  DFMA R22, R22, R20, R22 ;  /* 0x000000141616722b */ /* 0x000fd00000000016 */
[----:B------:R-:W-:-:S08]  /*3810*/  DMUL R6, R22, R18 ;  /* 0x0000001216067228 */ /* 0x000fd00000000000 */
[----:B------:R-:W-:-:S08]  /*3820*/  DFMA R20, R6, -3, R18 ;  /* 0xc00800000614782b */ /* 0x000fd00000000012 */
[----:B------:R-:W-:Y:S01]  /*3830*/  DFMA R6, R22, R20, R6 ;  /* 0x000000141606722b */ /* 0x000fe20000000006 */
[----:B------:R-:W-:Y:S02]  /*3840*/  FSEL R20, R8, RZ, P2 ;  /* 0x000000ff08147208 */ /* 0x000fe40001000000 */
[----:B------:R-:W-:-:S07]  /*3850*/  FSEL R21, R9, 1.875, P2 ;  /* 0x3ff0000009157808 */ /* 0x000fce0001000000 */
[----:B------:R-:W-:-:S05]  /*3860*/  FFMA R0, RZ, 2.125, R7 ;  /* 0x40080000ff007823 */ /* 0x000fca0000000007 */
[----:B------:R-:W-:-:S13]  /*3870*/  FSETP.GT.AND P1, PT, |R0|, 1.469367938527859385e-39, PT ;  /* 0x001000000000780b */ /* 0x000fda0003f24200 */
[----:B------:R-:W-:Y:S05]  /*3880*/  @P1 BRA P3, `(.L_x_93) ;  /* 0x0000000000181947 */ /* 0x000fea0001800000 */
[----:B------:R-:W-:Y:S01]  /*3890*/  IMAD.MOV.U32 R8, RZ, RZ, R18 ;  /* 0x000000ffff087224 */ /* 0x000fe200078e0012 */
[----:B------:R-:W-:Y:S01]  /*38a0*/  MOV R9, R19 ;  /* 0x0000001300097202 */ /* 0x000fe20000000f00 */
[----:B------:R-:W-:Y:S01]  /*38b0*/  IMAD.MOV.U32 R6, RZ, RZ, RZ ;  /* 0x000000ffff067224 */ /* 0x000fe200078e00ff */
[----:B------:R-:W-:Y:S01]  /*38c0*/  MOV R0, 0x38f0 ;  /* 0x000038f000007802 */ /* 0x000fe20000000f00 */
[----:B------:R-:W-:-:S07]  /*38d0*/  IMAD.MOV.U32 R7, RZ, RZ, 0x40080000 ;  /* 0x40080000ff077424 */ /* 0x000fce00078e00ff */
[----:B------:R-:W-:Y:S05]  /*38e0*/  CALL.REL.NOINC `($__internal_1_$__cuda_sm20_div_rn_f64_full) ;  /* 0x000004e400d47944 */ /* 0x000fea0003c00000 */
.L_x_93:
[----:B------:R-:W-:Y:S05]  /*38f0*/  BSYNC.RECONVERGENT B4 ;  /* 0x0000000000047941 */ /* 0x000fea0003800200 */
.L_x_92:
[----:B------:R-:W-:Y:S01]  /*3900*/  DADD R8, -RZ, |R2| ;  /* 0x00000000ff087229 */ /* 0x000fe20000000502 */
[----:B------:R-:W-:Y:S01]  /*3910*/  BSSY.RECONVERGENT B1, `(.L_x_94) ;  /* 0x0000006000017945 */ /* 0x000fe20003800200 */
[----:B------:R-:W-:Y:S01]  /*3920*/  DFMA R18, R6, R20, R30 ;  /* 0x000000140612722b */ /* 0x000fe2000000001e */
[----:B------:R-:W-:-:S07]  /*3930*/  MOV R0, 0x3970 ;  /* 0x0000397000007802 */ /* 0x000fce0000000f00 */
[----:B------:R-:W-:Y:S02]  /*3940*/  IMAD.MOV.U32 R7, RZ, RZ, R9 ;  /* 0x000000ffff077224 */ /* 0x000fe400078e0009 */
[----:B------:R-:W-:-:S07]  /*3950*/  IMAD.MOV.U32 R9, RZ, RZ, 0x40100000 ;  /* 0x40100000ff097424 */ /* 0x000fce00078e00ff */
[----:B------:R-:W-:Y:S05]  /*3960*/  CALL.REL.NOINC `($_Z13distributor_PdPdS_S_ii$__internal_accurate_pow) ;  /* 0x000004f4009c7944 */ /* 0x000fea0003c00000 */
[----:B------:R-:W-:Y:S05]  /*3970*/  BSYNC.RECONVERGENT B1 ;  /* 0x0000000000017941 */ /* 0x000fea0003800200 */
.L_x_94:
        /* <DEDUP_REMOVED lines=14> */
.L_x_97:
[----:B------:R-:W-:-:S11]  /*3a60*/  DADD R8, R2, 4 ;  /* 0x4010000002087429 */ /* 0x000fd60000000000 */
.L_x_96:
[----:B------:R-:W-:Y:S05]  /*3a70*/  BSYNC.RECONVERGENT B1 ;  /* 0x0000000000017941 */ /* 0x000fea0003800200 */
.L_x_95:
[----:B------:R-:W0:Y:S01]  /*3a80*/  LDC.64 R6, c[0x0][0x380] ;  /* 0x0000e000ff067b82 */ /* 0x000e220000000a00 */
[----:B------:R-:W-:Y:S02]  /*3a90*/  DSETP.NEU.AND P0, PT, R2, 1, PT ;  /* 0x3ff000000200742a */ /* 0x000fe40003f0d000 */
[----:B------:R-:W-:-:S04]  /*3aa0*/  DMUL R46, R46, 0.25 ;  /* 0x3fd000002e2e7828 */ /* 0x000fc80000000000 */
[----:B------:R-:W-:Y:S02]  /*3ab0*/  FSEL R2, R8, RZ, P0 ;  /* 0x000000ff08027208 */ /* 0x000fe40000000000 */
[----:B------:R-:W-:-:S06]  /*3ac0*/  FSEL R3, R9, 1.875, P0 ;  /* 0x3ff0000009037808 */ /* 0x000fcc0000000000 */
[----:B------:R-:W-:-:S08]  /*3ad0*/  DFMA R18, R46, R2, R18 ;  /* 0x000000022e12722b */ /* 0x000fd00000000012 */
[----:B0-----:R-:W-:Y:S01]  /*3ae0*/  DFMA R18, R6, 0.5, -R18 ;  /* 0x3fe000000612782b */ /* 0x001fe20000000812 */
[----:B------:R-:W-:Y:S10]  /*3af0*/  BRA `(.L_x_98) ;  /* 0x0000000800647947 */ /* 0x000ff40003800000 */
.L_x_80:
[----:B------:R-:W-:Y:S01]  /*3b00*/  DADD R2, -R28, R34 ;  /* 0x000000001c027229 */ /* 0x000fe20000000122 */
        /* <DEDUP_REMOVED lines=9> */
.L_x_99:
        /* <DEDUP_REMOVED lines=21> */
.L_x_101:
[----:B------:R-:W-:Y:S05]  /*3cf0*/  BSYNC.RECONVERGENT B1 ;  /* 0x0000000000017941 */ /* 0x000fea0003800200 */
.L_x_100:
        /* <DEDUP_REMOVED lines=10> */
.L_x_102:
        /* <DEDUP_REMOVED lines=14> */
.L_x_105:
[----:B------:R-:W-:-:S11]  /*3e80*/  DADD R6, R2, 2 ;  /* 0x4000000002067429 */ /* 0x000fd60000000000 */
.L_x_104:
[----:B------:R-:W-:Y:S05]  /*3e90*/  BSYNC.RECONVERGENT B1 ;  /* 0x0000000000017941 */ /* 0x000fea0003800200 */
.L_x_103:
        /* <DEDUP_REMOVED lines=14> */
.L_x_106:
        /* <DEDUP_REMOVED lines=20> */
.L_x_109:
[----:B------:R-:W-:-:S11]  /*40c0*/  DADD R8, R2, 3 ;  /* 0x4008000002087429 */ /* 0x000fd60000000000 */
.L_x_108:
[----:B------:R-:W-:Y:S05]  /*40d0*/  BSYNC.RECONVERGENT B1 ;  /* 0x0000000000017941 */ /* 0x000fea0003800200 */
.L_x_107:
        /* <DEDUP_REMOVED lines=22> */
[----:B------:R-:W-:Y:S01]  /*4240*/  MOV R0, 0x4290 ;  /* 0x0000429000007802 */ /* 0x000fe20000000f00 */
[----:B------:R-:W-:Y:S02]  /*4250*/  IMAD.MOV.U32 R9, RZ, RZ, R19 ;  /* 0x000000ffff097224 */ /* 0x000fe400078e0013 */
[----:B------:R-:W-:Y:S02]  /*4260*/  IMAD.MOV.U32 R6, RZ, RZ, RZ ;  /* 0x000000ffff067224 */ /* 0x000fe400078e00ff */
[----:B------:R-:W-:-:S07]  /*4270*/  IMAD.MOV.U32 R7, RZ, RZ, 0x40080000 ;  /* 0x40080000ff077424 */ /* 0x000fce00078e00ff */
[----:B------:R-:W-:Y:S05]  /*4280*/  CALL.REL.NOINC `($__internal_1_$__cuda_sm20_div_rn_f64_full) ;  /* 0x000004dc006c7944 */ /* 0x000fea0003c00000 */
.L_x_111:
[----:B------:R-:W-:Y:S05]  /*4290*/  BSYNC.RECONVERGENT B4 ;  /* 0x0000000000047941 */ /* 0x000fea0003800200 */
.L_x_110:
[----:B------:R-:W-:Y:S01]  /*42a0*/  DADD R8, -RZ, |R2| ;  /* 0x00000000ff087229 */ /* 0x000fe20000000502 */
[----:B------:R-:W-:Y:S01]  /*42b0*/  BSSY.RECONVERGENT B1, `(.L_x_112) ;  /* 0x0000006000017945 */ /* 0x000fe20003800200 */
[----:B------:R-:W-:Y:S01]  /*42c0*/  DFMA R18, R6, R20, R30 ;  /* 0x000000140612722b */ /* 0x000fe2000000001e */
[----:B------:R-:W-:-:S07]  /*42d0*/  MOV R0, 0x4310 ;  /* 0x0000431000007802 */ /* 0x000fce0000000f00 */
[----:B------:R-:W-:Y:S01]  /*42e0*/  MOV R7, R9 ;  /* 0x0000000900077202 */ /* 0x000fe20000000f00 */
[----:B------:R-:W-:-:S07]  /*42f0*/  IMAD.MOV.U32 R9, RZ, RZ, 0x40100000 ;  /* 0x40100000ff097424 */ /* 0x000fce00078e00ff */
[----:B------:R-:W-:Y:S05]  /*4300*/  CALL.REL.NOINC `($_Z13distributor_PdPdS_S_ii$__internal_accurate_pow) ;  /* 0x000004ec00347944 */ /* 0x000fea0003c00000 */
[----:B------:R-:W-:Y:S05]  /*4310*/  BSYNC.RECONVERGENT B1 ;  /* 0x0000000000017941 */ /* 0x000fea0003800200 */
.L_x_112:
        /* <DEDUP_REMOVED lines=14> */
.L_x_115:
[----:B------:R-:W-:-:S11]  /*4400*/  DADD R8, R2, 4 ;  /* 0x4010000002087429 */ /* 0x000fd60000000000 */
.L_x_114:
[----:B------:R-:W-:Y:S05]  /*4410*/  BSYNC.RECONVERGENT B1 ;  /* 0x0000000000017941 */ /* 0x000fea0003800200 */
.L_x_113:
[----:B------:R-:W0:Y:S01]  /*4420*/  LDC.64 R6, c[0x0][0x380] ;  /* 0x0000e000ff067b82 */ /* 0x000e220000000a00 */
[----:B------:R-:W-:Y:S02]  /*4430*/  DSETP.NEU.AND P0, PT, R2, 1, PT ;  /* 0x3ff000000200742a */ /* 0x000fe40003f0d000 */
[----:B------:R-:W-:-:S04]  /*4440*/  DMUL R46, R46, 0.25 ;  /* 0x3fd000002e2e7828 */ /* 0x000fc80000000000 */
[----:B------:R-:W-:Y:S02]  /*4450*/  FSEL R2, R8, RZ, P0 ;  /* 0x000000ff08027208 */ /* 0x000fe40000000000 */
[----:B------:R-:W-:-:S06]  /*4460*/  FSEL R3, R9, 1.875, P0 ;  /* 0x3ff0000009037808 */ /* 0x000fcc0000000000 */
[----:B------:R-:W-:-:S08]  /*4470*/  DFMA R18, R46, R2, R18 ;  /* 0x000000022e12722b */ /* 0x000fd00000000012 */
[----:B0-----:R-:W-:-:S11]  /*4480*/  DFMA R18, R6, 0.5, R18 ;  /* 0x3fe000000612782b */ /* 0x001fd60000000012 */
.L_x_98:
[----:B------:R-:W-:Y:S05]  /*4490*/  BSYNC.RECONVERGENT B3 ;  /* 0x0000000000037941 */ /* 0x000fea0003800200 */
.L_x_79:
[----:B------:R-:W0:Y:S01]  /*44a0*/  MUFU.RCP64H R3, 3.7178592681884765625 ;  /* 0x400dbe2d00037908 */ /* 0x000e220000001800 */
[----:B------:R-:W-:Y:S01]  /*44b0*/  IMAD.MOV.U32 R8, RZ, RZ, -0x64fe2df ;  /* 0xf9b01d21ff087424 */ /* 0x000fe200078e00ff */
[----:B------:R-:W-:Y:S01]  /*44c0*/  FSETP.GEU.AND P1, PT, |R37|, 6.5827683646048100446e-37, PT ;  /* 0x036000002500780b */ /* 0x000fe20003f2e200 */
[----:B------:R-:W-:Y:S01]  /*44d0*/  IMAD.MOV.U32 R9, RZ, RZ, 0x400dbe2d ;  /* 0x400dbe2dff097424 */ /* 0x000fe200078e00ff */
[----:B------:R-:W-:Y:S01]  /*44e0*/  BSSY.RECONVERGENT B3, `(.L_x_116) ;  /* 0x0000016000037945 */ /* 0x000fe20003800200 */
[----:B------:R-:W-:Y:S01]  /*44f0*/  IMAD.MOV.U32 R2, RZ, RZ, 0x1 ;  /* 0x00000001ff027424 */ /* 0x000fe200078e00ff */
[----:B------:R-:W-:-:S05]  /*4500*/  DADD R18, -R18, R76 ;  /* 0x0000000012127229 */ /* 0x000fca000000014c */
[----:B0-----:R-:W-:-:S08]  /*4510*/  DFMA R6, R2, -R8, 1 ;  /* 0x3ff000000206742b */ /* 0x001fd00000000808 */
[----:B------:R-:W-:-:S08]  /*4520*/  DFMA R6, R6, R6, R6 ;  /* 0x000000060606722b */ /* 0x000fd00000000006 */
[----:B------:R-:W-:-:S08]  /*4530*/  DFMA R6, R2, R6, R2 ;  /* 0x000000060206722b */ /* 0x000fd00000000002 */
[----:B------:R-:W-:-:S08]  /*4540*/  DFMA R2, R6, -R8, 1 ;  /* 0x3ff000000602742b */ /* 0x000fd00000000808 */
[----:B------:R-:W-:-:S08]  /*4550*/  DFMA R2, R6, R2, R6 ;  /* 0x000000020602722b */ /* 0x000fd00000000006 */
[----:B------:R-:W-:-:S08]  /*4560*/  DMUL R6, R2, R36 ;  /* 0x0000002402067228 */ /* 0x000fd00000000000 */
[----:B------:R-:W-:-:S08]  /*4570*/  DFMA R8, R6, -R8, R36 ;  /* 0x800000080608722b */ /* 0x000fd00000000024 */
[----:B------:R-:W-:-:S10]  /*4580*/  DFMA R2, R2, R8, R6 ;  /* 0x000000080202722b */ /* 0x000fd40000000006 */
[----:B------:R-:W-:-:S05]  /*4590*/  FFMA R0, RZ, 2.2147324085235595703, R3 ;  /* 0x400dbe2dff007823 */ /* 0x000fca0000000003 */
[----:B------:R-:W-:-:S13]  /*45a0*/  FSETP.GT.AND P0, PT, |R0|, 1.469367938527859385e-39, PT ;  /* 0x001000000000780b */ /* 0x000fda0003f04200 */
[----:B------:R-:W-:Y:S05]  /*45b0*/  @P0 BRA P1, `(.L_x_117) ;  /* 0x0000000000200947 */ /* 0x000fea0000800000 */
[----:B------:R-:W-:Y:S01]  /*45c0*/  IMAD.MOV.U32 R8, RZ, RZ, R36 ;  /* 0x000000ffff087224 */ /* 0x000fe200078e0024 */
[----:B------:R-:W-:Y:S01]  /*45d0*/  MOV R0, 0x4620 ;  /* 0x0000462000007802 */ /* 0x000fe20000000f00 */
[----:B------:R-:W-:Y:S02]  /*45e0*/  IMAD.MOV.U32 R9, RZ, RZ, R37 ;  /* 0x000000ffff097224 */ /* 0x000fe400078e0025 */
[----:B------:R-:W-:Y:S02]  /*45f0*/  IMAD.MOV.U32 R6, RZ, RZ, -0x64fe2df ;  /* 0xf9b01d21ff067424 */ /* 0x000fe400078e00ff */
[----:B------:R-:W-:-:S07]  /*4600*/  IMAD.MOV.U32 R7, RZ, RZ, 0x400dbe2d ;  /* 0x400dbe2dff077424 */ /* 0x000fce00078e00ff */
[----:B------:R-:W-:Y:S05]  /*4610*/  CALL.REL.NOINC `($__internal_1_$__cuda_sm20_div_rn_f64_full) ;  /* 0x000004d800887944 */ /* 0x000fea0003c00000 */
[----:B------:R-:W-:Y:S02]  /*4620*/  IMAD.MOV.U32 R2, RZ, RZ, R6 ;  /* 0x000000ffff027224 */ /* 0x000fe400078e0006 */
[----:B------:R-:W-:-:S07]  /*4630*/  IMAD.MOV.U32 R3, RZ, RZ, R7 ;  /* 0x000000ffff037224 */ /* 0x000fce00078e0007 */
.L_x_117:
[----:B------:R-:W-:Y:S05]  /*4640*/  BSYNC.RECONVERGENT B3 ;  /* 0x0000000000037941 */ /* 0x000fea0003800200 */
.L_x_116:
[----:B------:R-:W-:Y:S01]  /*4650*/  DADD R6, -RZ, |R2| ;  /* 0x00000000ff067229 */ /* 0x000fe20000000502 */
[----:B------:R-:W-:Y:S01]  /*4660*/  BSSY.RECONVERGENT B1, `(.L_x_118) ;  /* 0x0000005000017945 */ /* 0x000fe20003800200 */
[----:B------:R-:W-:Y:S01]  /*4670*/  IMAD.MOV.U32 R9, RZ, RZ, 0x40000000 ;  /* 0x40000000ff097424 */ /* 0x000fe200078e00ff */
[----:B------:R-:W-:-:S07]  /*4680*/  MOV R0, 0x46b0 ;  /* 0x000046b000007802 */ /* 0x000fce0000000f00 */
[----:B------:R-:W-:-:S07]  /*4690*/  MOV R8, R6 ;  /* 0x0000000600087202 */ /* 0x000fce0000000f00 */
[----:B------:R-:W-:Y:S05]  /*46a0*/  CALL.REL.NOINC `($_Z13distributor_PdPdS_S_ii$__internal_accurate_pow) ;  /* 0x000004e8004c7944 */ /* 0x000fea0003c00000 */
[----:B------:R-:W-:Y:S05]  /*46b0*/  BSYNC.RECONVERGENT B1 ;  /* 0x0000000000017941 */ /* 0x000fea0003800200 */
.L_x_118:
[C---:B------:R-:W-:Y:S01]  /*46c0*/  DADD R32, R2.reuse, 2 ;  /* 0x4000000002207429 */ /* 0x040fe20000000000 */
[----:B------:R-:W-:Y:S01]  /*46d0*/  BSSY.RECONVERGENT B1, `(.L_x_119) ;  /* 0x0000011000017945 */ /* 0x000fe20003800200 */
[----:B------:R-:W-:-:S06]  /*46e0*/  DSETP.NEU.AND P0, PT, R2, RZ, PT ;  /* 0x000000ff0200722a */ /* 0x000fcc0003f0d000 */
[----:B------:R-:W-:Y:S02]  /*46f0*/  FSEL R22, R6, RZ, P0 ;  /* 0x000000ff06167208 */ /* 0x000fe40000000000 */
[----:B------:R-:W-:Y:S02]  /*4700*/  LOP3.LUT R32, R33, 0x7ff00000, RZ, 0xc0, !PT ;  /* 0x7ff0000021207812 */ /* 0x000fe400078ec0ff */
[----:B------:R-:W-:Y:S01]  /*4710*/  FSEL R23, R9, RZ, P0 ;  /* 0x000000ff09177208 */ /* 0x000fe20000000000 */
[----:B------:R-:W-:Y:S01]  /*4720*/  IMAD.MOV.U32 R6, RZ, RZ, R22 ;  /* 0x000000ffff067224 */ /* 0x000fe200078e0016 */
[----:B------:R-:W-:-:S03]  /*4730*/  ISETP.NE.AND P1, PT, R32, 0x7ff00000, PT ;  /* 0x7ff000002000780c */ /* 0x000fc60003f25270 */
[----:B------:R-:W-:-:S10]  /*4740*/  IMAD.MOV.U32 R7, RZ, RZ, R23 ;  /* 0x000000ffff077224 */ /* 0x000fd400078e0017 */
[----:B------:R-:W-:Y:S05]  /*4750*/  @P1 BRA `(.L_x_120) ;  /* 0x0000000000201947 */ /* 0x000fea0003800000 */
[----:B------:R-:W-:-:S14]  /*4760*/  DSETP.NAN.AND P0, PT, R2, R2, PT ;  /* 0x000000020200722a */ /* 0x000fdc0003f08000 */
[----:B------:R-:W-:Y:S01]  /*4770*/  @P0 DADD R6, R2, 2 ;  /* 0x4000000002060429 */ /* 0x000fe20000000000 */
[----:B------:R-:W-:Y:S10]  /*4780*/  @P0 BRA `(.L_x_120) ;  /* 0x0000000000140947 */ /* 0x000ff40003800000 */
[----:B------:R-:W-:Y:S01]  /*4790*/  DSETP.NEU.AND P0, PT, |R2|, +INF , PT ;  /* 0x7ff000000200742a */ /* 0x000fe20003f0d200 */
[----:B------:R-:W-:Y:S02]  /*47a0*/  IMAD.MOV.U32 R6, RZ, RZ, R22 ;  /* 0x000000ffff067224 */ /* 0x000fe400078e0016 */
[----:B------:R-:W-:-:S11]  /*47b0*/  IMAD.MOV.U32 R7, RZ, RZ, R23 ;  /* 0x000000ffff077224 */ /* 0x000fd600078e0017 */
[----:B------:R-:W-:Y:S02]  /*47c0*/  @!P0 IMAD.MOV.U32 R6, RZ, RZ, 0x0 ;  /* 0x00000000ff068424 */ /* 0x000fe400078e00ff */
[----:B------:R-:W-:-:S07]  /*47d0*/  @!P0 IMAD.MOV.U32 R7, RZ, RZ, 0x7ff00000 ;  /* 0x7ff00000ff078424 */ /* 0x000fce00078e00ff */
.L_x_120:
[----:B------:R-:W-:Y:S05]  /*47e0*/  BSYNC.RECONVERGENT B1 ;  /* 0x0000000000017941 */ /* 0x000fea0003800200 */
.L_x_119:
[----:B------:R-:W-:Y:S01]  /*47f0*/  DADD R62, R6, 1 ;  /* 0x3ff00000063e7429 */ /* 0x000fe20000000000 */
[----:B------:R-:W-:Y:S01]  /*4800*/  IMAD.MOV.U32 R20, RZ, RZ, 0x0 ;  /* 0x00000000ff147424 */ /* 0x000fe200078e00ff */
[----:B------:R-:W-:Y:S01]  /*4810*/  BSSY.RECONVERGENT B3, `(.L_x_121) ;  /* 0x0000017000037945 */ /* 0x000fe20003800200 */
[----:B------:R-:W-:Y:S01]  /*4820*/  IMAD.MOV.U32 R21, RZ, RZ, 0x3fd80000 ;  /* 0x3fd80000ff157424 */ /* 0x000fe200078e00ff */
[----:B------:R-:W-:Y:S02]  /*4830*/  DSETP.NEU.AND P1, PT, R2, 1, PT ;  /* 0x3ff000000200742a */ /* 0x000fe40003f2d000 */
[----:B------:R-:W0:Y:S04]  /*4840*/  MUFU.RSQ64H R7, R63 ;  /* 0x0000003f00077308 */ /* 0x000e280000001c00 */
[----:B------:R-:W-:-:S05]  /*4850*/  VIADD R6, R63, 0xfcb00000 ;  /* 0xfcb000003f067836 */ /* 0x000fca0000000000 */
[----:B------:R-:W-:Y:S01]  /*4860*/  ISETP.GE.U32.AND P0, PT, R6, 0x7ca00000, PT ;  /* 0x7ca000000600780c */ /* 0x000fe20003f06070 */
[----:B0-----:R-:W-:-:S08]  /*4870*/  DMUL R8, R6, R6 ;  /* 0x0000000606087228 */ /* 0x001fd00000000000 */
[----:B------:R-:W-:-:S08]  /*4880*/  DFMA R8, R62, -R8, 1 ;  /* 0x3ff000003e08742b */ /* 0x000fd00000000808 */
[----:B------:R-:W-:Y:S02]  /*4890*/  DFMA R20, R8, R20, 0.5 ;  /* 0x3fe000000814742b */ /* 0x000fe40000000014 */
[----:B------:R-:W-:-:S08]  /*48a0*/  DMUL R8, R6, R8 ;  /* 0x0000000806087228 */ /* 0x000fd00000000000 */
[----:B------:R-:W-:-:S08]  /*48b0*/  DFMA R20, R20, R8, R6 ;  /* 0x000000081414722b */ /* 0x000fd00000000006 */
[----:B------:R-:W-:Y:S02]  /*48c0*/  DMUL R60, R62, R20 ;  /* 0x000000143e3c7228 */ /* 0x000fe40000000000 */
[----:B------:R-:W-:Y:S02]  /*48d0*/  VIADD R59, R21, 0xfff00000 ;  /* 0xfff00000153b7836 */ /* 0x000fe40000000000 */
[----:B------:R-:W-:-:S04]  /*48e0*/  IMAD.MOV.U32 R58, RZ, RZ, R20 ;  /* 0x000000ffff3a7224 */ /* 0x000fc800078e0014 */
[----:B------:R-:W-:-:S08]  /*48f0*/  DFMA R24, R60, -R60, R62 ;  /* 0x8000003c3c18722b */ /* 0x000fd0000000003e */
[----:B------:R-:W-:Y:S01]  /*4900*/  DFMA R8, R24, R58, R60 ;  /* 0x0000003a1808722b */ /* 0x000fe2000000003c */
[----:B------:R-:W-:Y:S10]  /*4910*/  @!P0 BRA `(.L_x_122) ;  /* 0x0000000000188947 */ /* 0x000ff40003800000 */
[----:B------:R-:W-:Y:S01]  /*4920*/  IMAD.MOV.U32 R58, RZ, RZ, R20 ;  /* 0x000000ffff3a7224 */ /* 0x000fe200078e0014 */
[----:B------:R-:W-:Y:S01]  /*4930*/  MOV R8, R24 ;  /* 0x0000001800087202 */ /* 0x000fe20000000f00 */
[----:B------:R-:W-:Y:S01]  /*4940*/  IMAD.MOV.U32 R7, RZ, RZ, R63 ;  /* 0x000000ffff077224 */ /* 0x000fe200078e003f */
[----:B------:R-:W-:Y:S01]  /*4950*/  MOV R0, 0x4980 ;  /* 0x0000498000007802 */ /* 0x000fe20000000f00 */
[----:B------:R-:W-:-:S07]  /*4960*/  IMAD.MOV.U32 R9, RZ, RZ, R25 ;  /* 0x000000ffff097224 */ /* 0x000fce00078e0019 */
[----:B------:R-:W-:Y:S05]  /*4970*/  CALL.REL.NOINC `($__internal_2_$__cuda_sm20_dsqrt_rn_f64_mediumpath_v1) ;  /* 0x000004dc004c7944 */ /* 0x000fea0003c00000 */
.L_x_122:
[----:B------:R-:W-:Y:S05]  /*4980*/  BSYNC.RECONVERGENT B3 ;  /* 0x0000000000037941 */ /* 0x000fea0003800200 */
.L_x_121:
[----:B------:R-:W-:Y:S01]  /*4990*/  FSEL R20, R8, 3.01326645709721542066e+23, P1 ;  /* 0x667f3bcd08147808 */ /* 0x000fe20000800000 */
[----:B------:R-:W-:Y:S01]  /*49a0*/  BSSY.RECONVERGENT B1, `(.L_x_123) ;  /* 0x0000007000017945 */ /* 0x000fe20003800200 */
[----:B------:R-:W-:Y:S01]  /*49b0*/  FSEL R21, R9, 1.9267766475677490234, P1 ;  /* 0x3ff6a09e09157808 */ /* 0x000fe20000800000 */
[----:B------:R-:W-:Y:S01]  /*49c0*/  IMAD.MOV.U32 R9, RZ, RZ, 0x40000000 ;  /* 0x40000000ff097424 */ /* 0x000fe200078e00ff */
[----:B------:R-:W-:-:S04]  /*49d0*/  MOV R0, 0x4a10 ;  /* 0x00004a1000007802 */ /* 0x000fc80000000f00 */
[----:B------:R-:W-:-:S10]  /*49e0*/  DADD R6, -RZ, |R20| ;  /* 0x00000000ff067229 */ /* 0x000fd40000000514 */
[----:B------:R-:W-:-:S07]  /*49f0*/  IMAD.MOV.U32 R8, RZ, RZ, R6 ;  /* 0x000000ffff087224 */ /* 0x000fce00078e0006 */
[----:B------:R-:W-:Y:S05]  /*4a00*/  CALL.REL.NOINC `($_Z13distributor_PdPdS_S_ii$__internal_accurate_pow) ;  /* 0x000004e400747944 */ /* 0x000fea0003c00000 */
[----:B------:R-:W-:Y:S05]  /*4a10*/  BSYNC.RECONVERGENT B1 ;  /* 0x0000000000017941 */ /* 0x000fea0003800200 */
.L_x_123:
[C---:B------:R-:W-:Y:S01]  /*4a20*/  DADD R24, R20.reuse, 2 ;  /* 0x4000000014187429 */ /* 0x040fe20000000000 */
[----:B------:R-:W-:Y:S01]  /*4a30*/  BSSY.RECONVERGENT B1, `(.L_x_124) ;  /* 0x000000e000017945 */ /* 0x000fe20003800200 */
[C---:B------:R-:W-:Y:S02]  /*4a40*/  DSETP.NEU.AND P0, PT, R20.reuse, RZ, PT ;  /* 0x000000ff1400722a */ /* 0x040fe40003f0d000 */
[----:B------:R-:W-:-:S04]  /*4a50*/  DSETP.NEU.AND P2, PT, R20, 1, PT ;  /* 0x3ff000001400742a */ /* 0x000fc80003f4d000 */
[----:B------:R-:W-:Y:S02]  /*4a60*/  FSEL R6, R6, RZ, P0 ;  /* 0x000000ff06067208 */ /* 0x000fe40000000000 */
[----:B------:R-:W-:Y:S02]  /*4a70*/  LOP3.LUT R24, R25, 0x7ff00000, RZ, 0xc0, !PT ;  /* 0x7ff0000019187812 */ /* 0x000fe400078ec0ff */
[----:B------:R-:W-:Y:S02]  /*4a80*/  FSEL R7, R9, RZ, P0 ;  /* 0x000000ff09077208 */ /* 0x000fe40000000000 */
[----:B------:R-:W-:-:S13]  /*4a90*/  ISETP.NE.AND P1, PT, R24, 0x7ff00000, PT ;  /* 0x7ff000001800780c */ /* 0x000fda0003f25270 */
[----:B------:R-:W-:Y:S05]  /*4aa0*/  @P1 BRA `(.L_x_125) ;  /* 0x0000000000181947 */ /* 0x000fea0003800000 */
[----:B------:R-:W-:-:S14]  /*4ab0*/  DSETP.NAN.AND P0, PT, R20, R20, PT ;  /* 0x000000141400722a */ /* 0x000fdc0003f08000 */
[----:B------:R-:W-:Y:S01]  /*4ac0*/  @P0 DADD R6, R20, 2 ;  /* 0x4000000014060429 */ /* 0x000fe20000000000 */
[----:B------:R-:W-:Y:S10]  /*4ad0*/  @P0 BRA `(.L_x_125) ;  /* 0x00000000000c0947 */ /* 0x000ff40003800000 */
[----:B------:R-:W-:-:S14]  /*4ae0*/  DSETP.NEU.AND P0, PT, |R20|, +INF , PT ;  /* 0x7ff000001400742a */ /* 0x000fdc0003f0d200 */
[----:B------:R-:W-:Y:S02]  /*4af0*/  @!P0 IMAD.MOV.U32 R6, RZ, RZ, 0x0 ;  /* 0x00000000ff068424 */ /* 0x000fe400078e00ff */
[----:B------:R-:W-:-:S07]  /*4b00*/  @!P0 IMAD.MOV.U32 R7, RZ, RZ, 0x7ff00000 ;  /* 0x7ff00000ff078424 */ /* 0x000fce00078e00ff */
.L_x_125:
[----:B------:R-:W-:Y:S05]  /*4b10*/  BSYNC.RECONVERGENT B1 ;  /* 0x0000000000017941 */ /* 0x000fea0003800200 */
.L_x_124:
[----:B------:R-:W-:Y:S01]  /*4b20*/  FSEL R9, R7, 1.875, P2 ;  /* 0x3ff0000007097808 */ /* 0x000fe20001000000 */
[----:B------:R-:W-:Y:S01]  /*4b30*/  BSSY.RECONVERGENT B3, `(.L_x_126) ;  /* 0x0000017000037945 */ /* 0x000fe20003800200 */
[----:B------:R-:W-:Y:S01]  /*4b40*/  FSEL R8, R6, RZ, P2 ;  /* 0x000000ff06087208 */ /* 0x000fe20001000000 */
[----:B------:R-:W-:Y:S01]  /*4b50*/  IMAD.MOV.U32 R6, RZ, RZ, 0x1 ;  /* 0x00000001ff067424 */ /* 0x000fe200078e00ff */
[----:B------:R-:W0:Y:S01]  /*4b60*/  MUFU.RCP64H R7, R9 ;  /* 0x0000000900077308 */ /* 0x000e220000001800 */
[----:B------:R-:W-:Y:S02]  /*4b70*/  FSETP.GEU.AND P2, PT, |R19|, 6.5827683646048100446e-37, PT ;  /* 0x036000001300780b */ /* 0x000fe40003f4e200 */
[----:B------:R-:W-:Y:S02]  /*4b80*/  ISETP.NE.AND P0, PT, R32, 0x7ff00000, PT ;  /* 0x7ff000002000780c */ /* 0x000fe40003f05270 */
[----:B0-----:R-:W-:-:S08]  /*4b90*/  DFMA R20, -R8, R6, 1 ;  /* 0x3ff000000814742b */ /* 0x001fd00000000106 */
        /* <DEDUP_REMOVED lines=16> */
.L_x_127:
[----:B------:R-:W-:Y:S05]  /*4ca0*/  BSYNC.RECONVERGENT B3 ;  /* 0x0000000000037941 */ /* 0x000fea0003800200 */
.L_x_126:
[----:B------:R-:W-:Y:S01]  /*4cb0*/  DMUL R48, R6, 4 ;  /* 0x4010000006307828 */ /* 0x000fe20000000000 */
[----:B------:R-:W-:Y:S01]  /*4cc0*/  UMOV UR4, 0xf96d630 ;  /* 0x0f96d63000047882 */ /* 0x000fe20000000000 */
[----:B------:R-:W-:Y:S01]  /*4cd0*/  UMOV UR5, 0x401f952e ;  /* 0x401f952e00057882 */ /* 0x000fe20000000000 */
[----:B------:R-:W-:Y:S01]  /*4ce0*/  BSSY.RECONVERGENT B1, `(.L_x_128) ;  /* 0x000000d000017945 */ /* 0x000fe20003800200 */
[----:B------:R-:W-:Y:S02]  /*4cf0*/  IMAD.MOV.U32 R6, RZ, RZ, R22 ;  /* 0x000000ffff067224 */ /* 0x000fe400078e0016 */
[----:B------:R-:W-:Y:S02]  /*4d00*/  IMAD.MOV.U32 R7, RZ, RZ, R23 ;  /* 0x000000ffff077224 */ /* 0x000fe400078e0017 */
[----:B------:R-:W-:Y:S01]  /*4d10*/  DMUL R48, R48, UR4 ;  /* 0x0000000430307c28 */ /* 0x000fe20008000000 */
[----:B------:R-:W-:Y:S10]  /*4d20*/  @P0 BRA `(.L_x_129) ;  /* 0x0000000000200947 */ /* 0x000ff40003800000 */
[----:B------:R-:W-:-:S14]  /*4d30*/  DSETP.NAN.AND P0, PT, R2, R2, PT ;  /* 0x000000020200722a */ /* 0x000fdc0003f08000 */
[----:B------:R-:W-:Y:S01]  /*4d40*/  @P0 DADD R6, R2, 2 ;  /* 0x4000000002060429 */ /* 0x000fe20000000000 */
[----:B------:R-:W-:Y:S10]  /*4d50*/  @P0 BRA `(.L_x_129) ;  /* 0x0000000000140947 */ /* 0x000ff40003800000 */
[----:B------:R-:W-:Y:S01]  /*4d60*/  DSETP.NEU.AND P0, PT, |R2|, +INF , PT ;  /* 0x7ff000000200742a */ /* 0x000fe20003f0d200 */
[----:B------:R-:W-:Y:S01]  /*4d70*/  IMAD.MOV.U32 R6, RZ, RZ, R22 ;  /* 0x000000ffff067224 */ /* 0x000fe200078e0016 */
[----:B------:R-:W-:-:S12]  /*4d80*/  MOV R7, R23 ;  /* 0x0000001700077202 */ /* 0x000fd80000000f00 */
[----:B------:R-:W-:Y:S02]  /*4d90*/  @!P0 IMAD.MOV.U32 R6, RZ, RZ, 0x0 ;  /* 0x00000000ff068424 */ /* 0x000fe400078e00ff */
[----:B------:R-:W-:-:S07]  /*4da0*/  @!P0 IMAD.MOV.U32 R7, RZ, RZ, 0x7ff00000 ;  /* 0x7ff00000ff078424 */ /* 0x000fce00078e00ff */
.L_x_129:
[----:B------:R-:W-:Y:S05]  /*4db0*/  BSYNC.RECONVERGENT B1 ;  /* 0x0000000000017941 */ /* 0x000fea0003800200 */
.L_x_128:
        /* <DEDUP_REMOVED lines=20> */
[----:B------:R-:W-:Y:S01]  /*4f00*/  MOV R0, 0x4f50 ;  /* 0x00004f5000007802 */ /* 0x000fe20000000f00 */
[----:B------:R-:W-:Y:S02]  /*4f10*/  IMAD.MOV.U32 R7, RZ, RZ, R63 ;  /* 0x000000ffff077224 */ /* 0x000fe400078e003f */
[----:B------:R-:W-:Y:S02]  /*4f20*/  IMAD.MOV.U32 R8, RZ, RZ, R24 ;  /* 0x000000ffff087224 */ /* 0x000fe400078e0018 */
[----:B------:R-:W-:-:S07]  /*4f30*/  IMAD.MOV.U32 R9, RZ, RZ, R25 ;  /* 0x000000ffff097224 */ /* 0x000fce00078e0019 */
[----:B------:R-:W-:Y:S05]  /*4f40*/  CALL.REL.NOINC `($__internal_2_$__cuda_sm20_dsqrt_rn_f64_mediumpath_v1) ;  /* 0x000004d400d87944 */ /* 0x000fea0003c00000 */
.L_x_131:
[----:B------:R-:W-:Y:S05]  /*4f50*/  BSYNC.RECONVERGENT B3 ;  /* 0x0000000000037941 */ /* 0x000fea0003800200 */
.L_x_130:
[----:B------:R-:W-:Y:S01]  /*4f60*/  FSEL R21, R9, 1.9267766475677490234, P1 ;  /* 0x3ff6a09e09157808 */ /* 0x000fe20000800000 */
[----:B------:R-:W-:Y:S01]  /*4f70*/  BSSY.RECONVERGENT B3, `(.L_x_132) ;  /* 0x0000013000037945 */ /* 0x000fe20003800200 */
[----:B------:R-:W-:Y:S02]  /*4f80*/  FSEL R20, R8, 3.01326645709721542066e+23, P1 ;  /* 0x667f3bcd08147808 */ /* 0x000fe40000800000 */
[----:B------:R-:W0:Y:S01]  /*4f90*/  MUFU.RCP64H R7, R21 ;  /* 0x0000001500077308 */ /* 0x000e220000001800 */
[----:B------:R-:W-:-:S05]  /*4fa0*/  VIADD R6, R21, 0x300402 ;  /* 0x0030040215067836 */ /* 0x000fca0000000000 */
[----:B------:R-:W-:Y:S01]  /*4fb0*/  FSETP.GEU.AND P0, PT, |R6|, 5.8789094863358348022e-39, PT ;  /* 0x004004020600780b */ /* 0x000fe20003f0e200 */
[----:B0-----:R-:W-:-:S08]  /*4fc0*/  DFMA R8, -R20, R6, 1 ;  /* 0x3ff000001408742b */ /* 0x001fd00000000106 */
[----:B------:R-:W-:-:S08]  /*4fd0*/  DFMA R8, R8, R8, R8 ;  /* 0x000000080808722b */ /* 0x000fd00000000008 */
[----:B------:R-:W-:-:S08]  /*4fe0*/  DFMA R8, R6, R8, R6 ;  /* 0x000000080608722b */ /* 0x000fd00000000006 */
[----:B------:R-:W-:-:S08]  /*4ff0*/  DFMA R24, -R20, R8, 1 ;  /* 0x3ff000001418742b */ /* 0x000fd00000000108 */
[----:B------:R-:W-:Y:S01]  /*5000*/  DFMA R24, R8, R24, R8 ;  /* 0x000000180818722b */ /* 0x000fe20000000008 */
[----:B------:R-:W-:Y:S10]  /*5010*/  @P0 BRA `(.L_x_133) ;  /* 0x0000000000200947 */ /* 0x000ff40003800000 */
[----:B------:R-:W-:Y:S01]  /*5020*/  LOP3.LUT R58, R21, 0x7fffffff, RZ, 0xc0, !PT ;  /* 0x7fffffff153a7812 */ /* 0x000fe200078ec0ff */
[----:B------:R-:W-:Y:S01]  /*5030*/  IMAD.MOV.U32 R6, RZ, RZ, R20 ;  /* 0x000000ffff067224 */ /* 0x000fe200078e0014 */
[----:B------:R-:W-:Y:S02]  /*5040*/  MOV R7, R21 ;  /* 0x0000001500077202 */ /* 0x000fe40000000f00 */
[----:B------:R-:W-:Y:S01]  /*5050*/  MOV R0, 0x5080 ;  /* 0x0000508000007802 */ /* 0x000fe20000000f00 */
[----:B------:R-:W-:-:S07]  /*5060*/  VIADD R58, R58, 0xfff00000 ;  /* 0xfff000003a3a7836 */ /* 0x000fce0000000000 */
[----:B------:R-:W-:Y:S05]  /*5070*/  CALL.REL.NOINC `($__internal_0_$__cuda_sm20_dblrcp_rn_slowpath_v3) ;  /* 0x000004cc00507944 */ /* 0x000fea0003c00000 */
[----:B------:R-:W-:Y:S02]  /*5080*/  IMAD.MOV.U32 R24, RZ, RZ, R8 ;  /* 0x000000ffff187224 */ /* 0x000fe400078e0008 */
[----:B------:R-:W-:-:S07]  /*5090*/  IMAD.MOV.U32 R25, RZ, RZ, R9 ;  /* 0x000000ffff197224 */ /* 0x000fce00078e0009 */
.L_x_133:
[----:B------:R-:W-:Y:S05]  /*50a0*/  BSYNC.RECONVERGENT B3 ;  /* 0x0000000000037941 */ /* 0x000fea0003800200 */
.L_x_132:
[----:B------:R-:W-:Y:S01]  /*50b0*/  DADD R6, -RZ, |R24| ;  /* 0x00000000ff067229 */ /* 0x000fe20000000518 */
[----:B------:R-:W-:Y:S01]  /*50c0*/  BSSY.RECONVERGENT B1, `(.L_x_134) ;  /* 0x0000005000017945 */ /* 0x000fe20003800200 */
[----:B------:R-:W-:Y:S01]  /*50d0*/  IMAD.MOV.U32 R9, RZ, RZ, 0x40000000 ;  /* 0x40000000ff097424 */ /* 0x000fe200078e00ff */
[----:B------:R-:W-:-:S07]  /*50e0*/  MOV R0, 0x5110 ;  /* 0x0000511000007802 */ /* 0x000fce0000000f00 */
[----:B------:R-:W-:-:S07]  /*50f0*/  IMAD.MOV.U32 R8, RZ, RZ, R6 ;  /* 0x000000ffff087224 */ /* 0x000fce00078e0006 */
[----:B------:R-:W-:Y:S05]  /*5100*/  CALL.REL.NOINC `($_Z13distributor_PdPdS_S_ii$__internal_accurate_pow) ;  /* 0x000004dc00b47944 */ /* 0x000fea0003c00000 */
[----:B------:R-:W-:Y:S05]  /*5110*/  BSYNC.RECONVERGENT B1 ;  /* 0x0000000000017941 */ /* 0x000fea0003800200 */
.L_x_134:
[C---:B------:R-:W-:Y:S01]  /*5120*/  DADD R26, R24.reuse, 2 ;  /* 0x40000000181a7429 */ /* 0x040fe20000000000 */
[----:B------:R-:W-:Y:S01]  /*5130*/  BSSY.RECONVERGENT B1, `(.L_x_135) ;  /* 0x000000e000017945 */ /* 0x000fe20003800200 */
[----:B------:R-:W-:Y:S02]  /*5140*/  DSETP.NEU.AND P0, PT, R24, RZ, PT ;  /* 0x000000ff1800722a */ /* 0x000fe40003f0d000 */
[----:B------:R-:W-:-:S04]  /*5150*/  DADD R30, -RZ, |R18| ;  /* 0x00000000ff1e7229 */ /* 0x000fc80000000512 */
        /* <DEDUP_REMOVED lines=11> */
.L_x_136:
[----:B------:R-:W-:Y:S05]  /*5210*/  BSYNC.RECONVERGENT B1 ;  /* 0x0000000000017941 */ /* 0x000fea0003800200 */
.L_x_135:
[----:B------:R-:W-:Y:S01]  /*5220*/  DMUL R26, R6, -5 ;  /* 0xc0140000061a7828 */ /* 0x000fe20000000000 */
[----:B------:R-:W-:Y:S01]  /*5230*/  BSSY.RECONVERGENT B1, `(.L_x_137) ;  /* 0x0000009000017945 */ /* 0x000fe20003800200 */
[----:B------:R-:W-:Y:S01]  /*5240*/  DSETP.NEU.AND P0, PT, R24, 1, PT ;  /* 0x3ff000001800742a */ /* 0x000fe20003f0d000 */
[----:B------:R-:W-:Y:S01]  /*5250*/  IMAD.MOV.U32 R8, RZ, RZ, R30 ;  /* 0x000000ffff087224 */ /* 0x000fe200078e001e */
[----:B------:R-:W-:Y:S01]  /*5260*/  MOV R0, 0x52c0 ;  /* 0x000052c000007802 */ /* 0x000fe20000000f00 */
[----:B------:R-:W-:Y:S02]  /*5270*/  IMAD.MOV.U32 R7, RZ, RZ, R31 ;  /* 0x000000ffff077224 */ /* 0x000fe400078e001f */
[----:B------:R-:W-:-:S03]  /*5280*/  IMAD.MOV.U32 R9, RZ, RZ, 0x40000000 ;  /* 0x40000000ff097424 */ /* 0x000fc600078e00ff */
[----:B------:R-:W-:Y:S02]  /*5290*/  FSEL R42, R26, RZ, P0 ;  /* 0x000000ff1a2a7208 */ /* 0x000fe40000000000 */
[----:B------:R-:W-:-:S07]  /*52a0*/  FSEL R43, R27, -2.3125, P0 ;  /* 0xc01400001b2b7808 */ /* 0x000fce0000000000 */
[----:B------:R-:W-:Y:S05]  /*52b0*/  CALL.REL.NOINC `($_Z13distributor_PdPdS_S_ii$__internal_accurate_pow) ;  /* 0x000004dc00487944 */ /* 0x000fea0003c00000 */
[----:B------:R-:W-:Y:S05]  /*52c0*/  BSYNC.RECONVERGENT B1 ;  /* 0x0000000000017941 */ /* 0x000fea0003800200 */
.L_x_137:
[C---:B------:R-:W-:Y:S01]  /*52d0*/  DADD R46, R18.reuse, 2 ;  /* 0x40000000122e7429 */ /* 0x040fe20000000000 */
[----:B------:R-:W-:Y:S01]  /*52e0*/  BSSY.RECONVERGENT B1, `(.L_x_138) ;  /* 0x0000013000017945 */ /* 0x000fe20003800200 */
[----:B------:R-:W-:Y:S02]  /*52f0*/  DSETP.NEU.AND P0, PT, R18, RZ, PT ;  /* 0x000000ff1200722a */ /* 0x000fe40003f0d000 */
[----:B------:R-:W-:-:S04]  /*5300*/  DADD R24, -RZ, |R12| ;  /* 0x00000000ff187229 */ /* 0x000fc8000000050c */
[----:B------:R-:W-:Y:S02]  /*5310*/  FSEL R26, R6, RZ, P0 ;  /* 0x000000ff061a7208 */ /* 0x000fe40000000000 */
[----:B------:R-:W-:Y:S02]  /*5320*/  LOP3.LUT R46, R47, 0x7ff00000, RZ, 0xc0, !PT ;  /* 0x7ff000002f2e7812 */ /* 0x000fe400078ec0ff */
[----:B------:R-:W-:Y:S01]  /*5330*/  FSEL R27, R9, RZ, P0 ;  /* 0x000000ff091b7208 */ /* 0x000fe20000000000 */
[----:B------:R-:W-:Y:S01]  /*5340*/  IMAD.MOV.U32 R30, RZ, RZ, R26 ;  /* 0x000000ffff1e7224 */ /* 0x000fe200078e001a */
[----:B------:R-:W-:Y:S01]  /*5350*/  ISETP.NE.AND P1, PT, R46, 0x7ff00000, PT ;  /* 0x7ff000002e00780c */ /* 0x000fe20003f25270 */
[----:B------:R-:W-:Y:S02]  /*5360*/  IMAD.MOV.U32 R8, RZ, RZ, R24 ;  /* 0x000000ffff087224 */ /* 0x000fe400078e0018 */
[----:B------:R-:W-:-:S10]  /*5370*/  IMAD.MOV.U32 R31, RZ, RZ, R27 ;  /* 0x000000ffff1f7224 */ /* 0x000fd400078e001b */
[----:B------:R-:W-:Y:S05]  /*5380*/  @P1 BRA `(.L_x_139) ;  /* 0x0000000000201947 */ /* 0x000fea0003800000 */
[----:B------:R-:W-:-:S14]  /*5390*/  DSETP.NAN.AND P0, PT, R18, R18, PT ;  /* 0x000000121200722a */ /* 0x000fdc0003f08000 */
[----:B------:R-:W-:Y:S01]  /*53a0*/  @P0 DADD R30, R18, 2 ;  /* 0x40000000121e0429 */ /* 0x000fe20000000000 */
[----:B------:R-:W-:Y:S10]  /*53b0*/  @P0 BRA `(.L_x_139) ;  /* 0x0000000000140947 */ /* 0x000ff40003800000 */
[----:B------:R-:W-:Y:S01]  /*53c0*/  DSETP.NEU.AND P0, PT, |R18|, +INF , PT ;  /* 0x7ff000001200742a */ /* 0x000fe20003f0d200 */
[----:B------:R-:W-:Y:S01]  /*53d0*/  MOV R30, R26 ;  /* 0x0000001a001e7202 */ /* 0x000fe20000000f00 */
[----:B------:R-:W-:-:S12]  /*53e0*/  IMAD.MOV.U32 R31, RZ, RZ, R27 ;  /* 0x000000ffff1f7224 */ /* 0x000fd800078e001b */
[----:B------:R-:W-:Y:S02]  /*53f0*/  @!P0 IMAD.MOV.U32 R30, RZ, RZ, 0x0 ;  /* 0x00000000ff1e8424 */ /* 0x000fe400078e00ff */
[----:B------:R-:W-:-:S07]  /*5400*/  @!P0 IMAD.MOV.U32 R31, RZ, RZ, 0x7ff00000 ;  /* 0x7ff00000ff1f8424 */ /* 0x000fce00078e00ff */
.L_x_139:
[----:B------:R-:W-:Y:S05]  /*5410*/  BSYNC.RECONVERGENT B1 ;  /* 0x0000000000017941 */ /* 0x000fea0003800200 */
.L_x_138:
[----:B------:R-:W-:Y:S01]  /*5420*/  BSSY.RECONVERGENT B1, `(.L_x_140) ;  /* 0x0000005000017945 */ /* 0x000fe20003800200 */
[----:B------:R-:W-:Y:S01]  /*5430*/  IMAD.MOV.U32 R7, RZ, RZ, R25 ;  /* 0x000000ffff077224 */ /* 0x000fe200078e0019 */
[----:B------:R-:W-:Y:S01]  /*5440*/  MOV R0, 0x5470 ;  /* 0x0000547000007802 */ /* 0x000fe20000000f00 */
[----:B------:R-:W-:-:S07]  /*5450*/  IMAD.MOV.U32 R9, RZ, RZ, 0x40000000 ;  /* 0x40000000ff097424 */ /* 0x000fce00078e00ff */
[----:B------:R-:W-:Y:S05]  /*5460*/  CALL.REL.NOINC `($_Z13distributor_PdPdS_S_ii$__internal_accurate_pow) ;  /* 0x000004d800dc7944 */ /* 0x000fea0003c00000 */
[----:B------:R-:W-:Y:S05]  /*5470*/  BSYNC.RECONVERGENT B1 ;  /* 0x0000000000017941 */ /* 0x000fea0003800200 */
.L_x_140:
[C---:B------:R-:W-:Y:S01]  /*5480*/  DADD R24, R12.reuse, 2 ;  /* 0x400000000c187429 */ /* 0x040fe20000000000 */
[----:B------:R-:W-:Y:S01]  /*5490*/  BSSY.RECONVERGENT B1, `(.L_x_141) ;  /* 0x0000016000017945 */ /* 0x000fe20003800200 */
[----:B------:R-:W-:Y:S02]  /*54a0*/  DSETP.NEU.AND P0, PT, R12, RZ, PT ;  /* 0x000000ff0c00722a */ /* 0x000fe40003f0d000 */
[----:B------:R-:W-:Y:S02]  /*54b0*/  DSETP.NEU.AND P3, PT, R18, 1, PT ;  /* 0x3ff000001200742a */ /* 0x000fe40003f6d000 */
[----:B------:R-:W-:Y:S02]  /*54c0*/  DSETP.NEU.AND P2, PT, R12, 1, PT ;  /* 0x3ff000000c00742a */ /* 0x000fe40003f4d000 */
[----:B------:R-:W-:Y:S02]  /*54d0*/  FSEL R24, R6, RZ, P0 ;  /* 0x000000ff06187208 */ /* 0x000fe40000000000 */
[----:B------:R-:W-:-:S02]  /*54e0*/  LOP3.LUT R33, R25, 0x7ff00000, RZ, 0xc0, !PT ;  /* 0x7ff0000019217812 */ /* 0x000fc400078ec0ff */
[----:B------:R-:W-:Y:S01]  /*54f0*/  FSEL R25, R9, RZ, P0 ;  /* 0x000000ff09197208 */ /* 0x000fe20000000000 */
[----:B------:R-:W-:Y:S01]  /*5500*/  DADD R8, -RZ, |R20| ;  /* 0x00000000ff087229 */ /* 0x000fe20000000514 */
[----:B------:R-:W-:Y:S01]  /*5510*/  ISETP.NE.AND P1, PT, R33, 0x7ff00000, PT ;  /* 0x7ff000002100780c */ /* 0x000fe20003f25270 */
[----:B------:R-:W-:Y:S01]  /*5520*/  IMAD.MOV.U32 R6, RZ, RZ, R24 ;  /* 0x000000ffff067224 */ /* 0x000fe200078e0018 */
[----:B------:R-:W-:Y:S01]  /*5530*/  FSEL R30, R30, RZ, P3 ;  /* 0x000000ff1e1e7208 */ /* 0x000fe20001800000 */
[----:B------:R-:W-:Y:S01]  /*5540*/  IMAD.MOV.U32 R7, RZ, RZ, R25 ;  /* 0x000000ffff077224 */ /* 0x000fe200078e0019 */
[----:B------:R-:W-:-:S09]  /*5550*/  FSEL R31, R31, 1.875, P3 ;  /* 0x3ff000001f1f7808 */ /* 0x000fd20001800000 */
        /* <DEDUP_REMOVED lines=9> */
.L_x_142:
[----:B------:R-:W-:Y:S05]  /*55f0*/  BSYNC.RECONVERGENT B1 ;  /* 0x0000000000017941 */ /* 0x000fea0003800200 */
.L_x_141:
[----:B------:R-:W-:Y:S01]  /*5600*/  FSEL R6, R6, RZ, P2 ;  /* 0x000000ff06067208 */ /* 0x000fe20001000000 */
[----:B------:R-:W-:Y:S01]  /*5610*/  BSSY.RECONVERGENT B1, `(.L_x_143) ;  /* 0x0000007000017945 */ /* 0x000fe20003800200 */
[----:B------:R-:W-:Y:S02]  /*5620*/  FSEL R7, R7, 1.875, P2 ;  /* 0x3ff0000007077808 */ /* 0x000fe40001000000 */
[----:B------:R-:W-:-:S04]  /*5630*/  MOV R0, 0x5680 ;  /* 0x0000568000007802 */ /* 0x000fc80000000f00 */
[----:B------:R-:W-:Y:S01]  /*5640*/  DADD R30, R30, R6 ;  /* 0x000000001e1e7229 */ /* 0x000fe20000000006 */
[----:B------:R-:W-:Y:S02]  /*5650*/  IMAD.MOV.U32 R7, RZ, RZ, R9 ;  /* 0x000000ffff077224 */ /* 0x000fe400078e0009 */
[----:B------:R-:W-:-:S08]  /*5660*/  IMAD.MOV.U32 R9, RZ, RZ, 0x40000000 ;  /* 0x40000000ff097424 */ /* 0x000fd000078e00ff */
[----:B------:R-:W-:Y:S05]  /*5670*/  CALL.REL.NOINC `($_Z13distributor_PdPdS_S_ii$__internal_accurate_pow) ;  /* 0x000004d800587944 */ /* 0x000fea0003c00000 */
[----:B------:R-:W-:Y:S05]  /*5680*/  BSYNC.RECONVERGENT B1 ;  /* 0x0000000000017941 */ /* 0x000fea0003800200 */
.L_x_143:
        /* <DEDUP_REMOVED lines=13> */
[----:B------:R-:W-:Y:S01]  /*5760*/  @!P0 MOV R6, 0x0 ;  /* 0x0000000000068802 */ /* 0x000fe20000000f00 */
[----:B------:R-:W-:-:S07]  /*5770*/  @!P0 IMAD.MOV.U32 R7, RZ, RZ, 0x7ff00000 ;  /* 0x7ff00000ff078424 */ /* 0x000fce00078e00ff */
.L_x_145:
[----:B------:R-:W-:Y:S05]  /*5780*/  BSYNC.RECONVERGENT B1 ;  /* 0x0000000000017941 */ /* 0x000fea0003800200 */
.L_x_144:
[----:B------:R-:W-:Y:S01]  /*5790*/  FSEL R21, R7, 1.875, P2 ;  /* 0x3ff0000007157808 */ /* 0x000fe20001000000 */
[----:B------:R-:W-:Y:S01]  /*57a0*/  DMUL R50, R30, -2 ;  /* 0xc00000001e327828 */ /* 0x000fe20000000000 */
[----:B------:R-:W-:Y:S01]  /*57b0*/  FSEL R20, R6, RZ, P2 ;  /* 0x000000ff06147208 */ /* 0x000fe20001000000 */
[----:B------:R-:W-:Y:S01]  /*57c0*/  IMAD.MOV.U32 R6, RZ, RZ, 0x1 ;  /* 0x00000001ff067424 */ /* 0x000fe200078e00ff */
[----:B------:R-:W0:Y:S01]  /*57d0*/  MUFU.RCP64H R7, R21 ;  /* 0x0000001500077308 */ /* 0x000e220000001800 */
[----:B------:R-:W-:Y:S06]  /*57e0*/  BSSY.RECONVERGENT B3, `(.L_x_146) ;  /* 0x0000013000037945 */ /* 0x000fec0003800200 */
[----:B------:R-:W-:Y:S01]  /*57f0*/  FSETP.GEU.AND P1, PT, |R51|, 6.5827683646048100446e-37, PT ;  /* 0x036000003300780b */ /* 0x000fe20003f2e200 */
        /* <DEDUP_REMOVED lines=17> */
.L_x_147:
[----:B------:R-:W-:Y:S05]  /*5910*/  BSYNC.RECONVERGENT B3 ;  /* 0x0000000000037941 */ /* 0x000fea0003800200 */
.L_x_146:
[----:B------:R-:W-:Y:S01]  /*5920*/  IMAD.MOV.U32 R8, RZ, RZ, 0x652b82fe ;  /* 0x652b82feff087424 */ /* 0x000fe200078e00ff */
[----:B------:R-:W-:Y:S01]  /*5930*/  UMOV UR4, 0xfefa39ef ;  /* 0xfefa39ef00047882 */ /* 0x000fe20000000000 */
[----:B------:R-:W-:Y:S01]  /*5940*/  IMAD.MOV.U32 R9, RZ, RZ, 0x3ff71547 ;  /* 0x3ff71547ff097424 */ /* 0x000fe200078e00ff */
[----:B------:R-:W-:Y:S01]  /*5950*/  UMOV UR5, 0x3fe62e42 ;  /* 0x3fe62e4200057882 */ /* 0x000fe20000000000 */
[----:B------:R-:W-:Y:S01]  /*5960*/  FSETP.GEU.AND P0, PT, |R7|, 4.1917929649353027344, PT ;  /* 0x4086232b0700780b */ /* 0x000fe20003f0e200 */
[----:B------:R-:W-:Y:S01]  /*5970*/  BSSY.RECONVERGENT B1, `(.L_x_148) ;  /* 0x0000039000017945 */ /* 0x000fe20003800200 */
[----:B------:R-:W-:Y:S01]  /*5980*/  ISETP.NE.AND P2, PT, R32, 0x7ff00000, PT ;  /* 0x7ff000002000780c */ /* 0x000fe20003f45270 */
[----:B------:R-:W-:Y:S01]  /*5990*/  IMAD.MOV.U32 R30, RZ, RZ, R22 ;  /* 0x000000ffff1e7224 */ /* 0x000fe200078e0016 */
[----:B------:R-:W-:Y:S01]  /*59a0*/  DFMA R50, R6, R8, 6.75539944105574400000e+15 ;  /* 0x433800000632742b */ /* 0x000fe20000000008 */
[----:B------:R-:W-:-:S07]  /*59b0*/  IMAD.MOV.U32 R31, RZ, RZ, R23 ;  /* 0x000000ffff1f7224 */ /* 0x000fce00078e0017 */
[----:B------:R-:W-:-:S08]  /*59c0*/  DADD R8, R50, -6.75539944105574400000e+15 ;  /* 0xc338000032087429 */ /* 0x000fd00000000000 */
[----:B------:R-:W-:Y:S01]  /*59d0*/  DFMA R20, R8, -UR4, R6 ;  /* 0x8000000408147c2b */ /* 0x000fe20008000006 */
[----:B------:R-:W-:Y:S01]  /*59e0*/  UMOV UR4, 0x3b39803f ;  /* 0x3b39803f00047882 */ /* 0x000fe20000000000 */
[----:B------:R-:W-:-:S06]  /*59f0*/  UMOV UR5, 0x3c7abc9e ;  /* 0x3c7abc9e00057882 */ /* 0x000fcc0000000000 */
[----:B------:R-:W-:Y:S01]  /*5a00*/  DFMA R20, R8, -UR4, R20 ;  /* 0x8000000408147c2b */ /* 0x000fe20008000014 */
[----:B------:R-:W-:Y:S01]  /*5a10*/  UMOV UR4, 0x69ce2bdf ;  /* 0x69ce2bdf00047882 */ /* 0x000fe20000000000 */
[----:B------:R-:W-:Y:S01]  /*5a20*/  IMAD.MOV.U32 R8, RZ, RZ, -0x35dec16 ;  /* 0xfca213eaff087424 */ /* 0x000fe200078e00ff */
[----:B------:R-:W-:Y:S01]  /*5a30*/  UMOV UR5, 0x3e5ade15 ;  /* 0x3e5ade1500057882 */ /* 0x000fe20000000000 */
[----:B------:R-:W-:-:S06]  /*5a40*/  IMAD.MOV.U32 R9, RZ, RZ, 0x3e928af3 ;  /* 0x3e928af3ff097424 */ /* 0x000fcc00078e00ff */
[----:B------:R-:W-:Y:S01]  /*5a50*/  DFMA R8, R20, UR4, R8 ;  /* 0x0000000414087c2b */ /* 0x000fe20008000008 */
[----:B------:R-:W-:Y:S01]  /*5a60*/  UMOV UR4, 0x62401315 ;  /* 0x6240131500047882 */ /* 0x000fe20000000000 */
[----:B------:R-:W-:-:S06]  /*5a70*/  UMOV UR5, 0x3ec71dee ;  /* 0x3ec71dee00057882 */ /* 0x000fcc0000000000 */
[----:B------:R-:W-:Y:S01]  /*5a80*/  DFMA R8, R20, R8, UR4 ;  /* 0x0000000414087e2b */ /* 0x000fe20008000008 */
        /* <DEDUP_REMOVED lines=20> */
[----:B------:R-:W-:-:S08]  /*5bd0*/  DFMA R8, R20, R8, UR4 ;  /* 0x0000000414087e2b */ /* 0x000fd00008000008 */
[----:B------:R-:W-:-:S08]  /*5be0*/  DFMA R8, R20, R8, 1 ;  /* 0x3ff000001408742b */ /* 0x000fd00000000008 */
[----:B------:R-:W-:-:S10]  /*5bf0*/  DFMA R20, R20, R8, 1 ;  /* 0x3ff000001414742b */ /* 0x000fd40000000008 */
[----:B------:R-:W-:Y:S01]  /*5c00*/  IMAD R9, R50, 0x100000, R21 ;  /* 0x0010000032097824 */ /* 0x000fe200078e0215 */
[----:B------:R-:W-:Y:S01]  /*5c10*/  MOV R8, R20 ;  /* 0x0000001400087202 */ /* 0x000fe20000000f00 */
[----:B------:R-:W-:Y:S06]  /*5c20*/  @!P0 BRA `(.L_x_149) ;  /* 0x0000000000348947 */ /* 0x000fec0003800000 */
[----:B------:R-:W-:Y:S01]  /*5c30*/  FSETP.GEU.AND P1, PT, |R7|, 4.2275390625, PT ;  /* 0x408748000700780b */ /* 0x000fe20003f2e200 */
[C---:B------:R-:W-:Y:S02]  /*5c40*/  DADD R8, R6.reuse, +INF ;  /* 0x7ff0000006087429 */ /* 0x040fe40000000000 */
[----:B------:R-:W-:-:S08]  /*5c50*/  DSETP.GEU.AND P0, PT, R6, RZ, PT ;  /* 0x000000ff0600722a */ /* 0x000fd00003f0e000 */
[----:B------:R-:W-:Y:S02]  /*5c60*/  FSEL R8, R8, RZ, P0 ;  /* 0x000000ff08087208 */ /* 0x000fe40000000000 */
[----:B------:R-:W-:Y:S01]  /*5c70*/  @!P1 LEA.HI R0, R50, R50, RZ, 0x1 ;  /* 0x0000003232009211 */ /* 0x000fe200078f08ff */
[----:B------:R-:W-:Y:S01]  /*5c80*/  @!P1 IMAD.MOV.U32 R6, RZ, RZ, R20 ;  /* 0x000000ffff069224 */ /* 0x000fe200078e0014 */
[----:B------:R-:W-:Y:S01]  /*5c90*/  FSEL R9, R9, RZ, P0 ;  /* 0x000000ff09097208 */ /* 0x000fe20000000000 */
[----:B------:R-:W-:Y:S01]  /*5ca0*/  @!P1 IMAD.MOV.U32 R20, RZ, RZ, RZ ;  /* 0x000000ffff149224 */ /* 0x000fe200078e00ff */
[----:B------:R-:W-:-:S05]  /*5cb0*/  @!P1 SHF.R.S32.HI R7, RZ, 0x1, R0 ;  /* 0x00000001ff079819 */ /* 0x000fca0000011400 */
[----:B------:R-:W-:Y:S02]  /*5cc0*/  @!P1 IMAD.IADD R50, R50, 0x1, -R7 ;  /* 0x0000000132329824 */ /* 0x000fe400078e0a07 */
[----:B------:R-:W-:-:S03]  /*5cd0*/  @!P1 IMAD R7, R7, 0x100000, R21 ;  /* 0x0010000007079824 */ /* 0x000fc600078e0215 */
[----:B------:R-:W-:-:S06]  /*5ce0*/  @!P1 LEA R21, R50, 0x3ff00000, 0x14 ;  /* 0x3ff0000032159811 */ /* 0x000fcc00078ea0ff */
[----:B------:R-:W-:-:S11]  /*5cf0*/  @!P1 DMUL R8, R6, R20 ;  /* 0x0000001406089228 */ /* 0x000fd60000000000 */
.L_x_149:
[----:B------:R-:W-:Y:S05]  /*5d00*/  BSYNC.RECONVERGENT B1 ;  /* 0x0000000000017941 */ /* 0x000fea0003800200 */
.L_x_148:
[----:B------:R-:W-:Y:S04]  /*5d10*/  BSSY.RECONVERGENT B1, `(.L_x_150) ;  /* 0x000000a000017945 */ /* 0x000fe80003800200 */
        /* <DEDUP_REMOVED lines=9> */
.L_x_151:
[----:B------:R-:W-:Y:S05]  /*5db0*/  BSYNC.RECONVERGENT B1 ;  /* 0x0000000000017941 */ /* 0x000fea0003800200 */
.L_x_150:
[----:B------:R-:W-:Y:S01]  /*5dc0*/  DADD R62, R30, 1 ;  /* 0x3ff000001e3e7429 */ /* 0x000fe20000000000 */
[----:B------:R-:W-:Y:S01]  /*5dd0*/  BSSY.RECONVERGENT B3, `(.L_x_152) ;  /* 0x000001b000037945 */ /* 0x000fe20003800200 */
[----:B------:R-:W-:Y:S01]  /*5de0*/  IMAD.MOV.U32 R30, RZ, RZ, 0x0 ;  /* 0x00000000ff1e7424 */ /* 0x000fe200078e00ff */
[----:B------:R-:W-:Y:S01]  /*5df0*/  DMUL R48, R48, 0.5 ;  /* 0x3fe0000030307828 */ /* 0x000fe20000000000 */
[----:B------:R-:W-:Y:S01]  /*5e00*/  IMAD.MOV.U32 R31, RZ, RZ, 0x3fd80000 ;  /* 0x3fd80000ff1f7424 */ /* 0x000fe200078e00ff */
[----:B------:R-:W-:Y:S01]  /*5e10*/  DMUL R42, R8, R42 ;  /* 0x0000002a082a7228 */ /* 0x000fe20000000000 */
[----:B------:R-:W0:Y:S01]  /*5e20*/  MUFU.RSQ64H R7, R63 ;  /* 0x0000003f00077308 */ /* 0x000e220000001c00 */
[----:B------:R-:W-:-:S03]  /*5e30*/  DSETP.NEU.AND P1, PT, R2, 1, PT ;  /* 0x3ff000000200742a */ /* 0x000fc60003f2d000 */
[----:B------:R-:W-:-:S03]  /*5e40*/  VIADD R6, R63, 0xfcb00000 ;  /* 0xfcb000003f067836 */ /* 0x000fc60000000000 */
[----:B------:R-:W-:Y:S02]  /*5e50*/  DMUL R54, R42, R48 ;  /* 0x000000302a367228 */ /* 0x000fe40000000000 */
        /* <DEDUP_REMOVED lines=12> */
[----:B------:R-:W-:Y:S01]  /*5f20*/  MOV R58, R20 ;  /* 0x00000014003a7202 */ /* 0x000fe20000000f00 */
[----:B------:R-:W-:Y:S01]  /*5f30*/  IMAD.MOV.U32 R7, RZ, RZ, R63 ;  /* 0x000000ffff077224 */ /* 0x000fe200078e003f */
[----:B------:R-:W-:Y:S01]  /*5f40*/  MOV R0, 0x5f80 ;  /* 0x00005f8000007802 */ /* 0x000fe20000000f00 */
[----:B------:R-:W-:Y:S02]  /*5f50*/  IMAD.MOV.U32 R8, RZ, RZ, R30 ;  /* 0x000000ffff087224 */ /* 0x000fe400078e001e */
[----:B------:R-:W-:-:S07]  /*5f60*/  IMAD.MOV.U32 R9, RZ, RZ, R31 ;  /* 0x000000ffff097224 */ /* 0x000fce00078e001f */
[----:B------:R-:W-:Y:S05]  /*5f70*/  CALL.REL.NOINC `($__internal_2_$__cuda_sm20_dsqrt_rn_f64_mediumpath_v1) ;  /* 0x000004c400cc7944 */ /* 0x000fea0003c00000 */
.L_x_153:
[----:B------:R-:W-:Y:S05]  /*5f80*/  BSYNC.RECONVERGENT B3 ;  /* 0x0000000000037941 */ /* 0x000fea0003800200 */
.L_x_152:
        /* <DEDUP_REMOVED lines=9> */
.L_x_154:
        /* <DEDUP_REMOVED lines=15> */
.L_x_156:
[----:B------:R-:W-:Y:S05]  /*6110*/  BSYNC.RECONVERGENT B1 ;  /* 0x0000000000017941 */ /* 0x000fea0003800200 */
.L_x_155:
        /* <DEDUP_REMOVED lines=24> */
.L_x_158:
[----:B------:R-:W-:Y:S05]  /*62a0*/  BSYNC.RECONVERGENT B3 ;  /* 0x0000000000037941 */ /* 0x000fea0003800200 */
.L_x_157:
[----:B------:R-:W-:Y:S01]  /*62b0*/  DMUL R48, R6, 4 ;  /* 0x4010000006307828 */ /* 0x000fe20000000000 */
[----:B------:R-:W-:Y:S01]  /*62c0*/  UMOV UR4, 0xf96d630 ;  /* 0x0f96d63000047882 */ /* 0x000fe20000000000 */
[----:B------:R-:W-:Y:S01]  /*62d0*/  UMOV UR5, 0x401f952e ;  /* 0x401f952e00057882 */ /* 0x000fe20000000000 */
[----:B------:R-:W-:Y:S01]  /*62e0*/  BSSY.RECONVERGENT B1, `(.L_x_159) ;  /* 0x000000d000017945 */ /* 0x000fe20003800200 */
[----:B------:R-:W-:Y:S01]  /*62f0*/  IMAD.MOV.U32 R6, RZ, RZ, R22 ;  /* 0x000000ffff067224 */ /* 0x000fe200078e0016 */
[----:B------:R-:W-:-:S03]  /*6300*/  MOV R7, R23 ;  /* 0x0000001700077202 */ /* 0x000fc60000000f00 */
[----:B------:R-:W-:Y:S01]  /*6310*/  DMUL R48, R48, UR4 ;  /* 0x0000000430307c28 */ /* 0x000fe20008000000 */
[----:B------:R-:W-:Y:S10]  /*6320*/  @P0 BRA `(.L_x_160) ;  /* 0x0000000000200947 */ /* 0x000ff40003800000 */
        /* <DEDUP_REMOVED lines=8> */
.L_x_160:
[----:B------:R-:W-:Y:S05]  /*63b0*/  BSYNC.RECONVERGENT B1 ;  /* 0x0000000000017941 */ /* 0x000fea0003800200 */
.L_x_159:
        /* <DEDUP_REMOVED lines=25> */
.L_x_162:
[----:B------:R-:W-:Y:S05]  /*6550*/  BSYNC.RECONVERGENT B3 ;  /* 0x0000000000037941 */ /* 0x000fea0003800200 */
.L_x_161:
[----:B------:R-:W-:Y:S01]  /*6560*/  FSEL R21, R9, 1.9267766475677490234, P1 ;  /* 0x3ff6a09e09157808 */ /* 0x000fe20000800000 */
[----:B------:R-:W-:Y:S01]  /*6570*/  BSSY.RECONVERGENT B3, `(.L_x_163) ;  /* 0x0000013000037945 */ /* 0x000fe20003800200 */
[----:B------:R-:W-:Y:S02]  /*6580*/  FSEL R20, R8, 3.01326645709721542066e+23, P1 ;  /* 0x667f3bcd08147808 */ /* 0x000fe40000800000 */
[----:B------:R-:W0:Y:S01]  /*6590*/  MUFU.RCP64H R7, R21 ;  /* 0x0000001500077308 */ /* 0x000e220000001800 */
[----:B------:R-:W-:-:S04]  /*65a0*/  IADD3 R6, PT, PT, R21, 0x300402, RZ ;  /* 0x0030040215067810 */ /* 0x000fc80007ffe0ff */
[----:B------:R-:W-:Y:S02]  /*65b0*/  FSETP.GEU.AND P0, PT, |R6|, 5.8789094863358348022e-39, PT ;  /* 0x004004020600780b */ /* 0x000fe40003f0e200 */
        /* <DEDUP_REMOVED lines=8> */
[----:B------:R-:W-:Y:S01]  /*6640*/  MOV R0, 0x6680 ;  /* 0x0000668000007802 */ /* 0x000fe20000000f00 */
[----:B------:R-:W-:Y:S02]  /*6650*/  IMAD.MOV.U32 R7, RZ, RZ, R21 ;  /* 0x000000ffff077224 */ /* 0x000fe400078e0015 */
[----:B------:R-:W-:-:S07]  /*6660*/  VIADD R58, R58, 0xfff00000 ;  /* 0xfff000003a3a7836 */ /* 0x000fce0000000000 */
[----:B------:R-:W-:Y:S05]  /*6670*/  CALL.REL.NOINC `($__internal_0_$__cuda_sm20_dblrcp_rn_slowpath_v3) ;  /* 0x000004b400d07944 */ /* 0x000fea0003c00000 */
[----:B------:R-:W-:Y:S02]  /*6680*/  IMAD.MOV.U32 R30, RZ, RZ, R8 ;  /* 0x000000ffff1e7224 */ /* 0x000fe400078e0008 */
[----:B------:R-:W-:-:S07]  /*6690*/  IMAD.MOV.U32 R31, RZ, RZ, R9 ;  /* 0x000000ffff1f7224 */ /* 0x000fce00078e0009 */
.L_x_164:
[----:B------:R-:W-:Y:S05]  /*66a0*/  BSYNC.RECONVERGENT B3 ;  /* 0x0000000000037941 */ /* 0x000fea0003800200 */
.L_x_163:
[----:B------:R-:W-:Y:S01]  /*66b0*/  DADD R6, -RZ, |R30| ;  /* 0x00000000ff067229 */ /* 0x000fe2000000051e */
[----:B------:R-:W-:Y:S01]  /*66c0*/  BSSY.RECONVERGENT B1, `(.L_x_165) ;  /* 0x0000005000017945 */ /* 0x000fe20003800200 */
[----:B------:R-:W-:Y:S01]  /*66d0*/  IMAD.MOV.U32 R9, RZ, RZ, 0x40000000 ;  /* 0x40000000ff097424 */ /* 0x000fe200078e00ff */
[----:B------:R-:W-:-:S07]  /*66e0*/  MOV R0, 0x6710 ;  /* 0x0000671000007802 */ /* 0x000fce0000000f00 */
[----:B------:R-:W-:-:S07]  /*66f0*/  IMAD.MOV.U32 R8, RZ, RZ, R6 ;  /* 0x000000ffff087224 */ /* 0x000fce00078e0006 */
[----:B------:R-:W-:Y:S05]  /*6700*/  CALL.REL.NOINC `($_Z13distributor_PdPdS_S_ii$__internal_accurate_pow) ;  /* 0x000004c800347944 */ /* 0x000fea0003c00000 */
[----:B------:R-:W-:Y:S05]  /*6710*/  BSYNC.RECONVERGENT B1 ;  /* 0x0000000000017941 */ /* 0x000fea0003800200 */
.L_x_165:
[C---:B------:R-:W-:Y:S01]  /*6720*/  DADD R42, R30.reuse, 2 ;  /* 0x400000001e2a7429 */ /* 0x040fe20000000000 */
[----:B------:R-:W-:Y:S01]  /*6730*/  BSSY.RECONVERGENT B1, `(.L_x_166) ;  /* 0x0000016000017945 */ /* 0x000fe20003800200 */
[----:B------:R-:W-:Y:S01]  /*6740*/  DSETP.NEU.AND P4, PT, R30, RZ, PT ;  /* 0x000000ff1e00722a */ /* 0x000fe20003f8d000 */
[----:B------:R-:W-:Y:S01]  /*6750*/  ISETP.NE.AND P1, PT, R46, 0x7ff00000, PT ;  /* 0x7ff000002e00780c */ /* 0x000fe20003f25270 */
[----:B------:R-:W-:Y:S01]  /*6760*/  DSETP.NEU.AND P0, PT, R12, 1, PT ;  /* 0x3ff000000c00742a */ /* 0x000fe20003f0d000 */
[----:B------:R-:W-:Y:S01]  /*6770*/  ISETP.NE.AND P3, PT, R33, 0x7ff00000, PT ;  /* 0x7ff000002100780c */ /* 0x000fe20003f65270 */
[----:B------:R-:W-:Y:S01]  /*6780*/  DSETP.NEU.AND P2, PT, R18, 1, PT ;  /* 0x3ff000001200742a */ /* 0x000fe20003f4d000 */
[----:B------:R-:W-:Y:S01]  /*6790*/  IMAD.MOV.U32 R8, RZ, RZ, R26 ;  /* 0x000000ffff087224 */ /* 0x000fe200078e001a */
[----:B------:R-:W-:Y:S01]  /*67a0*/  DADD R56, -RZ, |R20| ;  /* 0x00000000ff387229 */ /* 0x000fe20000000514 */
[----:B------:R-:W-:Y:S01]  /*67b0*/  FSEL R7, R9, RZ, P4 ;  /* 0x000000ff09077208 */ /* 0x000fe20002000000 */
[----:B------:R-:W-:Y:S01]  /*67c0*/  IMAD.MOV.U32 R9, RZ, RZ, R27 ;  /* 0x000000ffff097224 */ /* 0x000fe200078e001b */
[----:B------:R-:W-:Y:S01]  /*67d0*/  LOP3.LUT R42, R43, 0x7ff00000, RZ, 0xc0, !PT ;  /* 0x7ff000002b2a7812 */ /* 0x000fe200078ec0ff */
[----:B------:R-:W-:Y:S01]  /*67e0*/  IMAD.MOV.U32 R43, RZ, RZ, R25 ;  /* 0x000000ffff2b7224 */ /* 0x000fe200078e0019 */
[----:B------:R-:W-:-:S02]  /*67f0*/  FSEL R6, R6, RZ, P4 ;  /* 0x000000ff06067208 */ /* 0x000fc40002000000 */
[----:B------:R-:W-:Y:S01]  /*6800*/  ISETP.NE.AND P5, PT, R42, 0x7ff00000, PT ;  /* 0x7ff000002a00780c */ /* 0x000fe20003fa5270 */
[----:B------:R-:W-:-:S12]  /*6810*/  IMAD.MOV.U32 R42, RZ, RZ, R24 ;  /* 0x000000ffff2a7224 */ /* 0x000fd800078e0018 */
[----:B------:R-:W-:Y:S05]  /*6820*/  @P5 BRA `(.L_x_167) ;  /* 0x0000000000185947 */ /* 0x000fea0003800000 */
[----:B------:R-:W-:-:S14]  /*6830*/  DSETP.NAN.AND P4, PT, R30, R30, PT ;  /* 0x0000001e1e00722a */ /* 0x000fdc0003f88000 */
[----:B------:R-:W-:Y:S01]  /*6840*/  @P4 DADD R6, R30, 2 ;  /* 0x400000001e064429 */ /* 0x000fe20000000000 */
[----:B------:R-:W-:Y:S10]  /*6850*/  @P4 BRA `(.L_x_167) ;  /* 0x00000000000c4947 */ /* 0x000ff40003800000 */
[----:B------:R-:W-:-:S14]  /*6860*/  DSETP.NEU.AND P4, PT, |R30|, +INF , PT ;  /* 0x7ff000001e00742a */ /* 0x000fdc0003f8d200 */
[----:B------:R-:W-:Y:S02]  /*6870*/  @!P4 IMAD.MOV.U32 R6, RZ, RZ, 0x0 ;  /* 0x00000000ff06c424 */ /* 0x000fe400078e00ff */
[----:B------:R-:W-:-:S07]  /*6880*/  @!P4 IMAD.MOV.U32 R7, RZ, RZ, 0x7ff00000 ;  /* 0x7ff00000ff07c424 */ /* 0x000fce00078e00ff */
.L_x_167:
[----:B------:R-:W-:Y:S05]  /*6890*/  BSYNC.RECONVERGENT B1 ;  /* 0x0000000000017941 */ /* 0x000fea0003800200 */
.L_x_166:
[----:B------:R-:W-:Y:S04]  /*68a0*/  BSSY.RECONVERGENT B1, `(.L_x_168) ;  /* 0x000000a000017945 */ /* 0x000fe80003800200 */
        /* <DEDUP_REMOVED lines=9> */
.L_x_169:
[----:B------:R-:W-:Y:S05]  /*6940*/  BSYNC.RECONVERGENT B1 ;  /* 0x0000000000017941 */ /* 0x000fea0003800200 */
.L_x_168:
        /* <DEDUP_REMOVED lines=10> */
.L_x_171:
[----:B------:R-:W-:Y:S05]  /*69f0*/  BSYNC.RECONVERGENT B1 ;  /* 0x0000000000017941 */ /* 0x000fea0003800200 */
.L_x_170:
[----:B------:R-:W-:Y:S01]  /*6a00*/  DMUL R50, R6, -5 ;  /* 0xc014000006327828 */ /* 0x000fe20000000000 */
[----:B------:R-:W-:Y:S01]  /*6a10*/  FSEL R52, R42, RZ, P0 ;  /* 0x000000ff2a347208 */ /* 0x000fe20000000000 */
[----:B------:R-:W-:Y:S01]  /*6a20*/  BSSY.RECONVERGENT B1, `(.L_x_172) ;  /* 0x000000d000017945 */ /* 0x000fe20003800200 */
[----:B------:R-:W-:Y:S01]  /*6a30*/  FSEL R53, R43, 1.875, P0 ;  /* 0x3ff000002b357808 */ /* 0x000fe20000000000 */
[----:B------:R-:W-:Y:S01]  /*6a40*/  DSETP.NEU.AND P0, PT, R30, 1, PT ;  /* 0x3ff000001e00742a */ /* 0x000fe20003f0d000 */
[----:B------:R-:W-:Y:S01]  /*6a50*/  FSEL R42, R8, RZ, P2 ;  /* 0x000000ff082a7208 */ /* 0x000fe20001000000 */
[----:B------:R-:W-:Y:S01]  /*6a60*/  IMAD.MOV.U32 R8, RZ, RZ, R56 ;  /* 0x000000ffff087224 */ /* 0x000fe200078e0038 */
[----:B------:R-:W-:Y:S01]  /*6a70*/  FSEL R43, R9, 1.875, P2 ;  /* 0x3ff00000092b7808 */ /* 0x000fe20001000000 */
[----:B------:R-:W-:Y:S01]  /*6a80*/  IMAD.MOV.U32 R7, RZ, RZ, R57 ;  /* 0x000000ffff077224 */ /* 0x000fe200078e0039 */
[----:B------:R-:W-:Y:S01]  /*6a90*/  MOV R0, 0x6af0 ;  /* 0x00006af000007802 */ /* 0x000fe20000000f00 */
[----:B------:R-:W-:Y:S01]  /*6aa0*/  IMAD.MOV.U32 R9, RZ, RZ, 0x40000000 ;  /* 0x40000000ff097424 */ /* 0x000fe200078e00ff */
[----:B------:R-:W-:-:S02]  /*6ab0*/  FSEL R30, R50, RZ, P0 ;  /* 0x000000ff321e7208 */ /* 0x000fc40000000000 */
[----:B------:R-:W-:Y:S01]  /*6ac0*/  DADD R42, R42, R52 ;  /* 0x000000002a2a7229 */ /* 0x000fe20000000034 */
[----:B------:R-:W-:-:S10]  /*6ad0*/  FSEL R31, R51, -2.3125, P0 ;  /* 0xc0140000331f7808 */ /* 0x000fd40000000000 */
[----:B------:R-:W-:Y:S05]  /*6ae0*/  CALL.REL.NOINC `($_Z13distributor_PdPdS_S_ii$__internal_accurate_pow) ;  /* 0x000004c4003c7944 */ /* 0x000fea0003c00000 */
[----:B------:R-:W-:Y:S05]  /*6af0*/  BSYNC.RECONVERGENT B1 ;  /* 0x0000000000017941 */ /* 0x000fea0003800200 */
.L_x_172:
        /* <DEDUP_REMOVED lines=15> */
.L_x_174:
[----:B------:R-:W-:Y:S05]  /*6bf0*/  BSYNC.RECONVERGENT B1 ;  /* 0x0000000000017941 */ /* 0x000fea0003800200 */
.L_x_173:
        /* <DEDUP_REMOVED lines=18> */
[----:B------:R-:W-:Y:S01]  /*6d20*/  MOV R8, R50 ;  /* 0x0000003200087202 */ /* 0x000fe20000000f00 */
[----:B------:R-:W-:Y:S01]  /*6d30*/  IMAD.MOV.U32 R9, RZ, RZ, R51 ;  /* 0x000000ffff097224 */ /* 0x000fe200078e0033 */
[----:B------:R-:W-:Y:S01]  /*6d40*/  MOV R0, 0x6d80 ;  /* 0x00006d8000007802 */ /* 0x000fe20000000f00 */
[----:B------:R-:W-:Y:S02]  /*6d50*/  IMAD.MOV.U32 R6, RZ, RZ, R20 ;  /* 0x000000ffff067224 */ /* 0x000fe400078e0014 */
[----:B------:R-:W-:-:S07]  /*6d60*/  IMAD.MOV.U32 R7, RZ, RZ, R21 ;  /* 0x000000ffff077224 */ /* 0x000fce00078e0015 */
[----:B------:R-:W-:Y:S05]  /*6d70*/  CALL.REL.NOINC `($__internal_1_$__cuda_sm20_div_rn_f64_full) ;  /* 0x000004b000b07944 */ /* 0x000fea0003c00000 */
.L_x_176:
[----:B------:R-:W-:Y:S05]  /*6d80*/  BSYNC.RECONVERGENT B3 ;  /* 0x0000000000037941 */ /* 0x000fea0003800200 */
.L_x_175:
        /* <DEDUP_REMOVED lines=46> */
[----:B------:R-:W-:Y:S02]  /*7070*/  IMAD R9, R50, 0x100000, R21 ;  /* 0x0010000032097824 */ /* 0x000fe400078e0215 */
[----:B------:R-:W-:Y:S01]  /*7080*/  IMAD.MOV.U32 R8, RZ, RZ, R20 ;  /* 0x000000ffff087224 */ /* 0x000fe200078e0014 */
[----:B------:R-:W-:Y:S06]  /*7090*/  @!P0 BRA `(.L_x_178) ;  /* 0x0000000000348947 */ /* 0x000fec0003800000 */
[----:B------:R-:W-:Y:S01]  /*70a0*/  FSETP.GEU.AND P1, PT, |R7|, 4.2275390625, PT ;  /* 0x408748000700780b */ /* 0x000fe20003f2e200 */
[C---:B------:R-:W-:Y:S02]  /*70b0*/  DADD R8, R6.reuse, +INF ;  /* 0x7ff0000006087429 */ /* 0x040fe40000000000 */
[----:B------:R-:W-:-:S08]  /*70c0*/  DSETP.GEU.AND P0, PT, R6, RZ, PT ;  /* 0x000000ff0600722a */ /* 0x000fd00003f0e000 */
[----:B------:R-:W-:Y:S02]  /*70d0*/  FSEL R8, R8, RZ, P0 ;  /* 0x000000ff08087208 */ /* 0x000fe40000000000 */
[----:B------:R-:W-:Y:S02]  /*70e0*/  @!P1 LEA.HI R0, R50, R50, RZ, 0x1 ;  /* 0x0000003232009211 */ /* 0x000fe400078f08ff */
[----:B------:R-:W-:Y:S01]  /*70f0*/  @!P1 MOV R6, R20 ;  /* 0x0000001400069202 */ /* 0x000fe20000000f00 */
[----:B------:R-:W-:Y:S01]  /*7100*/  @!P1 IMAD.MOV.U32 R20, RZ, RZ, RZ ;  /* 0x000000ffff149224 */ /* 0x000fe200078e00ff */
[----:B------:R-:W-:Y:S02]  /*7110*/  @!P1 SHF.R.S32.HI R7, RZ, 0x1, R0 ;  /* 0x00000001ff079819 */ /* 0x000fe40000011400 */
[----:B------:R-:W-:-:S03]  /*7120*/  FSEL R9, R9, RZ, P0 ;  /* 0x000000ff09097208 */ /* 0x000fc60000000000 */
[----:B------:R-:W-:Y:S02]  /*7130*/  @!P1 IMAD.IADD R50, R50, 0x1, -R7 ;  /* 0x0000000132329824 */ /* 0x000fe400078e0a07 */
[----:B------:R-:W-:-:S03]  /*7140*/  @!P1 IMAD R7, R7, 0x100000, R21 ;  /* 0x0010000007079824 */ /* 0x000fc600078e0215 */
[----:B------:R-:W-:-:S06]  /*7150*/  @!P1 LEA R21, R50, 0x3ff00000, 0x14 ;  /* 0x3ff0000032159811 */ /* 0x000fcc00078ea0ff */
[----:B------:R-:W-:-:S11]  /*7160*/  @!P1 DMUL R8, R6, R20 ;  /* 0x0000001406089228 */ /* 0x000fd60000000000 */
.L_x_178:
[----:B------:R-:W-:Y:S05]  /*7170*/  BSYNC.RECONVERGENT B1 ;  /* 0x0000000000017941 */ /* 0x000fea0003800200 */
.L_x_177:
        /* <DEDUP_REMOVED lines=10> */
.L_x_180:
[----:B------:R-:W-:Y:S05]  /*7220*/  BSYNC.RECONVERGENT B1 ;  /* 0x0000000000017941 */ /* 0x000fea0003800200 */
.L_x_179:
        /* <DEDUP_REMOVED lines=28> */
.L_x_182:
[----:B------:R-:W-:Y:S05]  /*73f0*/  BSYNC.RECONVERGENT B3 ;  /* 0x0000000000037941 */ /* 0x000fea0003800200 */
.L_x_181:
[----:B------:R-:W0:Y:S01]  /*7400*/  MUFU.RCP64H R7, R9 ;  /* 0x0000000900077308 */ /* 0x000e220000001800 */
[----:B------:R-:W-:Y:S01]  /*7410*/  VIADD R6, R9, 0x300402 ;  /* 0x0030040209067836 */ /* 0x000fe20000000000 */
[----:B------:R-:W-:Y:S04]  /*7420*/  BSSY.RECONVERGENT B3, `(.L_x_183) ;  /* 0x0000010000037945 */ /* 0x000fe80003800200 */
[----:B------:R-:W-:Y:S01]  /*7430*/  FSETP.GEU.AND P0, PT, |R6|, 5.8789094863358348022e-39, PT ;  /* 0x004004020600780b */ /* 0x000fe20003f0e200 */
[----:B0-----:R-:W-:-:S08]  /*7440*/  DFMA R20, R6, -R8, 1 ;  /* 0x3ff000000614742b */ /* 0x001fd00000000808 */
[----:B------:R-:W-:-:S08]  /*7450*/  DFMA R20, R20, R20, R20 ;  /* 0x000000141414722b */ /* 0x000fd00000000014 */
[----:B------:R-:W-:-:S08]  /*7460*/  DFMA R20, R6, R20, R6 ;  /* 0x000000140614722b */ /* 0x000fd00000000006 */
[----:B------:R-:W-:-:S08]  /*7470*/  DFMA R30, R20, -R8, 1 ;  /* 0x3ff00000141e742b */ /* 0x000fd00000000808 */
        /* <DEDUP_REMOVED lines=10> */
.L_x_184:
[----:B------:R-:W-:Y:S05]  /*7520*/  BSYNC.RECONVERGENT B3 ;  /* 0x0000000000037941 */ /* 0x000fea0003800200 */
.L_x_183:
[----:B------:R-:W-:Y:S01]  /*7530*/  FSEL R20, R20, 3.01326627695323032584e+23, P1 ;  /* 0x667f3bcc14147808 */ /* 0x000fe20000800000 */
[----:B------:R-:W-:Y:S01]  /*7540*/  BSSY.RECONVERGENT B1, `(.L_x_185) ;  /* 0x0000007000017945 */ /* 0x000fe20003800200 */
[----:B------:R-:W-:Y:S01]  /*7550*/  FSEL R21, R21, 1.8017766475677490234, P1 ;  /* 0x3fe6a09e15157808 */ /* 0x000fe20000800000 */
[----:B------:R-:W-:Y:S01]  /*7560*/  IMAD.MOV.U32 R9, RZ, RZ, 0x40000000 ;  /* 0x40000000ff097424 */ /* 0x000fe200078e00ff */
[----:B------:R-:W-:-:S04]  /*7570*/  MOV R0, 0x75b0 ;  /* 0x000075b000007802 */ /* 0x000fc80000000f00 */
[----:B------:R-:W-:-:S10]  /*7580*/  DADD R6, -RZ, |R20| ;  /* 0x00000000ff067229 */ /* 0x000fd40000000514 */
[----:B------:R-:W-:-:S07]  /*7590*/  IMAD.MOV.U32 R8, RZ, RZ, R6 ;  /* 0x000000ffff087224 */ /* 0x000fce00078e0006 */
[----:B------:R-:W-:Y:S05]  /*75a0*/  CALL.REL.NOINC `($_Z13distributor_PdPdS_S_ii$__internal_accurate_pow) ;  /* 0x000004b8008c7944 */ /* 0x000fea0003c00000 */
[----:B------:R-:W-:Y:S05]  /*75b0*/  BSYNC.RECONVERGENT B1 ;  /* 0x0000000000017941 */ /* 0x000fea0003800200 */
.L_x_185:
[C---:B------:R-:W-:Y:S01]  /*75c0*/  DADD R30, R20.reuse, 2 ;  /* 0x40000000141e7429 */ /* 0x040fe20000000000 */
[----:B------:R-:W-:Y:S01]  /*75d0*/  BSSY.RECONVERGENT B1, `(.L_x_186) ;  /* 0x0000016000017945 */ /* 0x000fe20003800200 */
[----:B------:R-:W-:Y:S01]  /*75e0*/  DSETP.NEU.AND P2, PT, R20, RZ, PT ;  /* 0x000000ff1400722a */ /* 0x000fe20003f4d000 */
[----:B------:R-:W-:Y:S01]  /*75f0*/  ISETP.NE.AND P4, PT, R46, 0x7ff00000, PT ;  /* 0x7ff000002e00780c */ /* 0x000fe20003f85270 */
[----:B------:R-:W-:Y:S01]  /*7600*/  IMAD.MOV.U32 R7, RZ, RZ, R27 ;  /* 0x000000ffff077224 */ /* 0x000fe200078e001b */
[----:B------:R-:W-:Y:S01]  /*7610*/  ISETP.NE.AND P0, PT, R33, 0x7ff00000, PT ;  /* 0x7ff000002100780c */ /* 0x000fe20003f05270 */
[----:B------:R-:W-:Y:S01]  /*7620*/  IMAD.MOV.U32 R8, RZ, RZ, R24 ;  /* 0x000000ffff087224 */ /* 0x000fe200078e0018 */
[----:B------:R-:W-:Y:S02]  /*7630*/  ISETP.NE.AND P1, PT, R32, 0x7ff00000, PT ;  /* 0x7ff000002000780c */ /* 0x000fe40003f25270 */
[----:B------:R-:W-:Y:S01]  /*7640*/  FSEL R52, R6, RZ, P2 ;  /* 0x000000ff06347208 */ /* 0x000fe20001000000 */
[----:B------:R-:W-:Y:S01]  /*7650*/  IMAD.MOV.U32 R6, RZ, RZ, R26 ;  /* 0x000000ffff067224 */ /* 0x000fe200078e001a */
[----:B------:R-:W-:-:S02]  /*7660*/  LOP3.LUT R30, R31, 0x7ff00000, RZ, 0xc0, !PT ;  /* 0x7ff000001f1e7812 */ /* 0x000fc400078ec0ff */
[----:B------:R-:W-:Y:S01]  /*7670*/  FSEL R53, R9, RZ, P2 ;  /* 0x000000ff09357208 */ /* 0x000fe20001000000 */
[----:B------:R-:W-:Y:S01]  /*7680*/  IMAD.MOV.U32 R9, RZ, RZ, R25 ;  /* 0x000000ffff097224 */ /* 0x000fe200078e0019 */
[----:B------:R-:W-:Y:S01]  /*7690*/  ISETP.NE.AND P3, PT, R30, 0x7ff00000, PT ;  /* 0x7ff000001e00780c */ /* 0x000fe20003f65270 */
[----:B------:R-:W-:Y:S01]  /*76a0*/  IMAD.MOV.U32 R30, RZ, RZ, R22 ;  /* 0x000000ffff1e7224 */ /* 0x000fe200078e0016 */
[----:B------:R-:W-:-:S11]  /*76b0*/  MOV R31, R23 ;  /* 0x00000017001f7202 */ /* 0x000fd60000000f00 */
[----:B------:R-:W-:Y:S05]  /*76c0*/  @P3 BRA `(.L_x_187) ;  /* 0x0000000000183947 */ /* 0x000fea0003800000 */
[----:B------:R-:W-:-:S14]  /*76d0*/  DSETP.NAN.AND P2, PT, R20, R20, PT ;  /* 0x000000141400722a */ /* 0x000fdc0003f48000 */
[----:B------:R-:W-:Y:S01]  /*76e0*/  @P2 DADD R52, R20, 2 ;  /* 0x4000000014342429 */ /* 0x000fe20000000000 */
[----:B------:R-:W-:Y:S10]  /*76f0*/  @P2 BRA `(.L_x_187) ;  /* 0x00000000000c2947 */ /* 0x000ff40003800000 */
[----:B------:R-:W-:-:S14]  /*7700*/  DSETP.NEU.AND P2, PT, |R20|, +INF , PT ;  /* 0x7ff000001400742a */ /* 0x000fdc0003f4d200 */
[----:B------:R-:W-:Y:S02]  /*7710*/  @!P2 IMAD.MOV.U32 R52, RZ, RZ, 0x0 ;  /* 0x00000000ff34a424 */ /* 0x000fe400078e00ff */
[----:B------:R-:W-:-:S07]  /*7720*/  @!P2 IMAD.MOV.U32 R53, RZ, RZ, 0x7ff00000 ;  /* 0x7ff00000ff35a424 */ /* 0x000fce00078e00ff */
.L_x_187:
[----:B------:R-:W-:Y:S05]  /*7730*/  BSYNC.RECONVERGENT B1 ;  /* 0x0000000000017941 */ /* 0x000fea0003800200 */
.L_x_186:
        /* <DEDUP_REMOVED lines=10> */
.L_x_189:
[----:B------:R-:W-:Y:S05]  /*77e0*/  BSYNC.RECONVERGENT B1 ;  /* 0x0000000000017941 */ /* 0x000fea0003800200 */
.L_x_188:
        /* <DEDUP_REMOVED lines=10> */
.L_x_191:
[----:B------:R-:W-:Y:S05]  /*7890*/  BSYNC.RECONVERGENT B1 ;  /* 0x0000000000017941 */ /* 0x000fea0003800200 */
.L_x_190:
        /* <DEDUP_REMOVED lines=8> */
[----:B------:R-:W-:Y:S01]  /*7920*/  @!P0 IMAD.MOV.U32 R30, RZ, RZ, 0x0 ;  /* 0x00000000ff1e8424 */ /* 0x000fe200078e00ff */
[----:B------:R-:W-:-:S07]  /*7930*/  @!P0 MOV R31, 0x7ff00000 ;  /* 0x7ff00000001f8802 */ /* 0x000fce0000000f00 */
.L_x_193:
[----:B------:R-:W-:Y:S05]  /*7940*/  BSYNC.RECONVERGENT B1 ;  /* 0x0000000000017941 */ /* 0x000fea0003800200 */
.L_x_192:
[----:B------:R-:W-:Y:S01]  /*7950*/  DADD R62, R30, 1 ;  /* 0x3ff000001e3e7429 */ /* 0x000fe20000000000 */
[----:B------:R-:W-:Y:S01]  /*7960*/  IMAD.MOV.U32 R48, RZ, RZ, 0x0 ;  /* 0x00000000ff307424 */ /* 0x000fe200078e00ff */
[----:B------:R-:W-:Y:S01]  /*7970*/  DSETP.NEU.AND P2, PT, R18, 1, PT ;  /* 0x3ff000001200742a */ /* 0x000fe20003f4d000 */
[----:B------:R-:W-:Y:S01]  /*7980*/  IMAD.MOV.U32 R49, RZ, RZ, 0x3fd80000 ;  /* 0x3fd80000ff317424 */ /* 0x000fe200078e00ff */
[----:B------:R-:W-:Y:S01]  /*7990*/  DSETP.NEU.AND P0, PT, R20, 1, PT ;  /* 0x3ff000001400742a */ /* 0x000fe20003f0d000 */
[----:B------:R-:W-:Y:S01]  /*79a0*/  BSSY.RECONVERGENT B3, `(.L_x_194) ;  /* 0x000001f000037945 */ /* 0x000fe20003800200 */
[----:B------:R-:W0:Y:S01]  /*79b0*/  MUFU.RSQ64H R31, R63 ;  /* 0x0000003f001f7308 */ /* 0x000e220000001c00 */
[----:B------:R-:W-:Y:S01]  /*79c0*/  DSETP.NEU.AND P1, PT, R12, 1, PT ;  /* 0x3ff000000c00742a */ /* 0x000fe20003f2d000 */
[----:B------:R-:W-:Y:S02]  /*79d0*/  FSEL R20, R6, RZ, P2 ;  /* 0x000000ff06147208 */ /* 0x000fe40001000000 */
[----:B------:R-:W-:Y:S01]  /*79e0*/  VIADD R30, R63, 0xfcb00000 ;  /* 0xfcb000003f1e7836 */ /* 0x000fe20000000000 */
[----:B------:R-:W-:-:S02]  /*79f0*/  FSEL R21, R7, 1.875, P2 ;  /* 0x3ff0000007157808 */ /* 0x000fc40001000000 */
[----:B------:R-:W-:Y:S02]  /*7a00*/  FSEL R8, R8, RZ, P1 ;  /* 0x000000ff08087208 */ /* 0x000fe40000800000 */
[----:B------:R-:W-:Y:S02]  /*7a10*/  ISETP.GE.U32.AND P2, PT, R30, 0x7ca00000, PT ;  /* 0x7ca000001e00780c */ /* 0x000fe40003f46070 */
[----:B------:R-:W-:Y:S01]  /*7a20*/  FSEL R9, R9, 1.875, P1 ;  /* 0x3ff0000009097808 */ /* 0x000fe20000800000 */
[----:B------:R-:W-:Y:S02]  /*7a30*/  DSETP.NEU.AND P1, PT, R2, 1, PT ;  /* 0x3ff000000200742a */ /* 0x000fe40003f2d000 */
[----:B0-----:R-:W-:-:S03]  /*7a40*/  DMUL R42, R30, R30 ;  /* 0x0000001e1e2a7228 */ /* 0x001fc60000000000 */
[----:B------:R-:W-:-:S05]  /*7a50*/  DADD R20, R20, R8 ;  /* 0x0000000014147229 */ /* 0x000fca0000000008 */
[----:B------:R-:W-:-:S08]  /*7a60*/  DFMA R42, R62, -R42, 1 ;  /* 0x3ff000003e2a742b */ /* 0x000fd0000000082a */
[----:B------:R-:W-:Y:S02]  /*7a70*/  DFMA R48, R42, R48, 0.5 ;  /* 0x3fe000002a30742b */ /* 0x000fe40000000030 */
[----:B------:R-:W-:-:S08]  /*7a80*/  DMUL R42, R30, R42 ;  /* 0x0000002a1e2a7228 */ /* 0x000fd00000000000 */
[----:B------:R-:W-:Y:S01]  /*7a90*/  DFMA R48, R48, R42, R30 ;  /* 0x0000002a3030722b */ /* 0x000fe2000000001e */
[----:B------:R-:W-:Y:S02]  /*7aa0*/  FSEL R42, R52, RZ, P0 ;  /* 0x000000ff342a7208 */ /* 0x000fe40000000000 */
[----:B------:R-:W-:-:S05]  /*7ab0*/  FSEL R43, R53, 1.875, P0 ;  /* 0x3ff00000352b7808 */ /* 0x000fca0000000000 */
        /* <DEDUP_REMOVED lines=10> */
[----:B------:R-:W-:Y:S02]  /*7b60*/  IMAD.MOV.U32 R9, RZ, RZ, R51 ;  /* 0x000000ffff097224 */ /* 0x000fe400078e0033 */
[----:B------:R-:W-:-:S07]  /*7b70*/  IMAD.MOV.U32 R6, RZ, RZ, R30 ;  /* 0x000000ffff067224 */ /* 0x000fce00078e001e */
[----:B------:R-:W-:Y:S05]  /*7b80*/  CALL.REL.NOINC `($__internal_2_$__cuda_sm20_dsqrt_rn_f64_mediumpath_v1) ;  /* 0x000004a800c87944 */ /* 0x000fea0003c00000 */
.L_x_195:
[----:B------:R-:W-:Y:S05]  /*7b90*/  BSYNC.RECONVERGENT B3 ;  /* 0x0000000000037941 */ /* 0x000fea0003800200 */
.L_x_194:
        /* <DEDUP_REMOVED lines=9> */
.L_x_196:
        /* <DEDUP_REMOVED lines=13> */
[----:B------:R-:W-:Y:S01]  /*7d00*/  @!P0 IMAD.MOV.U32 R6, RZ, RZ, 0x0 ;  /* 0x00000000ff068424 */ /* 0x000fe200078e00ff */
[----:B------:R-:W-:-:S07]  /*7d10*/  @!P0 MOV R7, 0x7ff00000 ;  /* 0x7ff0000000078802 */ /* 0x000fce0000000f00 */
.L_x_198:
[----:B------:R-:W-:Y:S05]  /*7d20*/  BSYNC.RECONVERGENT B1 ;  /* 0x0000000000017941 */ /* 0x000fea0003800200 */
.L_x_197:
        /* <DEDUP_REMOVED lines=24> */
.L_x_200:
[----:B------:R-:W-:Y:S05]  /*7eb0*/  BSYNC.RECONVERGENT B3 ;  /* 0x0000000000037941 */ /* 0x000fea0003800200 */
.L_x_199:
[----:B------:R-:W0:Y:S01]  /*7ec0*/  MUFU.RCP64H R9, R17 ;  /* 0x0000001100097308 */ /* 0x000e220000001800 */
[----:B------:R-:W-:Y:S01]  /*7ed0*/  IMAD.MOV.U32 R8, RZ, RZ, 0x1 ;  /* 0x00000001ff087424 */ /* 0x000fe200078e00ff */
[----:B------:R-:W-:Y:S01]  /*7ee0*/  DMUL R48, R36, -2 ;  /* 0xc000000024307828 */ /* 0x000fe20000000000 */
[----:B------:R-:W-:Y:S09]  /*7ef0*/  BSSY.RECONVERGENT B3, `(.L_x_201) ;  /* 0x0000018000037945 */ /* 0x000ff20003800200 */
        /* <DEDUP_REMOVED lines=8> */
[----:B------:R-:W-:Y:S01]  /*7f80*/  DFMA R8, R8, R30, R20 ;  /* 0x0000001e0808722b */ /* 0x000fe20000000014 */
[----:B------:R-:W-:Y:S02]  /*7f90*/  IMAD.MOV.U32 R20, RZ, RZ, 0x0 ;  /* 0x00000000ff147424 */ /* 0x000fe400078e00ff */
[----:B------:R-:W-:-:S07]  /*7fa0*/  IMAD.MOV.U32 R21, RZ, RZ, 0x40000000 ;  /* 0x40000000ff157424 */ /* 0x000fce00078e00ff */
[----:B------:R-:W-:Y:S01]  /*7fb0*/  FFMA R0, RZ, R17, R9 ;  /* 0x00000011ff007223 */ /* 0x000fe20000000009 */
[----:B------:R-:W-:-:S04]  /*7fc0*/  DFMA R20, R6, R20, -1 ;  /* 0xbff000000614742b */ /* 0x000fc80000000014 */
        /* <DEDUP_REMOVED lines=8> */
[----:B------:R-:W-:Y:S01]  /*8050*/  IMAD.MOV.U32 R8, RZ, RZ, R6 ;  /* 0x000000ffff087224 */ /* 0x000fe200078e0006 */
[----:B------:R-:W-:-:S07]  /*8060*/  MOV R9, R7 ;  /* 0x0000000700097202 */ /* 0x000fce0000000f00 */
.L_x_202:
[----:B------:R-:W-:Y:S05]  /*8070*/  BSYNC.RECONVERGENT B3 ;  /* 0x0000000000037941 */ /* 0x000fea0003800200 */
.L_x_201:
[----:B------:R-:W-:Y:S01]  /*8080*/  DMUL R42, R8, R42 ;  /* 0x0000002a082a7228 */ /* 0x000fe20000000000 */
[----:B------:R-:W-:Y:S01]  /*8090*/  UMOV UR4, 0xf96d630 ;  /* 0x0f96d63000047882 */ /* 0x000fe20000000000 */
[----:B------:R-:W-:Y:S01]  /*80a0*/  UMOV UR5, 0x401f952e ;  /* 0x401f952e00057882 */ /* 0x000fe20000000000 */
[----:B------:R-:W-:Y:S05]  /*80b0*/  BSSY.RECONVERGENT B1, `(.L_x_203) ;  /* 0x000000a000017945 */ /* 0x000fea0003800200 */
[----:B------:R-:W-:-:S08]  /*80c0*/  DMUL R30, R20, R42 ;  /* 0x0000002a141e7228 */ /* 0x000fd00000000000 */
[----:B------:R-:W-:Y:S01]  /*80d0*/  DMUL R30, R30, UR4 ;  /* 0x000000041e1e7c28 */ /* 0x000fe20008000000 */
[----:B------:R-:W-:Y:S10]  /*80e0*/  @P0 BRA `(.L_x_204) ;  /* 0x0000000000180947 */ /* 0x000ff40003800000 */
[----:B------:R-:W-:-:S14]  /*80f0*/  DSETP.NAN.AND P0, PT, R2, R2, PT ;  /* 0x000000020200722a */ /* 0x000fdc0003f08000 */
[----:B------:R-:W-:Y:S01]  /*8100*/  @P0 DADD R22, R2, 2 ;  /* 0x4000000002160429 */ /* 0x000fe20000000000 */
[----:B------:R-:W-:Y:S10]  /*8110*/  @P0 BRA `(.L_x_204) ;  /* 0x00000000000c0947 */ /* 0x000ff40003800000 */
[----:B------:R-:W-:-:S14]  /*8120*/  DSETP.NEU.AND P0, PT, |R2|, +INF , PT ;  /* 0x7ff000000200742a */ /* 0x000fdc0003f0d200 */
[----:B------:R-:W-:Y:S02]  /*8130*/  @!P0 IMAD.MOV.U32 R22, RZ, RZ, 0x0 ;  /* 0x00000000ff168424 */ /* 0x000fe400078e00ff */
[----:B------:R-:W-:-:S07]  /*8140*/  @!P0 IMAD.MOV.U32 R23, RZ, RZ, 0x7ff00000 ;  /* 0x7ff00000ff178424 */ /* 0x000fce00078e00ff */
.L_x_204:
[----:B------:R-:W-:Y:S05]  /*8150*/  BSYNC.RECONVERGENT B1 ;  /* 0x0000000000017941 */ /* 0x000fea0003800200 */
.L_x_203:
        /* <DEDUP_REMOVED lines=25> */
.L_x_206:
[----:B------:R-:W-:Y:S05]  /*82f0*/  BSYNC.RECONVERGENT B3 ;  /* 0x0000000000037941 */ /* 0x000fea0003800200 */
.L_x_205:
        /* <DEDUP_REMOVED lines=20> */
.L_x_208:
[----:B------:R-:W-:Y:S05]  /*8440*/  BSYNC.RECONVERGENT B3 ;  /* 0x0000000000037941 */ /* 0x000fea0003800200 */
.L_x_207:
[----:B------:R-:W-:Y:S01]  /*8450*/  DADD R6, -RZ, |R20| ;  /* 0x00000000ff067229 */ /* 0x000fe20000000514 */
[----:B------:R-:W-:Y:S01]  /*8460*/  BSSY.RECONVERGENT B1, `(.L_x_209) ;  /* 0x0000005000017945 */ /* 0x000fe20003800200 */
[----:B------:R-:W-:Y:S01]  /*8470*/  IMAD.MOV.U32 R9, RZ, RZ, 0x40000000 ;  /* 0x40000000ff097424 */ /* 0x000fe200078e00ff */
[----:B------:R-:W-:-:S07]  /*8480*/  MOV R0, 0x84b0 ;  /* 0x000084b000007802 */ /* 0x000fce0000000f00 */
[----:B------:R-:W-:-:S07]  /*8490*/  IMAD.MOV.U32 R8, RZ, RZ, R6 ;  /* 0x000000ffff087224 */ /* 0x000fce00078e0006 */
[----:B------:R-:W-:Y:S05]  /*84a0*/  CALL.REL.NOINC `($_Z13distributor_PdPdS_S_ii$__internal_accurate_pow) ;  /* 0x000004a800cc7944 */ /* 0x000fea0003c00000 */
[----:B------:R-:W-:Y:S05]  /*84b0*/  BSYNC.RECONVERGENT B1 ;  /* 0x0000000000017941 */ /* 0x000fea0003800200 */
.L_x_209:
[C---:B------:R-:W-:Y:S01]  /*84c0*/  DADD R22, R20.reuse, 2 ;  /* 0x4000000014167429 */ /* 0x040fe20000000000 */
[----:B------:R-:W-:Y:S01]  /*84d0*/  ISETP.NE.AND P2, PT, R33, 0x7ff00000, PT ;  /* 0x7ff000002100780c */ /* 0x000fe20003f45270 */
[----:B------:R-:W-:Y:S01]  /*84e0*/  DSETP.NEU.AND P4, PT, R20, RZ, PT ;  /* 0x000000ff1400722a */ /* 0x000fe20003f8d000 */
[----:B------:R-:W-:Y:S01]  /*84f0*/  BSSY.RECONVERGENT B1, `(.L_x_210) ;  /* 0x0000010000017945 */ /* 0x000fe20003800200 */
[----:B------:R-:W-:Y:S01]  /*8500*/  DSETP.NEU.AND P1, PT, R18, 1, PT ;  /* 0x3ff000001200742a */ /* 0x000fe20003f2d000 */
[----:B------:R-:W-:Y:S01]  /*8510*/  ISETP.NE.AND P0, PT, R46, 0x7ff00000, PT ;  /* 0x7ff000002e00780c */ /* 0x000fe20003f05270 */
[----:B------:R-:W-:Y:S02]  /*8520*/  DSETP.NEU.AND P3, PT, R12, 1, PT ;  /* 0x3ff000000c00742a */ /* 0x000fe40003f6d000 */
[----:B------:R-:W-:Y:S01]  /*8530*/  DADD R32, -RZ, |R2| ;  /* 0x00000000ff207229 */ /* 0x000fe20000000502 */
[----:B------:R-:W-:Y:S02]  /*8540*/  FSEL R6, R6, RZ, P4 ;  /* 0x000000ff06067208 */ /* 0x000fe40002000000 */
[----:B------:R-:W-:-:S02]  /*8550*/  LOP3.LUT R22, R23, 0x7ff00000, RZ, 0xc0, !PT ;  /* 0x7ff0000017167812 */ /* 0x000fc400078ec0ff */
        /* <DEDUP_REMOVED lines=9> */
.L_x_211:
[----:B------:R-:W-:Y:S05]  /*85f0*/  BSYNC.RECONVERGENT B1 ;  /* 0x0000000000017941 */ /* 0x000fea0003800200 */
.L_x_210:
[----:B------:R-:W-:Y:S01]  /*8600*/  BSSY.RECONVERGENT B1, `(.L_x_212) ;  /* 0x0000009000017945 */ /* 0x000fe20003800200 */
[----:B------:R-:W-:-:S03]  /*8610*/  DMUL R22, R6, -5 ;  /* 0xc014000006167828 */ /* 0x000fc60000000000 */
[----:B------:R-:W-:Y:S08]  /*8620*/  @P0 BRA `(.L_x_213) ;  /* 0x0000000000180947 */ /* 0x000ff00003800000 */
[----:B------:R-:W-:-:S14]  /*8630*/  DSETP.NAN.AND P0, PT, R18, R18, PT ;  /* 0x000000121200722a */ /* 0x000fdc0003f08000 */
[----:B------:R-:W-:Y:S01]  /*8640*/  @P0 DADD R26, R18, 2 ;  /* 0x40000000121a0429 */ /* 0x000fe20000000000 */
[----:B------:R-:W-:Y:S10]  /*8650*/  @P0 BRA `(.L_x_213) ;  /* 0x00000000000c0947 */ /* 0x000ff40003800000 */
[----:B------:R-:W-:-:S14]  /*8660*/  DSETP.NEU.AND P0, PT, |R18|, +INF , PT ;  /* 0x7ff000001200742a */ /* 0x000fdc0003f0d200 */
[----:B------:R-:W-:Y:S02]  /*8670*/  @!P0 IMAD.MOV.U32 R26, RZ, RZ, 0x0 ;  /* 0x00000000ff1a8424 */ /* 0x000fe400078e00ff */
[----:B------:R-:W-:-:S07]  /*8680*/  @!P0 IMAD.MOV.U32 R27, RZ, RZ, 0x7ff00000 ;  /* 0x7ff00000ff1b8424 */ /* 0x000fce00078e00ff */
.L_x_213:
[----:B------:R-:W-:Y:S05]  /*8690*/  BSYNC.RECONVERGENT B1 ;  /* 0x0000000000017941 */ /* 0x000fea0003800200 */
.L_x_212:
[----:B------:R-:W-:Y:S01]  /*86a0*/  BSSY.RECONVERGENT B1, `(.L_x_214) ;  /* 0x000000a000017945 */ /* 0x000fe20003800200 */
[----:B------:R-:W-:Y:S02]  /*86b0*/  FSEL R6, R26, RZ, P1 ;  /* 0x000000ff1a067208 */ /* 0x000fe40000800000 */
[----:B------:R-:W-:Y:S01]  /*86c0*/  FSEL R7, R27, 1.875, P1 ;  /* 0x3ff000001b077808 */ /* 0x000fe20000800000 */
[----:B------:R-:W-:Y:S06]  /*86d0*/  @P2 BRA `(.L_x_215) ;  /* 0x0000000000182947 */ /* 0x000fec0003800000 */
[----:B------:R-:W-:-:S14]  /*86e0*/  DSETP.NAN.AND P0, PT, R12, R12, PT ;  /* 0x0000000c0c00722a */ /* 0x000fdc0003f08000 */
[----:B------:R-:W-:Y:S01]  /*86f0*/  @P0 DADD R24, R12, 2 ;  /* 0x400000000c180429 */ /* 0x000fe20000000000 */
[----:B------:R-:W-:Y:S10]  /*8700*/  @P0 BRA `(.L_x_215) ;  /* 0x00000000000c0947 */ /* 0x000ff40003800000 */
[----:B------:R-:W-:-:S14]  /*8710*/  DSETP.NEU.AND P0, PT, |R12|, +INF , PT ;  /* 0x7ff000000c00742a */ /* 0x000fdc0003f0d200 */
[----:B------:R-:W-:Y:S02]  /*8720*/  @!P0 IMAD.MOV.U32 R24, RZ, RZ, 0x0 ;  /* 0x00000000ff188424 */ /* 0x000fe400078e00ff */
[----:B------:R-:W-:-:S07]  /*8730*/  @!P0 IMAD.MOV.U32 R25, RZ, RZ, 0x7ff00000 ;  /* 0x7ff00000ff198424 */ /* 0x000fce00078e00ff */
.L_x_215:
[----:B------:R-:W-:Y:S05]  /*8740*/  BSYNC.RECONVERGENT B1 ;  /* 0x0000000000017941 */ /* 0x000fea0003800200 */
.L_x_214:
[----:B------:R-:W-:Y:S01]  /*8750*/  FSEL R8, R24, RZ, P3 ;  /* 0x000000ff18087208 */ /* 0x000fe20001800000 */
[----:B------:R-:W-:Y:S01]  /*8760*/  DSETP.NEU.AND P0, PT, R20, 1, PT ;  /* 0x3ff000001400742a */ /* 0x000fe20003f0d000 */
[----:B------:R-:W-:Y:S01]  /*8770*/  FSEL R9, R25, 1.875, P3 ;  /* 0x3ff0000019097808 */ /* 0x000fe20001800000 */
[----:B------:R-:W-:Y:S01]  /*8780*/  BSSY.RECONVERGENT B1, `(.L_x_216) ;  /* 0x0000009000017945 */ /* 0x000fe20003800200 */
[----:B------:R-:W-:-:S03]  /*8790*/  MOV R0, 0x8810 ;  /* 0x0000881000007802 */ /* 0x000fc60000000f00 */
[----:B------:R-:W-:Y:S01]  /*87a0*/  FSEL R18, R22, RZ, P0 ;  /* 0x000000ff16127208 */ /* 0x000fe20000000000 */
[----:B------:R-:W-:Y:S01]  /*87b0*/  DADD R20, R6, R8 ;  /* 0x0000000006147229 */ /* 0x000fe20000000008 */
[----:B------:R-:W-:Y:S01]  /*87c0*/  FSEL R19, R23, -2.3125, P0 ;  /* 0xc014000017137808 */ /* 0x000fe20000000000 */
[----:B------:R-:W-:Y:S01]  /*87d0*/  IMAD.MOV.U32 R8, RZ, RZ, R32 ;  /* 0x000000ffff087224 */ /* 0x000fe200078e0020 */
[----:B------:R-:W-:Y:S01]  /*87e0*/  MOV R9, 0x40000000 ;  /* 0x4000000000097802 */ /* 0x000fe20000000f00 */
[----:B------:R-:W-:-:S07]  /*87f0*/  IMAD.MOV.U32 R7, RZ, RZ, R33 ;  /* 0x000000ffff077224 */ /* 0x000fce00078e0021 */
[----:B------:R-:W-:Y:S05]  /*8800*/  CALL.REL.NOINC `($_Z13distributor_PdPdS_S_ii$__internal_accurate_pow) ;  /* 0x000004a400f47944 */ /* 0x000fea0003c00000 */
[----:B------:R-:W-:Y:S05]  /*8810*/  BSYNC.RECONVERGENT B1 ;  /* 0x0000000000017941 */ /* 0x000fea0003800200 */
.L_x_216:
        /* <DEDUP_REMOVED lines=15> */
.L_x_218:
[----:B------:R-:W-:Y:S05]  /*8910*/  BSYNC.RECONVERGENT B1 ;  /* 0x0000000000017941 */ /* 0x000fea0003800200 */
.L_x_217:
        /* <DEDUP_REMOVED lines=24> */
.L_x_220:
[----:B------:R-:W-:Y:S05]  /*8aa0*/  BSYNC.RECONVERGENT B3 ;  /* 0x0000000000037941 */ /* 0x000fea0003800200 */
.L_x_219:
[----:B------:R-:W-:Y:S01]  /*8ab0*/  IMAD.MOV.U32 R20, RZ, RZ, 0x652b82fe ;  /* 0x652b82feff147424 */ /* 0x000fe200078e00ff */
[----:B------:R-:W-:Y:S01]  /*8ac0*/  UMOV UR4, 0xfefa39ef ;  /* 0xfefa39ef00047882 */ /* 0x000fe20000000000 */
[----:B------:R-:W-:Y:S01]  /*8ad0*/  IMAD.MOV.U32 R21, RZ, RZ, 0x3ff71547 ;  /* 0x3ff71547ff157424 */ /* 0x000fe200078e00ff */
[----:B------:R-:W-:Y:S01]  /*8ae0*/  UMOV UR5, 0x3fe62e42 ;  /* 0x3fe62e4200057882 */ /* 0x000fe20000000000 */
[----:B------:R-:W-:Y:S01]  /*8af0*/  FSETP.GEU.AND P0, PT, |R7|, 4.1917929649353027344, PT ;  /* 0x4086232b0700780b */ /* 0x000fe20003f0e200 */
[----:B------:R-:W-:Y:S01]  /*8b00*/  BSSY.RECONVERGENT B1, `(.L_x_221) ;  /* 0x0000037000017945 */ /* 0x000fe20003800200 */
[----:B------:R-:W-:Y:S02]  /*8b10*/  DMUL R30, R30, 0.5 ;  /* 0x3fe000001e1e7828 */ /* 0x000fe40000000000 */
[----:B------:R-:W-:-:S08]  /*8b20*/  DFMA R20, R6, R20, 6.75539944105574400000e+15 ;  /* 0x433800000614742b */ /* 0x000fd00000000014 */
        /* <DEDUP_REMOVED lines=47> */
[----:B------:R-:W-:-:S04]  /*8e20*/  @!P1 SHF.R.S32.HI R7, RZ, 0x1, R0 ;  /* 0x00000001ff079819 */ /* 0x000fc80000011400 */
[----:B------:R-:W-:Y:S01]  /*8e30*/  @!P1 IADD3 R20, PT, PT, R20, -R7, RZ ;  /* 0x8000000714149210 */ /* 0x000fe20007ffe0ff */
[----:B------:R-:W-:-:S03]  /*8e40*/  @!P1 IMAD R7, R7, 0x100000, R9 ;  /* 0x0010000007079824 */ /* 0x000fc600078e0209 */
[----:B------:R-:W-:-:S06]  /*8e50*/  @!P1 LEA R9, R20, 0x3ff00000, 0x14 ;  /* 0x3ff0000014099811 */ /* 0x000fcc00078ea0ff */
[----:B------:R-:W-:-:S11]  /*8e60*/  @!P1 DMUL R2, R6, R8 ;  /* 0x0000000806029228 */ /* 0x000fd60000000000 */
.L_x_222:
[----:B------:R-:W-:Y:S05]  /*8e70*/  BSYNC.RECONVERGENT B1 ;  /* 0x0000000000017941 */ /* 0x000fea0003800200 */
.L_x_221:
[----:B------:R-:W-:Y:S01]  /*8e80*/  DMUL R18, R2, R18 ;  /* 0x0000001202127228 */ /* 0x000fe20000000000 */
[----:B------:R-:W-:Y:S01]  /*8e90*/  BSSY.RECONVERGENT B3, `(.L_x_223) ;  /* 0x000015e000037945 */ /* 0x000fe20003800200 */
[C---:B------:R-:W-:Y:S02]  /*8ea0*/  DFMA R2, R14.reuse, 0.25, R34 ;  /* 0x3fd000000e02782b */ /* 0x040fe40000000022 */
[C---:B------:R-:W-:Y:S02]  /*8eb0*/  DMUL R54, R14.reuse, R54 ;  /* 0x000000360e367228 */ /* 0x040fe40000000000 */
[----:B------:R-:W-:Y:S02]  /*8ec0*/  DMUL R74, R14, R74 ;  /* 0x0000004a0e4a7228 */ /* 0x000fe40000000000 */
[----:B------:R-:W-:Y:S02]  /*8ed0*/  DMUL R18, R18, R30 ;  /* 0x0000001e12127228 */ /* 0x000fe40000000000 */
[----:B------:R-:W-:-:S02]  /*8ee0*/  DSETP.GEU.AND P0, PT, R2, R28, PT ;  /* 0x0000001c0200722a */ /* 0x000fc40003f0e000 */
[C---:B------:R-:W-:Y:S02]  /*8ef0*/  DMUL R102, R14.reuse, R40 ;  /* 0x000000280e667228 */ /* 0x040fe40000000000 */
[C---:B------:R-:W-:Y:S02]  /*8f00*/  DMUL R100, R14.reuse, R44 ;  /* 0x0000002c0e647228 */ /* 0x040fe40000000000 */
[C---:B------:R-:W-:Y:S02]  /*8f10*/  DMUL R98, R14.reuse, R38 ;  /* 0x000000260e627228 */ /* 0x040fe40000000000 */
[----:B------:R-:W-:Y:S02]  /*8f20*/  DMUL R56, R14, R18 ;  /* 0x000000120e387228 */ /* 0x000fe40000000000 */
[----:B------:R-:W-:Y:S02]  /*8f30*/  DFMA R24, R102, 0.25, R76 ;  /* 0x3fd000006618782b */ /* 0x000fe4000000004c */
[----:B------:R-:W-:-:S02]  /*8f40*/  DFMA R108, R54, 0.25, R40 ;  /* 0x3fd00000366c782b */ /* 0x000fc40000000028 */
[----:B------:R-:W-:Y:S02]  /*8f50*/  DFMA R22, R100, 0.25, R12 ;  /* 0x3fd000006416782b */ /* 0x000fe4000000000c */
[----:B------:R-:W-:Y:S02]  /*8f60*/  DFMA R106, R74, 0.25, R44 ;  /* 0x3fd000004a6a782b */ /* 0x000fe4000000002c */
[----:B------:R-:W-:Y:S02]  /*8f70*/  DFMA R50, R98, 0.25, R36 ;  /* 0x3fd000006232782b */ /* 0x000fe40000000024 */
[----:B------:R-:W-:Y:S01]  /*8f80*/  DFMA R104, R56, 0.25, R38 ;  /* 0x3fd000003868782b */ /* 0x000fe20000000026 */
[----:B------:R-:W-:Y:S10]  /*8f90*/  @P0 BRA `(.L_x_224) ;  /* 0x00000008009c0947 */ /* 0x000ff40003800000 */
[----:B------:R-:W-:Y:S02]  /*8fa0*/  R2UR UR4, R134 ;  /* 0x00000000860472ca */ /* 0x000fe400000e0000 */
[----:B------:R-:W-:-:S13]  /*8fb0*/  R2UR UR5, R135 ;  /* 0x00000000870572ca */ /* 0x000fda00000e0000 */
[----:B------:R0:W5:Y:S01]  /*8fc0*/  LD.E.64 R52, desc[UR4][R4.64] ;  /* 0x0000000404347980 */ /* 0x000162000c101b00 */
[----:B------:R-:W-:Y:S01]  /*8fd0*/  DADD R2, R28, -R2 ;  /* 0x000000001c027229 */ /* 0x000fe20000000802 */
[----:B------:R-:W-:Y:S01]  /*8fe0*/  BSSY.RECONVERGENT B1, `(.L_x_225) ;  /* 0x0000008000017945 */ /* 0x000fe20003800200 */
[----:B------:R-:W-:Y:S01]  /*8ff0*/  IMAD.MOV.U32 R9, RZ, RZ, 0x3ff00000 ;  /* 0x3ff00000ff097424 */ /* 0x000fe200078e00ff */
[----:B------:R-:W-:-:S05]  /*9000*/  MOV R0, 0x9060 ;  /* 0x0000906000007802 */ /* 0x000fca0000000f00 */
[----:B------:R-:W-:Y:S02]  /*9010*/  DADD R6, -RZ, |R2| ;  /* 0x00000000ff067229 */ /* 0x000fe40000000502 */
[----:B------:R-:W-:Y:S01]  /*9020*/  DSETP.NEU.AND P0, PT, R2, RZ, PT ;  /* 0x000000ff0200722a */ /* 0x000fe20003f0d000 */
[----:B------:R-:W-:-:S07]  /*9030*/  ISETP.GE.AND P2, PT, R3, RZ, PT ;  /* 0x000000ff0300720c */ /* 0x000fce0003f46270 */
[----:B0-----:R-:W-:-:S07]  /*9040*/  IMAD.MOV.U32 R8, RZ, RZ, R6 ;  /* 0x000000ffff087224 */ /* 0x001fce00078e0006 */
[----:B-----5:R-:W-:Y:S05]  /*9050*/  CALL.REL.NOINC `($_Z13distributor_PdPdS_S_ii$__internal_accurate_pow) ;  /* 0x0000049c00e07944 */ /* 0x020fea0003c00000 */
[----:B------:R-:W-:Y:S05]  /*9060*/  BSYNC.RECONVERGENT B1 ;  /* 0x0000000000017941 */ /* 0x000fea0003800200 */
.L_x_225:
        /* <DEDUP_REMOVED lines=19> */
.L_x_227:
[----:B------:R-:W-:Y:S05]  /*91a0*/  BSYNC.RECONVERGENT B1 ;  /* 0x0000000000017941 */ /* 0x000fea0003800200 */
.L_x_226:
[----:B------:R-:W-:Y:S02]  /*91b0*/  R2UR UR4, R134 ;  /* 0x00000000860472ca */ /* 0x000fe400000e0000 */
[----:B------:R-:W-:-:S13]  /*91c0*/  R2UR UR5, R135 ;  /* 0x00000000870572ca */ /* 0x000fda00000e0000 */
[----:B------:R0:W5:Y:S01]  /*91d0*/  LD.E.64 R48, desc[UR4][R4.64+0x8] ;  /* 0x0000080404307980 */ /* 0x000162000c101b00 */
        /* <DEDUP_REMOVED lines=8> */
[----:B------:R-:W-:Y:S01]  /*9260*/  DFMA R20, R52, R20, RZ ;  /* 0x000000143414722b */ /* 0x000fe200000000ff */
[----:B0-----:R-:W-:-:S10]  /*9270*/  IMAD.MOV.U32 R9, RZ, RZ, 0x40000000 ;  /* 0x40000000ff097424 */ /* 0x001fd400078e00ff */
[----:B-----5:R-:W-:Y:S05]  /*9280*/  CALL.REL.NOINC `($_Z13distributor_PdPdS_S_ii$__internal_accurate_pow) ;  /* 0x0000049c00547944 */ /* 0x020fea0003c00000 */
[----:B------:R-:W-:Y:S05]  /*9290*/  BSYNC.RECONVERGENT B1 ;  /* 0x0000000000017941 */ /* 0x000fea0003800200 */
.L_x_228:
        /* <DEDUP_REMOVED lines=14> */
.L_x_231:
[----:B------:R-:W-:-:S11]  /*9380*/  DADD R8, R2, 2 ;  /* 0x4000000002087429 */ /* 0x000fd60000000000 */
.L_x_230:
[----:B------:R-:W-:Y:S05]  /*9390*/  BSYNC.RECONVERGENT B1 ;  /* 0x0000000000017941 */ /* 0x000fea0003800200 */
.L_x_229:
[----:B------:R-:W-:Y:S02]  /*93a0*/  R2UR UR4, R134 ;  /* 0x00000000860472ca */ /* 0x000fe400000e0000 */
[----:B------:R-:W-:-:S13]  /*93b0*/  R2UR UR5, R135 ;  /* 0x00000000870572ca */ /* 0x000fda00000e0000 */
[----:B------:R0:W5:Y:S01]  /*93c0*/  LD.E.64 R18, desc[UR4][R4.64+0x10] ;  /* 0x0000100404127980 */ /* 0x000162000c101b00 */
        /* <DEDUP_REMOVED lines=10> */
[----:B------:R-:W-:Y:S01]  /*9470*/  IMAD.MOV.U32 R8, RZ, RZ, R26 ;  /* 0x000000ffff087224 */ /* 0x000fe200078e001a */
[----:B------:R-:W-:Y:S01]  /*9480*/  MOV R7, R27 ;  /* 0x0000001b00077202 */ /* 0x000fe20000000f00 */
[----:B0-----:R-:W-:-:S08]  /*9490*/  IMAD.MOV.U32 R9, RZ, RZ, 0x40080000 ;  /* 0x40080000ff097424 */ /* 0x001fd000078e00ff */
[----:B-----5:R-:W-:Y:S05]  /*94a0*/  CALL.REL.NOINC `($_Z13distributor_PdPdS_S_ii$__internal_accurate_pow) ;  /* 0x0000049800cc7944 */ /* 0x020fea0003c00000 */
[----:B------:R-:W-:Y:S05]  /*94b0*/  BSYNC.RECONVERGENT B1 ;  /* 0x0000000000017941 */ /* 0x000fea0003800200 */
.L_x_232:
        /* <DEDUP_REMOVED lines=20> */
.L_x_235:
[----:B------:R-:W-:-:S11]  /*9600*/  DADD R8, R2, 3 ;  /* 0x4008000002087429 */ /* 0x000fd60000000000 */
.L_x_234:
[----:B------:R-:W-:Y:S05]  /*9610*/  BSYNC.RECONVERGENT B1 ;  /* 0x0000000000017941 */ /* 0x000fea0003800200 */
.L_x_233:
        /* <DEDUP_REMOVED lines=27> */
.L_x_237:
[----:B------:R-:W-:Y:S05]  /*97d0*/  BSYNC.RECONVERGENT B4 ;  /* 0x0000000000047941 */ /* 0x000fea0003800200 */
.L_x_236:
[----:B------:R-:W-:Y:S02]  /*97e0*/  R2UR UR4, R134 ;  /* 0x00000000860472ca */ /* 0x000fe400000e0000 */
[----:B------:R-:W-:-:S13]  /*97f0*/  R2UR UR5, R135 ;  /* 0x00000000870572ca */ /* 0x000fda00000e0000 */
[----:B------:R0:W5:Y:S01]  /*9800*/  LD.E.64 R46, desc[UR4][R4.64+0x18] ;  /* 0x00001804042e7980 */ /* 0x000162000c101b00 */
[----:B------:R-:W-:Y:S01]  /*9810*/  DADD R8, -RZ, |R2| ;  /* 0x00000000ff087229 */ /* 0x000fe20000000502 */
[----:B------:R-:W-:Y:S01]  /*9820*/  BSSY.RECONVERGENT B1, `(.L_x_238) ;  /* 0x0000006000017945 */ /* 0x000fe20003800200 */
[----:B------:R-:W-:Y:S01]  /*9830*/  DFMA R20, R6, R26, R20 ;  /* 0x0000001a0614722b */ /* 0x000fe20000000014 */
[----:B------:R-:W-:-:S07]  /*9840*/  MOV R0, 0x9880 ;  /* 0x0000988000007802 */ /* 0x000fce0000000f00 */
[----:B------:R-:W-:Y:S02]  /*9850*/  IMAD.MOV.U32 R7, RZ, RZ, R9 ;  /* 0x000000ffff077224 */ /* 0x000fe400078e0009 */
[----:B0-----:R-:W-:-:S07]  /*9860*/  IMAD.MOV.U32 R9, RZ, RZ, 0x40100000 ;  /* 0x40100000ff097424 */ /* 0x001fce00078e00ff */
[----:B-----5:R-:W-:Y:S05]  /*9870*/  CALL.REL.NOINC `($_Z13distributor_PdPdS_S_ii$__internal_accurate_pow) ;  /* 0x0000049400d87944 */ /* 0x020fea0003c00000 */
[----:B------:R-:W-:Y:S05]  /*9880*/  BSYNC.RECONVERGENT B1 ;  /* 0x0000000000017941 */ /* 0x000fea0003800200 */
.L_x_238:
        /* <DEDUP_REMOVED lines=14> */
.L_x_241:
[----:B------:R-:W-:-:S11]  /*9970*/  DADD R6, R2, 4 ;  /* 0x4010000002067429 */ /* 0x000fd60000000000 */
.L_x_240:
[----:B------:R-:W-:Y:S05]  /*9980*/  BSYNC.RECONVERGENT B1 ;  /* 0x0000000000017941 */ /* 0x000fea0003800200 */
.L_x_239:
        /* <DEDUP_REMOVED lines=8> */
.L_x_224:
[----:B------:R-:W-:Y:S02]  /*9a10*/  R2UR UR4, R134 ;  /* 0x00000000860472ca */ /* 0x000fe400000e0000 */
[----:B------:R-:W-:-:S13]  /*9a20*/  R2UR UR5, R135 ;  /* 0x00000000870572ca */ /* 0x000fda00000e0000 */
[----:B------:R0:W5:Y:S01]  /*9a30*/  LD.E.64 R52, desc[UR4][R4.64] ;  /* 0x0000000404347980 */ /* 0x000162000c101b00 */
[----:B------:R-:W-:Y:S01]  /*9a40*/  DADD R2, -R28, R2 ;  /* 0x000000001c027229 */ /* 0x000fe20000000102 */
        /* <DEDUP_REMOVED lines=9> */
.L_x_243:
        /* <DEDUP_REMOVED lines=19> */
.L_x_245:
[----:B------:R-:W-:Y:S05]  /*9c10*/  BSYNC.RECONVERGENT B1 ;  /* 0x0000000000017941 */ /* 0x000fea0003800200 */
.L_x_244:
        /* <DEDUP_REMOVED lines=15> */
.L_x_246:
        /* <DEDUP_REMOVED lines=14> */
.L_x_249:
[----:B------:R-:W-:-:S11]  /*9df0*/  DADD R6, R2, 2 ;  /* 0x4000000002067429 */ /* 0x000fd60000000000 */
.L_x_248:
[----:B------:R-:W-:Y:S05]  /*9e00*/  BSYNC.RECONVERGENT B1 ;  /* 0x0000000000017941 */ /* 0x000fea0003800200 */
.L_x_247:
        /* <DEDUP_REMOVED lines=14> */
[----:B------:R-:W-:Y:S02]  /*9ef0*/  IMAD.MOV.U32 R7, RZ, RZ, R27 ;  /* 0x000000ffff077224 */ /* 0x000fe400078e001b */
[----:B0-----:R-:W-:-:S07]  /*9f00*/  IMAD.MOV.U32 R9, RZ, RZ, 0x40080000 ;  /* 0x40080000ff097424 */ /* 0x001fce00078e00ff */
[----:B-----5:R-:W-:Y:S05]  /*9f10*/  CALL.REL.NOINC `($_Z13distributor_PdPdS_S_ii$__internal_accurate_pow) ;  /* 0x0000049000307944 */ /* 0x020fea0003c00000 */
[----:B------:R-:W-:Y:S05]  /*9f20*/  BSYNC.RECONVERGENT B1 ;  /* 0x0000000000017941 */ /* 0x000fea0003800200 */
.L_x_250:
[----:B------:R-:W-:Y:S01]  /*9f30*/  DADD R26, R2, 3 ;  /* 0x40080000021a7429 */ /* 0x000fe20000000000 */
[----:B------:R-:W-:Y:S01]  /*9f40*/  MOV R7, R9 ;  /* 0x0000000900077202 */ /* 0x000fe20000000f00 */
        /* <DEDUP_REMOVED lines=18> */
.L_x_253:
[----:B------:R-:W-:-:S11]  /*a070*/  DADD R8, R2, 3 ;  /* 0x4008000002087429 */ /* 0x000fd60000000000 */
.L_x_252:
[----:B------:R-:W-:Y:S05]  /*a080*/  BSYNC.RECONVERGENT B1 ;  /* 0x0000000000017941 */ /* 0x000fea0003800200 */
.L_x_251:
        /* <DEDUP_REMOVED lines=27> */
.L_x_255:
[----:B------:R-:W-:Y:S05]  /*a240*/  BSYNC.RECONVERGENT B4 ;  /* 0x0000000000047941 */ /* 0x000fea0003800200 */
.L_x_254:
        /* <DEDUP_REMOVED lines=11> */
.L_x_256:
[----:B------:R-:W-:Y:S01]  /*a300*/  DADD R26, R2, 4 ;  /* 0x40100000021a7429 */ /* 0x000fe20000000000 */
[----:B------:R-:W-:Y:S09]  /*a310*/  BSSY.RECONVERGENT B1, `(.L_x_257) ;  /* 0x000000e000017945 */ /* 0x000ff20003800200 */
[----:B------:R-:W-:-:S02]  /*a320*/  LOP3.LUT R26, R27, 0x7ff00000, RZ, 0xc0, !PT ;  /* 0x7ff000001b1a7812 */ /* 0x000fc400078ec0ff */
[----:B------:R-:W-:Y:S02]  /*a330*/  FSEL R27, R9, RZ, P0 ;  /* 0x000000ff091b7208 */ /* 0x000fe40000000000 */
[----:B------:R-:W-:Y:S02]  /*a340*/  ISETP.NE.AND P1, PT, R26, 0x7ff00000, PT ;  /* 0x7ff000001a00780c */ /* 0x000fe40003f25270 */
[----:B------:R-:W-:-:S11]  /*a350*/  FSEL R26, R6, RZ, P0 ;  /* 0x000000ff061a7208 */ /* 0x000fd60000000000 */
        /* <DEDUP_REMOVED lines=8> */
.L_x_259:
[----:B------:R-:W-:-:S11]  /*a3e0*/  DADD R26, R2, 4 ;  /* 0x40100000021a7429 */ /* 0x000fd60000000000 */
.L_x_258:
[----:B------:R-:W-:Y:S05]  /*a3f0*/  BSYNC.RECONVERGENT B1 ;  /* 0x0000000000017941 */ /* 0x000fea0003800200 */
.L_x_257:
[----:B------:R-:W0:Y:S01]  /*a400*/  LDC.64 R8, c[0x0][0x380] ;  /* 0x0000e000ff087b82 */ /* 0x000e220000000a00 */
[----:B------:R-:W-:Y:S02]  /*a410*/  DSETP.NEU.AND P0, PT, R2, 1, PT ;  /* 0x3ff000000200742a */ /* 0x000fe40003f0d000 */
[----:B------:R-:W-:-:S04]  /*a420*/  DMUL R6, R46, 0.25 ;  /* 0x3fd000002e067828 */ /* 0x000fc80000000000 */
[----:B------:R-:W-:Y:S02]  /*a430*/  FSEL R2, R26, RZ, P0 ;  /* 0x000000ff1a027208 */ /* 0x000fe40000000000 */
[----:B------:R-:W-:-:S06]  /*a440*/  FSEL R3, R27, 1.875, P0 ;  /* 0x3ff000001b037808 */ /* 0x000fcc0000000000 */
[----:B------:R-:W-:-:S08]  /*a450*/  DFMA R20, R6, R2, R20 ;  /* 0x000000020614722b */ /* 0x000fd00000000014 */
[----:B0-----:R-:W-:-:S11]  /*a460*/  DFMA R20, R8, 0.5, R20 ;  /* 0x3fe000000814782b */ /* 0x001fd60000000014 */
.L_x_242:
[----:B------:R-:W-:Y:S05]  /*a470*/  BSYNC.RECONVERGENT B3 ;  /* 0x0000000000037941 */ /* 0x000fea0003800200 */
.L_x_223:
[----:B------:R-:W0:Y:S01]  /*a480*/  MUFU.RCP64H R3, 3.7178592681884765625 ;  /* 0x400dbe2d00037908 */ /* 0x000e220000001800 */
[----:B------:R-:W-:Y:S01]  /*a490*/  MOV R6, 0xf9b01d21 ;  /* 0xf9b01d2100067802 */ /* 0x000fe20000000f00 */
[----:B------:R-:W-:Y:S01]  /*a4a0*/  IMAD.MOV.U32 R7, RZ, RZ, 0x400dbe2d ;  /* 0x400dbe2dff077424 */ /* 0x000fe200078e00ff */
[----:B------:R-:W-:Y:S01]  /*a4b0*/  FSETP.GEU.AND P1, PT, |R51|, 6.5827683646048100446e-37, PT ;  /* 0x036000003300780b */ /* 0x000fe20003f2e200 */
[----:B------:R-:W-:Y:S01]  /*a4c0*/  IMAD.MOV.U32 R2, RZ, RZ, 0x1 ;  /* 0x00000001ff027424 */ /* 0x000fe200078e00ff */
[----:B------:R-:W-:Y:S01]  /*a4d0*/  BSSY.RECONVERGENT B3, `(.L_x_260) ;  /* 0x0000015000037945 */ /* 0x000fe20003800200 */
[----:B------:R-:W-:-:S04]  /*a4e0*/  DADD R20, R24, -R20 ;  /* 0x0000000018147229 */ /* 0x000fc80000000814 */
        /* <DEDUP_REMOVED lines=19> */
.L_x_261:
[----:B------:R-:W-:Y:S05]  /*a620*/  BSYNC.RECONVERGENT B3 ;  /* 0x0000000000037941 */ /* 0x000fea0003800200 */
.L_x_260:
[----:B------:R-:W-:Y:S01]  /*a630*/  DADD R6, -RZ, |R2| ;  /* 0x00000000ff067229 */ /* 0x000fe20000000502 */
[----:B------:R-:W-:Y:S01]  /*a640*/  BSSY.RECONVERGENT B1, `(.L_x_262) ;  /* 0x0000005000017945 */ /* 0x000fe20003800200 */
[----:B------:R-:W-:Y:S01]  /*a650*/  IMAD.MOV.U32 R9, RZ, RZ, 0x40000000 ;  /* 0x40000000ff097424 */ /* 0x000fe200078e00ff */
[----:B------:R-:W-:-:S07]  /*a660*/  MOV R0, 0xa690 ;  /* 0x0000a69000007802 */ /* 0x000fce0000000f00 */
[----:B------:R-:W-:-:S07]  /*a670*/  IMAD.MOV.U32 R8, RZ, RZ, R6 ;  /* 0x000000ffff087224 */ /* 0x000fce00078e0006 */
[----:B------:R-:W-:Y:S05]  /*a680*/  CALL.REL.NOINC `($_Z13distributor_PdPdS_S_ii$__internal_accurate_pow) ;  /* 0x0000048800547944 */ /* 0x000fea0003c00000 */
[----:B------:R-:W-:Y:S05]  /*a690*/  BSYNC.RECONVERGENT B1 ;  /* 0x0000000000017941 */ /* 0x000fea0003800200 */
.L_x_262:
        /* <DEDUP_REMOVED lines=18> */
.L_x_264:
[----:B------:R-:W-:Y:S05]  /*a7c0*/  BSYNC.RECONVERGENT B1 ;  /* 0x0000000000017941 */ /* 0x000fea0003800200 */
.L_x_263:
        /* <DEDUP_REMOVED lines=25> */
.L_x_266:
[----:B------:R-:W-:Y:S05]  /*a960*/  BSYNC.RECONVERGENT B3 ;  /* 0x0000000000037941 */ /* 0x000fea0003800200 */
.L_x_265:
        /* <DEDUP_REMOVED lines=9> */
.L_x_267:
        /* <DEDUP_REMOVED lines=15> */
.L_x_269:
[----:B------:R-:W-:Y:S05]  /*aaf0*/  BSYNC.RECONVERGENT B1 ;  /* 0x0000000000017941 */ /* 0x000fea0003800200 */
.L_x_268:
        /* <DEDUP_REMOVED lines=24> */
.L_x_271:
[----:B------:R-:W-:Y:S05]  /*ac80*/  BSYNC.RECONVERGENT B3 ;  /* 0x0000000000037941 */ /* 0x000fea0003800200 */
.L_x_270:
        /* <DEDUP_REMOVED lines=16> */
.L_x_273:
[----:B------:R-:W-:Y:S05]  /*ad90*/  BSYNC.RECONVERGENT B1 ;  /* 0x0000000000017941 */ /* 0x000fea0003800200 */
.L_x_272:
[----:B------:R-:W-:Y:S01]  /*ada0*/  DADD R62, R6, 1 ;  /* 0x3ff00000063e7429 */ /* 0x000fe20000000000 */
[----:B------:R-:W-:Y:S01]  /*adb0*/  MOV R24, 0x0 ;  /* 0x0000000000187802 */ /* 0x000fe20000000f00 */
[----:B------:R-:W-:Y:S01]  /*adc0*/  IMAD.MOV.U32 R25, RZ, RZ, 0x3fd80000 ;  /* 0x3fd80000ff197424 */ /* 0x000fe200078e00ff */
[----:B------:R-:W-:Y:S01]  /*add0*/  BSSY.RECONVERGENT B3, `(.L_x_274) ;  /* 0x0000016000037945 */ /* 0x000fe20003800200 */
        /* <DEDUP_REMOVED lines=21> */
.L_x_275:
[----:B------:R-:W-:Y:S05]  /*af30*/  BSYNC.RECONVERGENT B3 ;  /* 0x0000000000037941 */ /* 0x000fea0003800200 */
.L_x_274:
        /* <DEDUP_REMOVED lines=20> */
.L_x_277:
[----:B------:R-:W-:Y:S05]  /*b080*/  BSYNC.RECONVERGENT B3 ;  /* 0x0000000000037941 */ /* 0x000fea0003800200 */
.L_x_276:
[----:B------:R-:W-:Y:S01]  /*b090*/  DADD R6, -RZ, |R30| ;  /* 0x00000000ff067229 */ /* 0x000fe2000000051e */
[----:B------:R-:W-:Y:S01]  /*b0a0*/  BSSY.RECONVERGENT B1, `(.L_x_278) ;  /* 0x0000005000017945 */ /* 0x000fe20003800200 */
[----:B------:R-:W-:Y:S02]  /*b0b0*/  MOV R9, 0x40000000 ;  /* 0x4000000000097802 */ /* 0x000fe40000000f00 */
[----:B------:R-:W-:-:S06]  /*b0c0*/  MOV R0, 0xb0f0 ;  /* 0x0000b0f000007802 */ /* 0x000fcc0000000f00 */
[----:B------:R-:W-:-:S07]  /*b0d0*/  IMAD.MOV.U32 R8, RZ, RZ, R6 ;  /* 0x000000ffff087224 */ /* 0x000fce00078e0006 */
[----:B------:R-:W-:Y:S05]  /*b0e0*/  CALL.REL.NOINC `($_Z13distributor_PdPdS_S_ii$__internal_accurate_pow) ;  /* 0x0000047c00bc7944 */ /* 0x000fea0003c00000 */
[----:B------:R-:W-:Y:S05]  /*b0f0*/  BSYNC.RECONVERGENT B1 ;  /* 0x0000000000017941 */ /* 0x000fea0003800200 */
.L_x_278:
        /* <DEDUP_REMOVED lines=15> */
.L_x_280:
[----:B------:R-:W-:Y:S05]  /*b1f0*/  BSYNC.RECONVERGENT B1 ;  /* 0x0000000000017941 */ /* 0x000fea0003800200 */
.L_x_279:
        /* <DEDUP_REMOVED lines=11> */
.L_x_281:
        /* <DEDUP_REMOVED lines=20> */
.L_x_283:
[----:B------:R-:W-:Y:S05]  /*b3f0*/  BSYNC.RECONVERGENT B1 ;  /* 0x0000000000017941 */ /* 0x000fea0003800200 */
.L_x_282:
[----:B------:R-:W-:Y:S01]  /*b400*/  BSSY.RECONVERGENT B1, `(.L_x_284) ;  /* 0x0000005000017945 */ /* 0x000fe20003800200 */
[----:B------:R-:W-:Y:S01]  /*b410*/  MOV R7, R31 ;  /* 0x0000001f00077202 */ /* 0x000fe20000000f00 */
[----:B------:R-:W-:Y:S01]  /*b420*/  IMAD.MOV.U32 R9, RZ, RZ, 0x40000000 ;  /* 0x40000000ff097424 */ /* 0x000fe200078e00ff */
[----:B------:R-:W-:-:S07]  /*b430*/  MOV R0, 0xb450 ;  /* 0x0000b45000007802 */ /* 0x000fce0000000f00 */
[----:B------:R-:W-:Y:S05]  /*b440*/  CALL.REL.NOINC `($_Z13distributor_PdPdS_S_ii$__internal_accurate_pow) ;  /* 0x0000047800e47944 */ /* 0x000fea0003c00000 */
[----:B------:R-:W-:Y:S05]  /*b450*/  BSYNC.RECONVERGENT B1 ;  /* 0x0000000000017941 */ /* 0x000fea0003800200 */
.L_x_284:
        /* <DEDUP_REMOVED lines=23> */
.L_x_286:
[----:B------:R-:W-:Y:S05]  /*b5d0*/  BSYNC.RECONVERGENT B1 ;  /* 0x0000000000017941 */ /* 0x000fea0003800200 */
.L_x_285:
        /* <DEDUP_REMOVED lines=9> */
.L_x_287:
        /* <DEDUP_REMOVED lines=15> */
.L_x_289:
[----:B------:R-:W-:Y:S05]  /*b760*/  BSYNC.RECONVERGENT B1 ;  /* 0x0000000000017941 */ /* 0x000fea0003800200 */
.L_x_288:
        /* <DEDUP_REMOVED lines=19> */
[----:B------:R-:W-:Y:S01]  /*b8a0*/  MOV R9, R59 ;  /* 0x0000003b00097202 */ /* 0x000fe20000000f00 */
[----:B------:R-:W-:Y:S01]  /*b8b0*/  IMAD.MOV.U32 R6, RZ, RZ, R24 ;  /* 0x000000ffff067224 */ /* 0x000fe200078e0018 */
[----:B------:R-:W-:Y:S01]  /*b8c0*/  MOV R0, 0xb8f0 ;  /* 0x0000b8f000007802 */ /* 0x000fe20000000f00 */
[----:B------:R-:W-:-:S07]  /*b8d0*/  IMAD.MOV.U32 R7, RZ, RZ, R25 ;  /* 0x000000ffff077224 */ /* 0x000fce00078e0019 */
[----:B------:R-:W-:Y:S05]  /*b8e0*/  CALL.REL.NOINC `($__internal_1_$__cuda_sm20_div_rn_f64_full) ;  /* 0x0000046400d47944 */ /* 0x000fea0003c00000 */
.L_x_291:
[----:B------:R-:W-:Y:S05]  /*b8f0*/  BSYNC.RECONVERGENT B3 ;  /* 0x0000000000037941 */ /* 0x000fea0003800200 */
.L_x_290:
        /* <DEDUP_REMOVED lines=55> */
[----:B------:R-:W-:Y:S02]  /*bc70*/  @!P1 MOV R24, RZ ;  /* 0x000000ff00189202 */ /* 0x000fe40000000f00 */
[----:B------:R-:W-:Y:S02]  /*bc80*/  @!P1 SHF.R.S32.HI R7, RZ, 0x1, R0 ;  /* 0x00000001ff079819 */ /* 0x000fe40000011400 */
[----:B------:R-:W-:-:S03]  /*bc90*/  FSEL R9, R9, RZ, P0 ;  /* 0x000000ff09097208 */ /* 0x000fc60000000000 */
[----:B------:R-:W-:Y:S02]  /*bca0*/  @!P1 IMAD.IADD R58, R58, 0x1, -R7 ;  /* 0x000000013a3a9824 */ /* 0x000fe400078e0a07 */
[----:B------:R-:W-:-:S03]  /*bcb0*/  @!P1 IMAD R7, R7, 0x100000, R25 ;  /* 0x0010000007079824 */ /* 0x000fc600078e0219 */
[----:B------:R-:W-:-:S06]  /*bcc0*/  @!P1 LEA R25, R58, 0x3ff00000, 0x14 ;  /* 0x3ff000003a199811 */ /* 0x000fcc00078ea0ff */
[----:B------:R-:W-:-:S11]  /*bcd0*/  @!P1 DMUL R8, R6, R24 ;  /* 0x0000001806089228 */ /* 0x000fd60000000000 */
.L_x_293:
[----:B------:R-:W-:Y:S05]  /*bce0*/  BSYNC.RECONVERGENT B1 ;  /* 0x0000000000017941 */ /* 0x000fea0003800200 */
.L_x_292:
        /* <DEDUP_REMOVED lines=10> */
.L_x_295:
[----:B------:R-:W-:Y:S05]  /*bd90*/  BSYNC.RECONVERGENT B1 ;  /* 0x0000000000017941 */ /* 0x000fea0003800200 */
.L_x_294:
        /* <DEDUP_REMOVED lines=28> */
.L_x_297:
[----:B------:R-:W-:Y:S05]  /*bf60*/  BSYNC.RECONVERGENT B3 ;  /* 0x0000000000037941 */ /* 0x000fea0003800200 */
.L_x_296:
[----:B------:R-:W-:Y:S01]  /*bf70*/  FSEL R24, R8, 3.01326645709721542066e+23, P1 ;  /* 0x667f3bcd08187808 */ /* 0x000fe20000800000 */
[----:B------:R-:W-:Y:S01]  /*bf80*/  BSSY.RECONVERGENT B1, `(.L_x_298) ;  /* 0x0000007000017945 */ /* 0x000fe20003800200 */
[----:B------:R-:W-:Y:S02]  /*bf90*/  FSEL R25, R9, 1.9267766475677490234, P1 ;  /* 0x3ff6a09e09197808 */ /* 0x000fe40000800000 */
[----:B------:R-:W-:Y:S02]  /*bfa0*/  MOV R9, 0x40000000 ;  /* 0x4000000000097802 */ /* 0x000fe40000000f00 */
[----:B------:R-:W-:Y:S02]  /*bfb0*/  MOV R0, 0xbff0 ;  /* 0x0000bff000007802 */ /* 0x000fe40000000f00 */
[----:B------:R-:W-:-:S10]  /*bfc0*/  DADD R6, -RZ, |R24| ;  /* 0x00000000ff067229 */ /* 0x000fd40000000518 */
[----:B------:R-:W-:-:S07]  /*bfd0*/  IMAD.MOV.U32 R8, RZ, RZ, R6 ;  /* 0x000000ffff087224 */ /* 0x000fce00078e0006 */
[----:B------:R-:W-:Y:S05]  /*bfe0*/  CALL.REL.NOINC `($_Z13distributor_PdPdS_S_ii$__internal_accurate_pow) ;  /* 0x0000046c00fc7944 */ /* 0x000fea0003c00000 */
[----:B------:R-:W-:Y:S05]  /*bff0*/  BSYNC.RECONVERGENT B1 ;  /* 0x0000000000017941 */ /* 0x000fea0003800200 */
.L_x_298:
        /* <DEDUP_REMOVED lines=15> */
.L_x_300:
[----:B------:R-:W-:Y:S05]  /*c0f0*/  BSYNC.RECONVERGENT B1 ;  /* 0x0000000000017941 */ /* 0x000fea0003800200 */
.L_x_299:
        /* <DEDUP_REMOVED lines=24> */
.L_x_302:
[----:B------:R-:W-:Y:S05]  /*c280*/  BSYNC.RECONVERGENT B3 ;  /* 0x0000000000037941 */ /* 0x000fea0003800200 */
.L_x_301:
        /* <DEDUP_REMOVED lines=16> */
.L_x_304:
[----:B------:R-:W-:Y:S05]  /*c390*/  BSYNC.RECONVERGENT B1 ;  /* 0x0000000000017941 */ /* 0x000fea0003800200 */
.L_x_303:
        /* <DEDUP_REMOVED lines=25> */
.L_x_306:
[----:B------:R-:W-:Y:S05]  /*c530*/  BSYNC.RECONVERGENT B3 ;  /* 0x0000000000037941 */ /* 0x000fea0003800200 */
.L_x_305:
        /* <DEDUP_REMOVED lines=18> */
[----:B------:R-:W-:Y:S01]  /*c660*/  MOV R42, R8 ;  /* 0x00000008002a7202 */ /* 0x000fe20000000f00 */
[----:B------:R-:W-:-:S07]  /*c670*/  IMAD.MOV.U32 R43, RZ, RZ, R9 ;  /* 0x000000ffff2b7224 */ /* 0x000fce00078e0009 */
.L_x_308:
[----:B------:R-:W-:Y:S05]  /*c680*/  BSYNC.RECONVERGENT B3 ;  /* 0x0000000000037941 */ /* 0x000fea0003800200 */
.L_x_307:
[----:B------:R-:W-:Y:S01]  /*c690*/  DADD R6, -RZ, |R42| ;  /* 0x00000000ff067229 */ /* 0x000fe2000000052a */
[----:B------:R-:W-:Y:S01]  /*c6a0*/  BSSY.RECONVERGENT B1, `(.L_x_309) ;  /* 0x0000005000017945 */ /* 0x000fe20003800200 */
[----:B------:R-:W-:Y:S01]  /*c6b0*/  IMAD.MOV.U32 R9, RZ, RZ, 0x40000000 ;  /* 0x40000000ff097424 */ /* 0x000fe200078e00ff */
[----:B------:R-:W-:-:S07]  /*c6c0*/  MOV R0, 0xc6f0 ;  /* 0x0000c6f000007802 */ /* 0x000fce0000000f00 */
[----:B------:R-:W-:-:S07]  /*c6d0*/  IMAD.MOV.U32 R8, RZ, RZ, R6 ;  /* 0x000000ffff087224 */ /* 0x000fce00078e0006 */
[----:B------:R-:W-:Y:S05]  /*c6e0*/  CALL.REL.NOINC `($_Z13distributor_PdPdS_S_ii$__internal_accurate_pow) ;  /* 0x00000468003c7944 */ /* 0x000fea0003c00000 */
[----:B------:R-:W-:Y:S05]  /*c6f0*/  BSYNC.RECONVERGENT B1 ;  /* 0x0000000000017941 */ /* 0x000fea0003800200 */
.L_x_309:
        /* <DEDUP_REMOVED lines=23> */
.L_x_311:
[----:B------:R-:W-:Y:S05]  /*c870*/  BSYNC.RECONVERGENT B1 ;  /* 0x0000000000017941 */ /* 0x000fea0003800200 */
.L_x_310:
        /* <DEDUP_REMOVED lines=10> */
.L_x_313:
[----:B------:R-:W-:Y:S05]  /*c920*/  BSYNC.RECONVERGENT B1 ;  /* 0x0000000000017941 */ /* 0x000fea0003800200 */
.L_x_312:
        /* <DEDUP_REMOVED lines=10> */
.L_x_315:
[----:B------:R-:W-:Y:S05]  /*c9d0*/  BSYNC.RECONVERGENT B1 ;  /* 0x0000000000017941 */ /* 0x000fea0003800200 */
.L_x_314:
[----:B------:R-:W-:Y:S01]  /*c9e0*/  FSEL R60, R58, RZ, P0 ;  /* 0x000000ff3a3c7208 */ /* 0x000fe20000000000 */
[----:B------:R-:W-:Y:S01]  /*c9f0*/  BSSY.RECONVERGENT B1, `(.L_x_316) ;  /* 0x000000e000017945 */ /* 0x000fe20003800200 */
[----:B------:R-:W-:Y:S01]  /*ca00*/  FSEL R61, R59, 1.875, P0 ;  /* 0x3ff000003b3d7808 */ /* 0x000fe20000000000 */
[----:B------:R-:W-:Y:S01]  /*ca10*/  DMUL R58, R6, -5 ;  /* 0xc0140000063a7828 */ /* 0x000fe20000000000 */
[----:B------:R-:W-:Y:S01]  /*ca20*/  FSEL R80, R8, RZ, P2 ;  /* 0x000000ff08507208 */ /* 0x000fe20001000000 */
[----:B------:R-:W-:Y:S01]  /*ca30*/  DSETP.NEU.AND P0, PT, R42, 1, PT ;  /* 0x3ff000002a00742a */ /* 0x000fe20003f0d000 */
[----:B------:R-:W-:Y:S01]  /*ca40*/  FSEL R81, R9, 1.875, P2 ;  /* 0x3ff0000009517808 */ /* 0x000fe20001000000 */
[----:B------:R-:W-:Y:S01]  /*ca50*/  IMAD.MOV.U32 R8, RZ, RZ, R62 ;  /* 0x000000ffff087224 */ /* 0x000fe200078e003e */
[----:B------:R-:W-:Y:S01]  /*ca60*/  MOV R0, 0xcad0 ;  /* 0x0000cad000007802 */ /* 0x000fe20000000f00 */
[----:B------:R-:W-:Y:S02]  /*ca70*/  IMAD.MOV.U32 R7, RZ, RZ, R63 ;  /* 0x000000ffff077224 */ /* 0x000fe400078e003f */
[----:B------:R-:W-:Y:S01]  /*ca80*/  IMAD.MOV.U32 R9, RZ, RZ, 0x40000000 ;  /* 0x40000000ff097424 */ /* 0x000fe200078e00ff */
[----:B------:R-:W-:Y:S01]  /*ca90*/  DADD R80, R80, R60 ;  /* 0x0000000050507229 */ /* 0x000fe2000000003c */
[----:B------:R-:W-:-:S02]  /*caa0*/  FSEL R42, R58, RZ, P0 ;  /* 0x000000ff3a2a7208 */ /* 0x000fc40000000000 */
[----:B------:R-:W-:-:S08]  /*cab0*/  FSEL R43, R59, -2.3125, P0 ;  /* 0xc01400003b2b7808 */ /* 0x000fd00000000000 */
[----:B------:R-:W-:Y:S05]  /*cac0*/  CALL.REL.NOINC `($_Z13distributor_PdPdS_S_ii$__internal_accurate_pow) ;  /* 0x0000046400447944 */ /* 0x000fea0003c00000 */
[----:B------:R-:W-:Y:S05]  /*cad0*/  BSYNC.RECONVERGENT B1 ;  /* 0x0000000000017941 */ /* 0x000fea0003800200 */
.L_x_316:
        /* <DEDUP_REMOVED lines=15> */
.L_x_318:
[----:B------:R-:W-:Y:S05]  /*cbd0*/  BSYNC.RECONVERGENT B1 ;  /* 0x0000000000017941 */ /* 0x000fea0003800200 */
.L_x_317:
        /* <DEDUP_REMOVED lines=24> */
.L_x_320:
[----:B------:R-:W-:Y:S05]  /*cd60*/  BSYNC.RECONVERGENT B3 ;  /* 0x0000000000037941 */ /* 0x000fea0003800200 */
.L_x_319:
[----:B------:R-:W-:Y:S01]  /*cd70*/  MOV R60, 0x652b82fe ;  /* 0x652b82fe003c7802 */ /* 0x000fe20000000f00 */
[----:B------:R-:W-:Y:S01]  /*cd80*/  IMAD.MOV.U32 R61, RZ, RZ, 0x3ff71547 ;  /* 0x3ff71547ff3d7424 */ /* 0x000fe200078e00ff */
[----:B------:R-:W-:Y:S01]  /*cd90*/  UMOV UR4, 0xfefa39ef ;  /* 0xfefa39ef00047882 */ /* 0x000fe20000000000 */
[----:B------:R-:W-:Y:S01]  /*cda0*/  UMOV UR5, 0x3fe62e42 ;  /* 0x3fe62e4200057882 */ /* 0x000fe20000000000 */
[----:B------:R-:W-:Y:S01]  /*cdb0*/  FSETP.GEU.AND P0, PT, |R7|, 4.1917929649353027344, PT ;  /* 0x4086232b0700780b */ /* 0x000fe20003f0e200 */
[----:B------:R-:W-:Y:S01]  /*cdc0*/  BSSY.RECONVERGENT B1, `(.L_x_321) ;  /* 0x0000039000017945 */ /* 0x000fe20003800200 */
[----:B------:R-:W-:Y:S01]  /*cdd0*/  ISETP.NE.AND P2, PT, R78, 0x7ff00000, PT ;  /* 0x7ff000004e00780c */ /* 0x000fe20003f45270 */
[----:B------:R-:W-:Y:S01]  /*cde0*/  DFMA R60, R6, R60, 6.75539944105574400000e+15 ;  /* 0x43380000063c742b */ /* 0x000fe2000000003c */
[----:B------:R-:W-:Y:S02]  /*cdf0*/  IMAD.MOV.U32 R58, RZ, RZ, R26 ;  /* 0x000000ffff3a7224 */ /* 0x000fe400078e001a */
[----:B------:R-:W-:-:S05]  /*ce00*/  IMAD.MOV.U32 R59, RZ, RZ, R27 ;  /* 0x000000ffff3b7224 */ /* 0x000fca00078e001b */
        /* <DEDUP_REMOVED lines=52> */
.L_x_322:
[----:B------:R-:W-:Y:S05]  /*d150*/  BSYNC.RECONVERGENT B1 ;  /* 0x0000000000017941 */ /* 0x000fea0003800200 */
.L_x_321:
        /* <DEDUP_REMOVED lines=8> */
[----:B------:R-:W-:Y:S01]  /*d1e0*/  @!P0 MOV R58, 0x0 ;  /* 0x00000000003a8802 */ /* 0x000fe20000000f00 */
[----:B------:R-:W-:-:S07]  /*d1f0*/  @!P0 IMAD.MOV.U32 R59, RZ, RZ, 0x7ff00000 ;  /* 0x7ff00000ff3b8424 */ /* 0x000fce00078e00ff */
.L_x_324:
[----:B------:R-:W-:Y:S05]  /*d200*/  BSYNC.RECONVERGENT B1 ;  /* 0x0000000000017941 */ /* 0x000fea0003800200 */
.L_x_323:
        /* <DEDUP_REMOVED lines=11> */
[----:B------:R-:W-:Y:S02]  /*d2c0*/  DMUL R42, R50, -2 ;  /* 0xc0000000322a7828 */ /* 0x000fe40000000000 */
        /* <DEDUP_REMOVED lines=17> */
.L_x_326:
[----:B------:R-:W-:Y:S05]  /*d3e0*/  BSYNC.RECONVERGENT B3 ;  /* 0x0000000000037941 */ /* 0x000fea0003800200 */
.L_x_325:
        /* <DEDUP_REMOVED lines=13> */
[----:B------:R-:W-:Y:S01]  /*d4c0*/  IMAD.MOV.U32 R7, RZ, RZ, R9 ;  /* 0x000000ffff077224 */ /* 0x000fe200078e0009 */
[----:B------:R-:W-:-:S07]  /*d4d0*/  IADD3 R58, PT, PT, R58, -0x100000, RZ ;  /* 0xfff000003a3a7810 */ /* 0x000fce0007ffe0ff */
[----:B------:R-:W-:Y:S05]  /*d4e0*/  CALL.REL.NOINC `($__internal_0_$__cuda_sm20_dblrcp_rn_slowpath_v3) ;  /* 0x0000044800347944 */ /* 0x000fea0003c00000 */
[----:B------:R-:W-:Y:S02]  /*d4f0*/  IMAD.MOV.U32 R24, RZ, RZ, R8 ;  /* 0x000000ffff187224 */ /* 0x000fe400078e0008 */
[----:B------:R-:W-:-:S07]  /*d500*/  IMAD.MOV.U32 R25, RZ, RZ, R9 ;  /* 0x000000ffff197224 */ /* 0x000fce00078e0009 */
.L_x_328:
[----:B------:R-:W-:Y:S05]  /*d510*/  BSYNC.RECONVERGENT B3 ;  /* 0x0000000000037941 */ /* 0x000fea0003800200 */
.L_x_327:
        /* <DEDUP_REMOVED lines=9> */
.L_x_329:
[----:B------:R-:W0:Y:S01]  /*d5b0*/  MUFU.RCP64H R51, R17 ;  /* 0x0000001100337308 */ /* 0x000e220000001800 */
[----:B------:R-:W-:Y:S01]  /*d5c0*/  IMAD.MOV.U32 R50, RZ, RZ, 0x1 ;  /* 0x00000001ff327424 */ /* 0x000fe200078e00ff */
[C---:B------:R-:W-:Y:S01]  /*d5d0*/  DSETP.NEU.AND P4, PT, R24.reuse, RZ, PT ;  /* 0x000000ff1800722a */ /* 0x040fe20003f8d000 */
[----:B------:R-:W-:Y:S01]  /*d5e0*/  BSSY.RECONVERGENT B1, `(.L_x_330) ;  /* 0x000001a000017945 */ /* 0x000fe20003800200 */
[----:B------:R-:W-:Y:S01]  /*d5f0*/  DSETP.NEU.AND P2, PT, R24, 1, PT ;  /* 0x3ff000001800742a */ /* 0x000fe20003f4d000 */
[----:B------:R-:W-:Y:S02]  /*d600*/  ISETP.NE.AND P0, PT, R82, 0x7ff00000, PT ;  /* 0x7ff000005200780c */ /* 0x000fe40003f05270 */
[----:B------:R-:W-:Y:S02]  /*d610*/  FSETP.GEU.AND P3, PT, |R43|, 6.5827683646048100446e-37, PT ;  /* 0x036000002b00780b */ /* 0x000fe40003f6e200 */
[----:B------:R-:W-:Y:S02]  /*d620*/  FSEL R6, R6, RZ, P4 ;  /* 0x000000ff06067208 */ /* 0x000fe40002000000 */
[----:B------:R-:W-:Y:S01]  /*d630*/  FSEL R7, R9, RZ, P4 ;  /* 0x000000ff09077208 */ /* 0x000fe20002000000 */
[----:B0-----:R-:W-:-:S08]  /*d640*/  DFMA R58, -R16, R50, 1 ;  /* 0x3ff00000103a742b */ /* 0x001fd00000000132 */
[----:B------:R-:W-:-:S08]  /*d650*/  DFMA R58, R58, R58, R58 ;  /* 0x0000003a3a3a722b */ /* 0x000fd0000000003a */
[----:B------:R-:W-:-:S08]  /*d660*/  DFMA R58, R50, R58, R50 ;  /* 0x0000003a323a722b */ /* 0x000fd00000000032 */
[----:B------:R-:W-:-:S08]  /*d670*/  DFMA R50, -R16, R58, 1 ;  /* 0x3ff000001032742b */ /* 0x000fd0000000013a */
[----:B------:R-:W-:Y:S02]  /*d680*/  DFMA R62, R58, R50, R58 ;  /* 0x000000323a3e722b */ /* 0x000fe4000000003a */
[----:B------:R-:W-:-:S06]  /*d690*/  DADD R58, R24, 2 ;  /* 0x40000000183a7429 */ /* 0x000fcc0000000000 */
[----:B------:R-:W-:-:S04]  /*d6a0*/  DMUL R50, R62, R42 ;  /* 0x0000002a3e327228 */ /* 0x000fc80000000000 */
[----:B------:R-:W-:-:S04]  /*d6b0*/  LOP3.LUT R58, R59, 0x7ff00000, RZ, 0xc0, !PT ;  /* 0x7ff000003b3a7812 */ /* 0x000fc800078ec0ff */
[----:B------:R-:W-:Y:S01]  /*d6c0*/  DFMA R60, -R16, R50, R42 ;  /* 0x00000032103c722b */ /* 0x000fe2000000012a */
[----:B------:R-:W-:-:S07]  /*d6d0*/  ISETP.NE.AND P5, PT, R58, 0x7ff00000, PT ;  /* 0x7ff000003a00780c */ /* 0x000fce0003fa5270 */
[----:B------:R-:W-:-:S10]  /*d6e0*/  DFMA R50, R62, R60, R50 ;  /* 0x0000003c3e32722b */ /* 0x000fd40000000032 */
[----:B------:R-:W-:-:S05]  /*d6f0*/  FFMA R0, RZ, R17, R51 ;  /* 0x00000011ff007223 */ /* 0x000fca0000000033 */
[----:B------:R-:W-:Y:S01]  /*d700*/  FSETP.GT.AND P1, PT, |R0|, 1.469367938527859385e-39, PT ;  /* 0x001000000000780b */ /* 0x000fe20003f24200 */
[----:B------:R-:W-:-:S12]  /*d710*/  @P5 BRA `(.L_x_331) ;  /* 0x0000000000185947 */ /* 0x000fd80003800000 */
[----:B------:R-:W-:-:S14]  /*d720*/  DSETP.NAN.AND P4, PT, R24, R24, PT ;  /* 0x000000181800722a */ /* 0x000fdc0003f88000 */
[----:B------:R-:W-:Y:S01]  /*d730*/  @P4 DADD R6, R24, 2 ;  /* 0x4000000018064429 */ /* 0x000fe20000000000 */
[----:B------:R-:W-:Y:S10]  /*d740*/  @P4 BRA `(.L_x_331) ;  /* 0x00000000000c4947 */ /* 0x000ff40003800000 */
[----:B------:R-:W-:-:S14]  /*d750*/  DSETP.NEU.AND P4, PT, |R24|, +INF , PT ;  /* 0x7ff000001800742a */ /* 0x000fdc0003f8d200 */
[----:B------:R-:W-:Y:S02]  /*d760*/  @!P4 IMAD.MOV.U32 R6, RZ, RZ, 0x0 ;  /* 0x00000000ff06c424 */ /* 0x000fe400078e00ff */
[----:B------:R-:W-:-:S07]  /*d770*/  @!P4 IMAD.MOV.U32 R7, RZ, RZ, 0x7ff00000 ;  /* 0x7ff00000ff07c424 */ /* 0x000fce00078e00ff */
.L_x_331:
[----:B------:R-:W-:Y:S05]  /*d780*/  BSYNC.RECONVERGENT B1 ;  /* 0x0000000000017941 */ /* 0x000fea0003800200 */
.L_x_330:
[----:B------:R-:W-:Y:S01]  /*d790*/  BSSY.RECONVERGENT B3, `(.L_x_332) ;  /* 0x000000c000037945 */ /* 0x000fe20003800200 */
[----:B------:R-:W-:Y:S02]  /*d7a0*/  FSEL R80, R6, RZ, P2 ;  /* 0x000000ff06507208 */ /* 0x000fe40001000000 */
[----:B------:R-:W-:Y:S01]  /*d7b0*/  FSEL R81, R7, 1.875, P2 ;  /* 0x3ff0000007517808 */ /* 0x000fe20001000000 */
[----:B------:R-:W-:Y:S06]  /*d7c0*/  @P1 BRA P3, `(.L_x_333) ;  /* 0x0000000000201947 */ /* 0x000fec0001800000 */
[----:B------:R-:W-:Y:S01]  /*d7d0*/  IMAD.MOV.U32 R8, RZ, RZ, R42 ;  /* 0x000000ffff087224 */ /* 0x000fe200078e002a */
[----:B------:R-:W-:Y:S01]  /*d7e0*/  MOV R0, 0xd830 ;  /* 0x0000d83000007802 */ /* 0x000fe20000000f00 */
[----:B------:R-:W-:Y:S02]  /*d7f0*/  IMAD.MOV.U32 R9, RZ, RZ, R43 ;  /* 0x000000ffff097224 */ /* 0x000fe400078e002b */
[----:B------:R-:W-:Y:S02]  /*d800*/  IMAD.MOV.U32 R6, RZ, RZ, R16 ;  /* 0x000000ffff067224 */ /* 0x000fe400078e0010 */
[----:B------:R-:W-:-:S07]  /*d810*/  IMAD.MOV.U32 R7, RZ, RZ, R17 ;  /* 0x000000ffff077224 */ /* 0x000fce00078e0011 */
[----:B------:R-:W-:Y:S05]  /*d820*/  CALL.REL.NOINC `($__internal_1_$__cuda_sm20_div_rn_f64_full) ;  /* 0x0000044800047944 */ /* 0x000fea0003c00000 */
[----:B------:R-:W-:Y:S02]  /*d830*/  IMAD.MOV.U32 R50, RZ, RZ, R6 ;  /* 0x000000ffff327224 */ /* 0x000fe400078e0006 */
[----:B------:R-:W-:-:S07]  /*d840*/  IMAD.MOV.U32 R51, RZ, RZ, R7 ;  /* 0x000000ffff337224 */ /* 0x000fce00078e0007 */
.L_x_333:
[----:B------:R-:W-:Y:S05]  /*d850*/  BSYNC.RECONVERGENT B3 ;  /* 0x0000000000037941 */ /* 0x000fea0003800200 */
.L_x_332:
[----:B------:R-:W-:Y:S01]  /*d860*/  BSSY.RECONVERGENT B1, `(.L_x_334) ;  /* 0x0000012000017945 */ /* 0x000fe20003800200 */
[----:B------:R-:W-:Y:S01]  /*d870*/  ISETP.NE.AND P1, PT, R79, 0x7ff00000, PT ;  /* 0x7ff000004f00780c */ /* 0x000fe20003f25270 */
[----:B------:R-:W-:Y:S01]  /*d880*/  IMAD.MOV.U32 R9, RZ, RZ, R31 ;  /* 0x000000ffff097224 */ /* 0x000fe200078e001f */
[----:B------:R-:W-:Y:S01]  /*d890*/  ISETP.NE.AND P2, PT, R78, 0x7ff00000, PT ;  /* 0x7ff000004e00780c */ /* 0x000fe20003f45270 */
[----:B------:R-:W-:Y:S01]  /*d8a0*/  IMAD.MOV.U32 R24, RZ, RZ, R26 ;  /* 0x000000ffff187224 */ /* 0x000fe200078e001a */
[----:B------:R-:W-:Y:S01]  /*d8b0*/  MOV R8, R30 ;  /* 0x0000001e00087202 */ /* 0x000fe20000000f00 */
[----:B------:R-:W-:Y:S02]  /*d8c0*/  IMAD.MOV.U32 R25, RZ, RZ, R27 ;  /* 0x000000ffff197224 */ /* 0x000fe400078e001b */
        /* <DEDUP_REMOVED lines=11> */
.L_x_335:
[----:B------:R-:W-:Y:S05]  /*d980*/  BSYNC.RECONVERGENT B1 ;  /* 0x0000000000017941 */ /* 0x000fea0003800200 */
.L_x_334:
        /* <DEDUP_REMOVED lines=10> */
.L_x_337:
[----:B------:R-:W-:Y:S05]  /*da30*/  BSYNC.RECONVERGENT B1 ;  /* 0x0000000000017941 */ /* 0x000fea0003800200 */
.L_x_336:
        /* <DEDUP_REMOVED lines=10> */
.L_x_339:
[----:B------:R-:W-:Y:S05]  /*dae0*/  BSYNC.RECONVERGENT B1 ;  /* 0x0000000000017941 */ /* 0x000fea0003800200 */
.L_x_338:
[----:B------:R-:W-:Y:S01]  /*daf0*/  DADD R62, R24, 1 ;  /* 0x3ff00000183e7429 */ /* 0x000fe20000000000 */
[----:B------:R-:W-:Y:S01]  /*db00*/  IMAD.MOV.U32 R58, RZ, RZ, 0x0 ;  /* 0x00000000ff3a7424 */ /* 0x000fe200078e00ff */
[----:B------:R-:W-:Y:S01]  /*db10*/  DSETP.NEU.AND P0, PT, R22, 1, PT ;  /* 0x3ff000001600742a */ /* 0x000fe20003f0d000 */
[----:B------:R-:W-:Y:S01]  /*db20*/  IMAD.MOV.U32 R59, RZ, RZ, 0x3fd80000 ;  /* 0x3fd80000ff3b7424 */ /* 0x000fe200078e00ff */
[----:B------:R-:W-:Y:S01]  /*db30*/  DSETP.NEU.AND P1, PT, R20, 1, PT ;  /* 0x3ff000001400742a */ /* 0x000fe20003f2d000 */
[----:B------:R-:W-:Y:S01]  /*db40*/  BSSY.RECONVERGENT B3, `(.L_x_340) ;  /* 0x000001f000037945 */ /* 0x000fe20003800200 */
[----:B------:R-:W0:Y:S01]  /*db50*/  MUFU.RSQ64H R25, R63 ;  /* 0x0000003f00197308 */ /* 0x000e220000001c00 */
[----:B------:R-:W-:Y:S01]  /*db60*/  DMUL R50, R50, R80 ;  /* 0x0000005032327228 */ /* 0x000fe20000000000 */
[----:B------:R-:W-:Y:S02]  /*db70*/  FSEL R8, R8, RZ, P0 ;  /* 0x000000ff08087208 */ /* 0x000fe40000000000 */
[----:B------:R-:W-:Y:S01]  /*db80*/  VIADD R24, R63, 0xfcb00000 ;  /* 0xfcb000003f187836 */ /* 0x000fe20000000000 */
[----:B------:R-:W-:-:S04]  /*db90*/  FSEL R9, R9, 1.875, P0 ;  /* 0x3ff0000009097808 */ /* 0x000fc80000000000 */
[----:B------:R-:W-:Y:S01]  /*dba0*/  ISETP.GE.U32.AND P0, PT, R24, 0x7ca00000, PT ;  /* 0x7ca000001800780c */ /* 0x000fe20003f06070 */
[----:B0-----:R-:W-:-:S08]  /*dbb0*/  DMUL R42, R24, R24 ;  /* 0x00000018182a7228 */ /* 0x001fd00000000000 */
[----:B------:R-:W-:-:S08]  /*dbc0*/  DFMA R42, R62, -R42, 1 ;  /* 0x3ff000003e2a742b */ /* 0x000fd0000000082a */
[----:B------:R-:W-:Y:S02]  /*dbd0*/  DFMA R58, R42, R58, 0.5 ;  /* 0x3fe000002a3a742b */ /* 0x000fe4000000003a */
[----:B------:R-:W-:-:S08]  /*dbe0*/  DMUL R42, R24, R42 ;  /* 0x0000002a182a7228 */ /* 0x000fd00000000000 */
[----:B------:R-:W-:Y:S01]  /*dbf0*/  DFMA R60, R58, R42, R24 ;  /* 0x0000002a3a3c722b */ /* 0x000fe20000000018 */
[----:B------:R-:W-:Y:S02]  /*dc00*/  FSEL R42, R6, RZ, P1 ;  /* 0x000000ff062a7208 */ /* 0x000fe40000800000 */
[----:B------:R-:W-:Y:S01]  /*dc10*/  FSEL R43, R7, 1.875, P1 ;  /* 0x3ff00000072b7808 */ /* 0x000fe20000800000 */
[----:B------:R-:W-:-:S04]  /*dc20*/  DSETP.NEU.AND P1, PT, R2, 1, PT ;  /* 0x3ff000000200742a */ /* 0x000fc80003f2d000 */
[----:B------:R-:W-:Y:S02]  /*dc30*/  DMUL R64, R62, R60 ;  /* 0x0000003c3e407228 */ /* 0x000fe40000000000 */
[----:B------:R-:W-:Y:S01]  /*dc40*/  VIADD R59, R61, 0xfff00000 ;  /* 0xfff000003d3b7836 */ /* 0x000fe20000000000 */
[----:B------:R-:W-:Y:S01]  /*dc50*/  DADD R42, R42, R8 ;  /* 0x000000002a2a7229 */ /* 0x000fe20000000008 */
        /* <DEDUP_REMOVED lines=8> */
[----:B------:R-:W-:Y:S02]  /*dce0*/  IMAD.MOV.U32 R8, RZ, RZ, R66 ;  /* 0x000000ffff087224 */ /* 0x000fe400078e0042 */
[----:B------:R-:W-:Y:S02]  /*dcf0*/  IMAD.MOV.U32 R9, RZ, RZ, R67 ;  /* 0x000000ffff097224 */ /* 0x000fe400078e0043 */
[----:B------:R-:W-:Y:S02]  /*dd00*/  IMAD.MOV.U32 R60, RZ, RZ, R64 ;  /* 0x000000ffff3c7224 */ /* 0x000fe400078e0040 */
[----:B------:R-:W-:-:S07]  /*dd10*/  IMAD.MOV.U32 R6, RZ, RZ, R24 ;  /* 0x000000ffff067224 */ /* 0x000fce00078e0018 */
[----:B------:R-:W-:Y:S05]  /*dd20*/  CALL.REL.NOINC `($__internal_2_$__cuda_sm20_dsqrt_rn_f64_mediumpath_v1) ;  /* 0x0000044800607944 */ /* 0x000fea0003c00000 */
.L_x_341:
[----:B------:R-:W-:Y:S05]  /*dd30*/  BSYNC.RECONVERGENT B3 ;  /* 0x0000000000037941 */ /* 0x000fea0003800200 */
.L_x_340:
        /* <DEDUP_REMOVED lines=9> */
.L_x_342:
        /* <DEDUP_REMOVED lines=15> */
.L_x_344:
[----:B------:R-:W-:Y:S05]  /*dec0*/  BSYNC.RECONVERGENT B1 ;  /* 0x0000000000017941 */ /* 0x000fea0003800200 */
.L_x_343:
        /* <DEDUP_REMOVED lines=24> */
.L_x_346:
[----:B------:R-:W-:Y:S05]  /*e050*/  BSYNC.RECONVERGENT B3 ;  /* 0x0000000000037941 */ /* 0x000fea0003800200 */
.L_x_345:
[----:B------:R-:W-:Y:S01]  /*e060*/  IMAD.MOV.U32 R8, RZ, RZ, 0x0 ;  /* 0x00000000ff087424 */ /* 0x000fe200078e00ff */
[----:B------:R-:W-:Y:S01]  /*e070*/  UMOV UR4, 0xf96d630 ;  /* 0x0f96d63000047882 */ /* 0x000fe20000000000 */
[----:B------:R-:W-:Y:S01]  /*e080*/  IMAD.MOV.U32 R9, RZ, RZ, 0x40000000 ;  /* 0x40000000ff097424 */ /* 0x000fe200078e00ff */
[----:B------:R-:W-:Y:S01]  /*e090*/  UMOV UR5, 0x401f952e ;  /* 0x401f952e00057882 */ /* 0x000fe20000000000 */
[----:B------:R-:W-:Y:S04]  /*e0a0*/  BSSY.RECONVERGENT B1, `(.L_x_347) ;  /* 0x000000b000017945 */ /* 0x000fe80003800200 */
[----:B------:R-:W-:-:S08]  /*e0b0*/  DFMA R6, R6, R8, -1 ;  /* 0xbff000000606742b */ /* 0x000fd00000000008 */
[----:B------:R-:W-:-:S08]  /*e0c0*/  DMUL R6, R50, R6 ;  /* 0x0000000632067228 */ /* 0x000fd00000000000 */
[----:B------:R-:W-:Y:S01]  /*e0d0*/  DMUL R42, R6, UR4 ;  /* 0x00000004062a7c28 */ /* 0x000fe20008000000 */
[----:B------:R-:W-:Y:S10]  /*e0e0*/  @P0 BRA `(.L_x_348) ;  /* 0x0000000000180947 */ /* 0x000ff40003800000 */
[----:B------:R-:W-:-:S14]  /*e0f0*/  DSETP.NAN.AND P0, PT, R2, R2, PT ;  /* 0x000000020200722a */ /* 0x000fdc0003f08000 */
[----:B------:R-:W-:Y:S01]  /*e100*/  @P0 DADD R26, R2, 2 ;  /* 0x40000000021a0429 */ /* 0x000fe20000000000 */
[----:B------:R-:W-:Y:S10]  /*e110*/  @P0 BRA `(.L_x_348) ;  /* 0x00000000000c0947 */ /* 0x000ff40003800000 */
[----:B------:R-:W-:-:S14]  /*e120*/  DSETP.NEU.AND P0, PT, |R2|, +INF , PT ;  /* 0x7ff000000200742a */ /* 0x000fdc0003f0d200 */
[----:B------:R-:W-:Y:S01]  /*e130*/  @!P0 IMAD.MOV.U32 R26, RZ, RZ, 0x0 ;  /* 0x00000000ff1a8424 */ /* 0x000fe200078e00ff */
[----:B------:R-:W-:-:S07]  /*e140*/  @!P0 MOV R27, 0x7ff00000 ;  /* 0x7ff00000001b8802 */ /* 0x000fce0000000f00 */
.L_x_348:
[----:B------:R-:W-:Y:S05]  /*e150*/  BSYNC.RECONVERGENT B1 ;  /* 0x0000000000017941 */ /* 0x000fea0003800200 */
.L_x_347:
        /* <DEDUP_REMOVED lines=25> */
.L_x_350:
[----:B------:R-:W-:Y:S05]  /*e2f0*/  BSYNC.RECONVERGENT B3 ;  /* 0x0000000000037941 */ /* 0x000fea0003800200 */
.L_x_349:
        /* <DEDUP_REMOVED lines=20> */
.L_x_352:
[----:B------:R-:W-:Y:S05]  /*e440*/  BSYNC.RECONVERGENT B3 ;  /* 0x0000000000037941 */ /* 0x000fea0003800200 */
.L_x_351:
[----:B------:R-:W-:Y:S01]  /*e450*/  DADD R6, -RZ, |R24| ;  /* 0x00000000ff067229 */ /* 0x000fe20000000518 */
[----:B------:R-:W-:Y:S01]  /*e460*/  BSSY.RECONVERGENT B1, `(.L_x_353) ;  /* 0x0000005000017945 */ /* 0x000fe20003800200 */
[----:B------:R-:W-:Y:S01]  /*e470*/  IMAD.MOV.U32 R9, RZ, RZ, 0x40000000 ;  /* 0x40000000ff097424 */ /* 0x000fe200078e00ff */
[----:B------:R-:W-:-:S07]  /*e480*/  MOV R0, 0xe4b0 ;  /* 0x0000e4b000007802 */ /* 0x000fce0000000f00 */
[----:B------:R-:W-:-:S07]  /*e490*/  IMAD.MOV.U32 R8, RZ, RZ, R6 ;  /* 0x000000ffff087224 */ /* 0x000fce00078e0006 */
[----:B------:R-:W-:Y:S05]  /*e4a0*/  CALL.REL.NOINC `($_Z13distributor_PdPdS_S_ii$__internal_accurate_pow) ;  /* 0x0000044800cc7944 */ /* 0x000fea0003c00000 */
[----:B------:R-:W-:Y:S05]  /*e4b0*/  BSYNC.RECONVERGENT B1 ;  /* 0x0000000000017941 */ /* 0x000fea0003800200 */
.L_x_353:
[C---:B------:R-:W-:Y:S01]  /*e4c0*/  DADD R26, R24.reuse, 2 ;  /* 0x40000000181a7429 */ /* 0x040fe20000000000 */
[----:B------:R-:W-:Y:S01]  /*e4d0*/  BSSY.RECONVERGENT B1, `(.L_x_354) ;  /* 0x0000012000017945 */ /* 0x000fe20003800200 */
[----:B------:R-:W-:Y:S01]  /*e4e0*/  DSETP.NEU.AND P4, PT, R24, RZ, PT ;  /* 0x000000ff1800722a */ /* 0x000fe20003f8d000 */
[----:B------:R-:W-:Y:S01]  /*e4f0*/  ISETP.NE.AND P0, PT, R82, 0x7ff00000, PT ;  /* 0x7ff000005200780c */ /* 0x000fe20003f05270 */
[----:B------:R-:W-:Y:S01]  /*e500*/  DSETP.NEU.AND P1, PT, R20, 1, PT ;  /* 0x3ff000001400742a */ /* 0x000fe20003f2d000 */
[----:B------:R-:W-:Y:S01]  /*e510*/  ISETP.NE.AND P2, PT, R79, 0x7ff00000, PT ;  /* 0x7ff000004f00780c */ /* 0x000fe20003f45270 */
[----:B------:R-:W-:Y:S02]  /*e520*/  DSETP.NEU.AND P3, PT, R22, 1, PT ;  /* 0x3ff000001600742a */ /* 0x000fe40003f6d000 */
[----:B------:R-:W-:Y:S02]  /*e530*/  FSEL R6, R6, RZ, P4 ;  /* 0x000000ff06067208 */ /* 0x000fe40002000000 */
[----:B------:R-:W-:-:S02]  /*e540*/  LOP3.LUT R26, R27, 0x7ff00000, RZ, 0xc0, !PT ;  /* 0x7ff000001b1a7812 */ /* 0x000fc400078ec0ff */
[----:B------:R-:W-:Y:S02]  /*e550*/  FSEL R7, R9, RZ, P4 ;  /* 0x000000ff09077208 */ /* 0x000fe40002000000 */
[----:B------:R-:W-:Y:S01]  /*e560*/  ISETP.NE.AND P5, PT, R26, 0x7ff00000, PT ;  /* 0x7ff000001a00780c */ /* 0x000fe20003fa5270 */
[----:B------:R-:W-:-:S12]  /*e570*/  DADD R26, -RZ, |R2| ;  /* 0x00000000ff1a7229 */ /* 0x000fd80000000502 */
[----:B------:R-:W-:Y:S05]  /*e580*/  @P5 BRA `(.L_x_355) ;  /* 0x0000000000185947 */ /* 0x000fea0003800000 */
[----:B------:R-:W-:-:S14]  /*e590*/  DSETP.NAN.AND P4, PT, R24, R24, PT ;  /* 0x000000181800722a */ /* 0x000fdc0003f88000 */
[----:B------:R-:W-:Y:S01]  /*e5a0*/  @P4 DADD R6, R24, 2 ;  /* 0x4000000018064429 */ /* 0x000fe20000000000 */
[----:B------:R-:W-:Y:S10]  /*e5b0*/  @P4 BRA `(.L_x_355) ;  /* 0x00000000000c4947 */ /* 0x000ff40003800000 */
[----:B------:R-:W-:-:S14]  /*e5c0*/  DSETP.NEU.AND P4, PT, |R24|, +INF , PT ;  /* 0x7ff000001800742a */ /* 0x000fdc0003f8d200 */
[----:B------:R-:W-:Y:S02]  /*e5d0*/  @!P4 IMAD.MOV.U32 R6, RZ, RZ, 0x0 ;  /* 0x00000000ff06c424 */ /* 0x000fe400078e00ff */
[----:B------:R-:W-:-:S07]  /*e5e0*/  @!P4 IMAD.MOV.U32 R7, RZ, RZ, 0x7ff00000 ;  /* 0x7ff00000ff07c424 */ /* 0x000fce00078e00ff */
.L_x_355:
[----:B------:R-:W-:Y:S05]  /*e5f0*/  BSYNC.RECONVERGENT B1 ;  /* 0x0000000000017941 */ /* 0x000fea0003800200 */
.L_x_354:
[----:B------:R-:W-:Y:S04]  /*e600*/  BSSY.RECONVERGENT B1, `(.L_x_356) ;  /* 0x0000008000017945 */ /* 0x000fe80003800200 */
[----:B------:R-:W-:Y:S05]  /*e610*/  @P0 BRA `(.L_x_357) ;  /* 0x0000000000180947 */ /* 0x000fea0003800000 */
[----:B------:R-:W-:-:S14]  /*e620*/  DSETP.NAN.AND P0, PT, R20, R20, PT ;  /* 0x000000141400722a */ /* 0x000fdc0003f08000 */
[----:B------:R-:W-:Y:S01]  /*e630*/  @P0 DADD R32, R20, 2 ;  /* 0x4000000014200429 */ /* 0x000fe20000000000 */
[----:B------:R-:W-:Y:S10]  /*e640*/  @P0 BRA `(.L_x_357) ;  /* 0x00000000000c0947 */ /* 0x000ff40003800000 */
[----:B------:R-:W-:-:S14]  /*e650*/  DSETP.NEU.AND P0, PT, |R20|, +INF , PT ;  /* 0x7ff000001400742a */ /* 0x000fdc0003f0d200 */
[----:B------:R-:W-:Y:S02]  /*e660*/  @!P0 IMAD.MOV.U32 R32, RZ, RZ, 0x0 ;  /* 0x00000000ff208424 */ /* 0x000fe400078e00ff */
[----:B------:R-:W-:-:S07]  /*e670*/  @!P0 IMAD.MOV.U32 R33, RZ, RZ, 0x7ff00000 ;  /* 0x7ff00000ff218424 */ /* 0x000fce00078e00ff */
.L_x_357:
[----:B------:R-:W-:Y:S05]  /*e680*/  BSYNC.RECONVERGENT B1 ;  /* 0x0000000000017941 */ /* 0x000fea0003800200 */
.L_x_356:
        /* <DEDUP_REMOVED lines=10> */
.L_x_359:
[----:B------:R-:W-:Y:S05]  /*e730*/  BSYNC.RECONVERGENT B1 ;  /* 0x0000000000017941 */ /* 0x000fea0003800200 */
.L_x_358:
[----:B------:R-:W-:Y:S01]  /*e740*/  DMUL R20, R6, -5 ;  /* 0xc014000006147828 */ /* 0x000fe20000000000 */
[----:B------:R-:W-:Y:S01]  /*e750*/  FSEL R22, R30, RZ, P3 ;  /* 0x000000ff1e167208 */ /* 0x000fe20001800000 */
[----:B------:R-:W-:Y:S01]  /*e760*/  DSETP.NEU.AND P0, PT, R24, 1, PT ;  /* 0x3ff000001800742a */ /* 0x000fe20003f0d000 */
[----:B------:R-:W-:Y:S01]  /*e770*/  FSEL R23, R31, 1.875, P3 ;  /* 0x3ff000001f177808 */ /* 0x000fe20001800000 */
[----:B------:R-:W-:Y:S01]  /*e780*/  BSSY.RECONVERGENT B1, `(.L_x_360) ;  /* 0x0000009000017945 */ /* 0x000fe20003800200 */
[----:B------:R-:W-:Y:S01]  /*e790*/  IMAD.MOV.U32 R7, RZ, RZ, R27 ;  /* 0x000000ffff077224 */ /* 0x000fe200078e001b */
[----:B------:R-:W-:-:S03]  /*e7a0*/  MOV R0, 0xe810 ;  /* 0x0000e81000007802 */ /* 0x000fc60000000f00 */
[----:B------:R-:W-:Y:S01]  /*e7b0*/  DADD R22, R8, R22 ;  /* 0x0000000008167229 */ /* 0x000fe20000000016 */
[----:B------:R-:W-:Y:S01]  /*e7c0*/  FSEL R20, R20, RZ, P0 ;  /* 0x000000ff14147208 */ /* 0x000fe20000000000 */
[----:B------:R-:W-:Y:S01]  /*e7d0*/  IMAD.MOV.U32 R8, RZ, RZ, R26 ;  /* 0x000000ffff087224 */ /* 0x000fe200078e001a */
[----:B------:R-:W-:Y:S01]  /*e7e0*/  FSEL R21, R21, -2.3125, P0 ;  /* 0xc014000015157808 */ /* 0x000fe20000000000 */
[----:B------:R-:W-:-:S07]  /*e7f0*/  IMAD.MOV.U32 R9, RZ, RZ, 0x40000000 ;  /* 0x40000000ff097424 */ /* 0x000fce00078e00ff */
[----:B------:R-:W-:Y:S05]  /*e800*/  CALL.REL.NOINC `($_Z13distributor_PdPdS_S_ii$__internal_accurate_pow) ;  /* 0x0000044400f47944 */ /* 0x000fea0003c00000 */
[----:B------:R-:W-:Y:S05]  /*e810*/  BSYNC.RECONVERGENT B1 ;  /* 0x0000000000017941 */ /* 0x000fea0003800200 */
.L_x_360:
        /* <DEDUP_REMOVED lines=15> */
.L_x_362:
[----:B------:R-:W-:Y:S05]  /*e910*/  BSYNC.RECONVERGENT B1 ;  /* 0x0000000000017941 */ /* 0x000fea0003800200 */
.L_x_361:
        /* <DEDUP_REMOVED lines=24> */
.L_x_364:
[----:B------:R-:W-:Y:S05]  /*eaa0*/  BSYNC.RECONVERGENT B3 ;  /* 0x0000000000037941 */ /* 0x000fea0003800200 */
.L_x_363:
        /* <DEDUP_REMOVED lines=60> */
.L_x_366:
[----:B------:R-:W-:Y:S05]  /*ee70*/  BSYNC.RECONVERGENT B1 ;  /* 0x0000000000017941 */ /* 0x000fea0003800200 */
.L_x_365:
[----:B------:R-:W-:Y:S01]  /*ee80*/  DMUL R20, R2, R20 ;  /* 0x0000001402147228 */ /* 0x000fe20000000000 */
[----:B------:R-:W-:Y:S01]  /*ee90*/  BSSY.RECONVERGENT B3, `(.L_x_367) ;  /* 0x000014c000037945 */ /* 0x000fe20003800200 */
[C---:B------:R-:W-:Y:S02]  /*eea0*/  DFMA R2, R14.reuse, 0.375, R34 ;  /* 0x3fd800000e02782b */ /* 0x040fe40000000022 */
[C---:B------:R-:W-:Y:S02]  /*eeb0*/  DMUL R108, R14.reuse, R108 ;  /* 0x0000006c0e6c7228 */ /* 0x040fe40000000000 */
[----:B------:R-:W-:Y:S02]  /*eec0*/  DMUL R96, R14, R96 ;  /* 0x000000600e607228 */ /* 0x000fe40000000000 */
[----:B------:R-:W-:Y:S02]  /*eed0*/  DMUL R20, R20, R42 ;  /* 0x0000002a14147228 */ /* 0x000fe40000000000 */
[----:B------:R-:W-:-:S02]  /*eee0*/  DSETP.GEU.AND P0, PT, R2, R28, PT ;  /* 0x0000001c0200722a */ /* 0x000fc40003f0e000 */
[C---:B------:R-:W-:Y:S02]  /*eef0*/  DMUL R106, R14.reuse, R106 ;  /* 0x0000006a0e6a7228 */ /* 0x040fe40000000000 */
[C---:B------:R-:W-:Y:S02]  /*ef00*/  DMUL R94, R14.reuse, R94 ;  /* 0x0000005e0e5e7228 */ /* 0x040fe40000000000 */
[----:B------:R-:W-:Y:S02]  /*ef10*/  DMUL R104, R14, R104 ;  /* 0x000000680e687228 */ /* 0x000fe40000000000 */
[----:B------:R-:W-:Y:S02]  /*ef20*/  DFMA R24, R102, 0.09375, R76 ;  /* 0x3fb800006618782b */ /* 0x000fe4000000004c */
[----:B------:R-:W-:Y:S02]  /*ef30*/  DFMA R90, R54, 0.09375, R40 ;  /* 0x3fb80000365a782b */ /* 0x000fe40000000028 */
[----:B------:R-:W-:-:S02]  /*ef40*/  DFMA R22, R100, 0.09375, R12 ;  /* 0x3fb800006416782b */ /* 0x000fc4000000000c */
[----:B------:R-:W-:Y:S02]  /*ef50*/  DFMA R86, R74, 0.09375, R44 ;  /* 0x3fb800004a56782b */ /* 0x000fe4000000002c */
[----:B------:R-:W-:Y:S02]  /*ef60*/  DFMA R50, R98, 0.09375, R36 ;  /* 0x3fb800006232782b */ /* 0x000fe40000000024 */
[----:B------:R-:W-:Y:S02]  /*ef70*/  DFMA R110, R56, 0.09375, R38 ;  /* 0x3fb80000386e782b */ /* 0x000fe40000000026 */
[----:B------:R-:W-:Y:S02]  /*ef80*/  DMUL R92, R14, R20 ;  /* 0x000000140e5c7228 */ /* 0x000fe40000000000 */
[----:B------:R-:W-:Y:S02]  /*ef90*/  DFMA R24, R108, 0.28125, R24 ;  /* 0x3fd200006c18782b */ /* 0x000fe40000000018 */
[----:B------:R-:W-:-:S02]  /*efa0*/  DFMA R90, R96, 0.28125, R90 ;  /* 0x3fd20000605a782b */ /* 0x000fc4000000005a */
[----:B------:R-:W-:Y:S02]  /*efb0*/  DFMA R22, R106, 0.28125, R22 ;  /* 0x3fd200006a16782b */ /* 0x000fe40000000016 */
[----:B------:R-:W-:Y:S02]  /*efc0*/  DFMA R86, R94, 0.28125, R86 ;  /* 0x3fd200005e56782b */ /* 0x000fe40000000056 */
[----:B------:R-:W-:Y:S02]  /*efd0*/  DFMA R50, R104, 0.28125, R50 ;  /* 0x3fd200006832782b */ /* 0x000fe40000000032 */
[----:B------:R-:W-:Y:S01]  /*efe0*/  DFMA R110, R92, 0.28125, R110 ;  /* 0x3fd200005c6e782b */ /* 0x000fe2000000006e */
[----:B------:R-:W-:Y:S10]  /*eff0*/  @P0 BRA `(.L_x_368) ;  /* 0x00000008006c0947 */ /* 0x000ff40003800000 */
        /* <DEDUP_REMOVED lines=10> */
.L_x_369:
        /* <DEDUP_REMOVED lines=21> */
.L_x_371:
[----:B------:R-:W-:Y:S05]  /*f1f0*/  BSYNC.RECONVERGENT B1 ;  /* 0x0000000000017941 */ /* 0x000fea0003800200 */
.L_x_370:
        /* <DEDUP_REMOVED lines=10> */
.L_x_372:
        /* <DEDUP_REMOVED lines=14> */
.L_x_375:
[----:B------:R-:W-:-:S11]  /*f380*/  DADD R8, R2, 2 ;  /* 0x4000000002087429 */ /* 0x000fd60000000000 */
.L_x_374:
[----:B------:R-:W-:Y:S05]  /*f390*/  BSYNC.RECONVERGENT B1 ;  /* 0x0000000000017941 */ /* 0x000fea0003800200 */
.L_x_373:
        /* <DEDUP_REMOVED lines=11> */
[----:B------:R-:W-:Y:S01]  /*f450*/  MOV R9, 0x40080000 ;  /* 0x4008000000097802 */ /* 0x000fe20000000f00 */
[----:B------:R-:W-:-:S08]  /*f460*/  IMAD.MOV.U32 R7, RZ, RZ, R27 ;  /* 0x000000ffff077224 */ /* 0x000fd000078e001b */
[----:B------:R-:W-:Y:S05]  /*f470*/  CALL.REL.NOINC `($_Z13distributor_PdPdS_S_ii$__internal_accurate_pow) ;  /* 0x0000043800d87944 */ /* 0x000fea0003c00000 */
[----:B------:R-:W-:Y:S05]  /*f480*/  BSYNC.RECONVERGENT B1 ;  /* 0x0000000000017941 */ /* 0x000fea0003800200 */
.L_x_376:
        /* <DEDUP_REMOVED lines=20> */
.L_x_379:
[----:B------:R-:W-:-:S11]  /*f5d0*/  DADD R8, R2, 3 ;  /* 0x4008000002087429 */ /* 0x000fd60000000000 */
.L_x_378:
[----:B------:R-:W-:Y:S05]  /*f5e0*/  BSYNC.RECONVERGENT B1 ;  /* 0x0000000000017941 */ /* 0x000fea0003800200 */
.L_x_377:
        /* <DEDUP_REMOVED lines=27> */
.L_x_381:
[----:B------:R-:W-:Y:S05]  /*f7a0*/  BSYNC.RECONVERGENT B4 ;  /* 0x0000000000047941 */ /* 0x000fea0003800200 */
.L_x_380:
        /* <DEDUP_REMOVED lines=8> */
.L_x_382:
        /* <DEDUP_REMOVED lines=14> */
.L_x_385:
[----:B------:R-:W-:-:S11]  /*f910*/  DADD R6, R2, 4 ;  /* 0x4010000002067429 */ /* 0x000fd60000000000 */
.L_x_384:
[----:B------:R-:W-:Y:S05]  /*f920*/  BSYNC.RECONVERGENT B1 ;  /* 0x0000000000017941 */ /* 0x000fea0003800200 */
.L_x_383:
        /* <DEDUP_REMOVED lines=8> */
.L_x_368:
        /* <DEDUP_REMOVED lines=10> */
.L_x_387:
        /* <DEDUP_REMOVED lines=21> */
.L_x_389:
[----:B------:R-:W-:Y:S05]  /*fba0*/  BSYNC.RECONVERGENT B1 ;  /* 0x0000000000017941 */ /* 0x000fea0003800200 */
.L_x_388:
        /* <DEDUP_REMOVED lines=10> */
.L_x_390:
        /* <DEDUP_REMOVED lines=14> */
.L_x_393:
[----:B------:R-:W-:-:S11]  /*fd30*/  DADD R6, R2, 2 ;  /* 0x4000000002067429 */ /* 0x000fd60000000000 */
.L_x_392:
[----:B------:R-:W-:Y:S05]  /*fd40*/  BSYNC.RECONVERGENT B1 ;  /* 0x0000000000017941 */ /* 0x000fea0003800200 */
.L_x_391:
        /* <DEDUP_REMOVED lines=15> */
.L_x_394:
        /* <DEDUP_REMOVED lines=20> */
.L_x_397:
[----:B------:R-:W-:-:S11]  /*ff80*/  DADD R8, R2, 3 ;  /* 0x4008000002087429 */ /* 0x000fd60000000000 */
.L_x_396:
[----:B------:R-:W-:Y:S05]  /*ff90*/  BSYNC.RECONVERGENT B1 ;  /* 0x0000000000017941 */ /* 0x000fea0003800200 */
.L_x_395:
        /* <DEDUP_REMOVED lines=27> */
.L_x_399:
[----:B------:R-:W-:Y:S05]  /*10150*/  BSYNC.RECONVERGENT B4 ;  /* 0x0000000000047941 */ /* 0x000fea0003800200 */
.L_x_398:
        /* <DEDUP_REMOVED lines=8> */
.L_x_400:
        /* <DEDUP_REMOVED lines=14> */
.L_x_403:
[----:B------:R-:W-:-:S11]  /*102c0*/  DADD R26, R2, 4 ;  /* 0x40100000021a7429 */ /* 0x000fd60000000000 */
.L_x_402:
[----:B------:R-:W-:Y:S05]  /*102d0*/  BSYNC.RECONVERGENT B1 ;  /* 0x0000000000017941 */ /* 0x000fea0003800200 */
.L_x_401:
[----:B------:R-:W0:Y:S01]  /*102e0*/  LDC.64 R8, c[0x0][0x380] ;  /* 0x0000e000ff087b82 */ /* 0x000e220000000a00 */
[----:B------:R-:W-:Y:S02]  /*102f0*/  DSETP.NEU.AND P0, PT, R2, 1, PT ;  /* 0x3ff000000200742a */ /* 0x000fe40003f0d000 */
[----:B------:R-:W-:-:S04]  /*10300*/  DMUL R6, R46, 0.25 ;  /* 0x3fd000002e067828 */ /* 0x000fc80000000000 */
[----:B------:R-:W-:Y:S02]  /*10310*/  FSEL R2, R26, RZ, P0 ;  /* 0x000000ff1a027208 */ /* 0x000fe40000000000 */
[----:B------:R-:W-:-:S06]  /*10320*/  FSEL R3, R27, 1.875, P0 ;  /* 0x3ff000001b037808 */ /* 0x000fcc0000000000 */
[----:B------:R-:W-:-:S08]  /*10330*/  DFMA R20, R6, R2, R20 ;  /* 0x000000020614722b */ /* 0x000fd00000000014 */
[----:B0-----:R-:W-:-:S11]  /*10340*/  DFMA R20, R8, 0.5, R20 ;  /* 0x3fe000000814782b */ /* 0x001fd60000000014 */
.L_x_386:
[----:B------:R-:W-:Y:S05]  /*10350*/  BSYNC.RECONVERGENT B3 ;  /* 0x0000000000037941 */ /* 0x000fea0003800200 */
.L_x_367:
[----:B------:R-:W0:Y:S01]  /*10360*/  MUFU.RCP64H R3, 3.7178592681884765625 ;  /* 0x400dbe2d00037908 */ /* 0x000e220000001800 */
[----:B------:R-:W-:Y:S01]  /*10370*/  IMAD.MOV.U32 R6, RZ, RZ, -0x64fe2df ;  /* 0xf9b01d21ff067424 */ /* 0x000fe200078e00ff */
[----:B------:R-:W-:Y:S01]  /*10380*/  FSETP.GEU.AND P1, PT, |R51|, 6.5827683646048100446e-37, PT ;  /* 0x036000003300780b */ /* 0x000fe20003f2e200 */
[----:B------:R-:W-:Y:S01]  /*10390*/  IMAD.MOV.U32 R7, RZ, RZ, 0x400dbe2d ;  /* 0x400dbe2dff077424 */ /* 0x000fe200078e00ff */
[----:B------:R-:W-:Y:S01]  /*103a0*/  BSSY.RECONVERGENT B3, `(.L_x_404) ;  /* 0x0000016000037945 */ /* 0x000fe20003800200 */
[----:B------:R-:W-:Y:S01]  /*103b0*/  IMAD.MOV.U32 R2, RZ, RZ, 0x1 ;  /* 0x00000001ff027424 */ /* 0x000fe200078e00ff */
[----:B------:R-:W-:-:S05]  /*103c0*/  DADD R20, R24, -R20 ;  /* 0x0000000018147229 */ /* 0x000fca0000000814 */
        /* <DEDUP_REMOVED lines=19> */
.L_x_405:
[----:B------:R-:W-:Y:S05]  /*10500*/  BSYNC.RECONVERGENT B3 ;  /* 0x0000000000037941 */ /* 0x000fea0003800200 */
.L_x_404:
[----:B------:R-:W-:Y:S01]  /*10510*/  DADD R6, -RZ, |R2| ;  /* 0x00000000ff067229 */ /* 0x000fe20000000502 */
[----:B------:R-:W-:Y:S01]  /*10520*/  BSSY.RECONVERGENT B1, `(.L_x_406) ;  /* 0x0000005000017945 */ /* 0x000fe20003800200 */
[----:B------:R-:W-:Y:S01]  /*10530*/  IMAD.MOV.U32 R9, RZ, RZ, 0x40000000 ;  /* 0x40000000ff097424 */ /* 0x000fe200078e00ff */
[----:B------:R-:W-:-:S07]  /*10540*/  MOV R0, 0x10570 ;  /* 0x0001057000007802 */ /* 0x000fce0000000f00 */
[----:B------:R-:W-:-:S07]  /*10550*/  IMAD.MOV.U32 R8, RZ, RZ, R6 ;  /* 0x000000ffff087224 */ /* 0x000fce00078e0006 */
[----:B------:R-:W-:Y:S05]  /*10560*/  CALL.REL.NOINC `($_Z13distributor_PdPdS_S_ii$__internal_accurate_pow) ;  /* 0x00000428009c7944 */ /* 0x000fea0003c00000 */
[----:B------:R-:W-:Y:S05]  /*10570*/  BSYNC.RECONVERGENT B1 ;  /* 0x0000000000017941 */ /* 0x000fea0003800200 */
.L_x_406:
[C---:B------:R-:W-:Y:S01]  /*10580*/  DADD R80, R2.reuse, 2 ;  /* 0x4000000002507429 */ /* 0x040fe20000000000 */
[----:B------:R-:W-:Y:S01]  /*10590*/  BSSY.RECONVERGENT B1, `(.L_x_407) ;  /* 0x0000011000017945 */ /* 0x000fe20003800200 */
[----:B------:R-:W-:-:S06]  /*105a0*/  DSETP.NEU.AND P0, PT, R2, RZ, PT ;  /* 0x000000ff0200722a */ /* 0x000fcc0003f0d000 */
[----:B------:R-:W-:Y:S02]  /*105b0*/  FSEL R27, R9, RZ, P0 ;  /* 0x000000ff091b7208 */ /* 0x000fe40000000000 */
[----:B------:R-:W-:Y:S02]  /*105c0*/  LOP3.LUT R80, R81, 0x7ff00000, RZ, 0xc0, !PT ;  /* 0x7ff0000051507812 */ /* 0x000fe400078ec0ff */
[----:B------:R-:W-:Y:S01]  /*105d0*/  FSEL R26, R6, RZ, P0 ;  /* 0x000000ff061a7208 */ /* 0x000fe20000000000 */
[----:B------:R-:W-:Y:S01]  /*105e0*/  IMAD.MOV.U32 R7, RZ, RZ, R27 ;  /* 0x000000ffff077224 */ /* 0x000fe200078e001b */
[----:B------:R-:W-:Y:S02]  /*105f0*/  ISETP.NE.AND P1, PT, R80, 0x7ff00000, PT ;  /* 0x7ff000005000780c */ /* 0x000fe40003f25270 */
[----:B------:R-:W-:-:S11]  /*10600*/  MOV R6, R26 ;  /* 0x0000001a00067202 */ /* 0x000fd60000000f00 */
        /* <DEDUP_REMOVED lines=9> */
.L_x_408:
[----:B------:R-:W-:Y:S05]  /*106a0*/  BSYNC.RECONVERGENT B1 ;  /* 0x0000000000017941 */ /* 0x000fea0003800200 */
.L_x_407:
        /* <DEDUP_REMOVED lines=25> */
.L_x_410:
[----:B------:R-:W-:Y:S05]  /*10840*/  BSYNC.RECONVERGENT B3 ;  /* 0x0000000000037941 */ /* 0x000fea0003800200 */
.L_x_409:
        /* <DEDUP_REMOVED lines=9> */
.L_x_411:
        /* <DEDUP_REMOVED lines=15> */
.L_x_413:
[----:B------:R-:W-:Y:S05]  /*109d0*/  BSYNC.RECONVERGENT B1 ;  /* 0x0000000000017941 */ /* 0x000fea0003800200 */
.L_x_412:
        /* <DEDUP_REMOVED lines=24> */
.L_x_415:
[----:B------:R-:W-:Y:S05]  /*10b60*/  BSYNC.RECONVERGENT B3 ;  /* 0x0000000000037941 */ /* 0x000fea0003800200 */
.L_x_414:
        /* <DEDUP_REMOVED lines=16> */
.L_x_417:
[----:B------:R-:W-:Y:S05]  /*10c70*/  BSYNC.RECONVERGENT B1 ;  /* 0x0000000000017941 */ /* 0x000fea0003800200 */
.L_x_416:
        /* <DEDUP_REMOVED lines=25> */
.L_x_419:
[----:B------:R-:W-:Y:S05]  /*10e10*/  BSYNC.RECONVERGENT B3 ;  /* 0x0000000000037941 */ /* 0x000fea0003800200 */
.L_x_418:
        /* <DEDUP_REMOVED lines=20> */
.L_x_421:
[----:B------:R-:W-:Y:S05]  /*10f60*/  BSYNC.RECONVERGENT B3 ;  /* 0x0000000000037941 */ /* 0x000fea0003800200 */
.L_x_420:
[----:B------:R-:W-:Y:S01]  /*10f70*/  DADD R6, -RZ, |R30| ;  /* 0x00000000ff067229 */ /* 0x000fe2000000051e */
[----:B------:R-:W-:Y:S01]  /*10f80*/  BSSY.RECONVERGENT B1, `(.L_x_422) ;  /* 0x0000005000017945 */ /* 0x000fe20003800200 */
[----:B------:R-:W-:Y:S01]  /*10f90*/  IMAD.MOV.U32 R9, RZ, RZ, 0x40000000 ;  /* 0x40000000ff097424 */ /* 0x000fe200078e00ff */
[----:B------:R-:W-:-:S07]  /*10fa0*/  MOV R0, 0x10fd0 ;  /* 0x00010fd000007802 */ /* 0x000fce0000000f00 */
[----:B------:R-:W-:-:S07]  /*10fb0*/  IMAD.MOV.U32 R8, RZ, RZ, R6 ;  /* 0x000000ffff087224 */ /* 0x000fce00078e0006 */
[----:B------:R-:W-:Y:S05]  /*10fc0*/  CALL.REL.NOINC `($_Z13distributor_PdPdS_S_ii$__internal_accurate_pow) ;  /* 0x0000042000047944 */ /* 0x000fea0003c00000 */
[----:B------:R-:W-:Y:S05]  /*10fd0*/  BSYNC.RECONVERGENT B1 ;  /* 0x0000000000017941 */ /* 0x000fea0003800200 */
.L_x_422:
        /* <DEDUP_REMOVED lines=15> */
.L_x_424:
[----:B------:R-:W-:Y:S05]  /*110d0*/  BSYNC.RECONVERGENT B1 ;  /* 0x0000000000017941 */ /* 0x000fea0003800200 */
.L_x_423:
        /* <DEDUP_REMOVED lines=11> */
.L_x_425:
        /* <DEDUP_REMOVED lines=8> */
[----:B------:R-:W-:Y:S02]  /*11210*/  ISETP.NE.AND P1, PT, R82, 0x7ff00000, PT ;  /* 0x7ff000005200780c */ /* 0x000fe40003f25270 */
[----:B------:R-:W-:Y:S01]  /*11220*/  MOV R8, R30 ;  /* 0x0000001e00087202 */ /* 0x000fe20000000f00 */
        /* <DEDUP_REMOVED lines=10> */
.L_x_427:
[----:B------:R-:W-:Y:S05]  /*112d0*/  BSYNC.RECONVERGENT B1 ;  /* 0x0000000000017941 */ /* 0x000fea0003800200 */
.L_x_426:
[----:B------:R-:W-:Y:S01]  /*112e0*/  BSSY.RECONVERGENT B1, `(.L_x_428) ;  /* 0x0000005000017945 */ /* 0x000fe20003800200 */
[----:B------:R-:W-:Y:S01]  /*112f0*/  IMAD.MOV.U32 R7, RZ, RZ, R31 ;  /* 0x000000ffff077224 */ /* 0x000fe200078e001f */
[----:B------:R-:W-:Y:S01]  /*11300*/  MOV R0, 0x11330 ;  /* 0x0001133000007802 */ /* 0x000fe20000000f00 */
[----:B------:R-:W-:-:S07]  /*11310*/  IMAD.MOV.U32 R9, RZ, RZ, 0x40000000 ;  /* 0x40000000ff097424 */ /* 0x000fce00078e00ff */
[----:B------:R-:W-:Y:S05]  /*11320*/  CALL.REL.NOINC `($_Z13distributor_PdPdS_S_ii$__internal_accurate_pow) ;  /* 0x0000041c002c7944 */ /* 0x000fea0003c00000 */
[----:B------:R-:W-:Y:S05]  /*11330*/  BSYNC.RECONVERGENT B1 ;  /* 0x0000000000017941 */ /* 0x000fea0003800200 */
.L_x_428:
        /* <DEDUP_REMOVED lines=23> */
.L_x_430:
[----:B------:R-:W-:Y:S05]  /*114b0*/  BSYNC.RECONVERGENT B1 ;  /* 0x0000000000017941 */ /* 0x000fea0003800200 */
.L_x_429:
        /* <DEDUP_REMOVED lines=9> */
.L_x_431:
        /* <DEDUP_REMOVED lines=15> */
.L_x_433:
[----:B------:R-:W-:Y:S05]  /*11640*/  BSYNC.RECONVERGENT B1 ;  /* 0x0000000000017941 */ /* 0x000fea0003800200 */
.L_x_432:
        /* <DEDUP_REMOVED lines=24> */
.L_x_435:
[----:B------:R-:W-:Y:S05]  /*117d0*/  BSYNC.RECONVERGENT B3 ;  /* 0x0000000000037941 */ /* 0x000fea0003800200 */
.L_x_434:
        /* <DEDUP_REMOVED lines=16> */
[----:B------:R-:W-:Y:S01]  /*118e0*/  MOV R8, 0xfca213ea ;  /* 0xfca213ea00087802 */ /* 0x000fe20000000f00 */
[----:B------:R-:W-:Y:S01]  /*118f0*/  IMAD.MOV.U32 R9, RZ, RZ, 0x3e928af3 ;  /* 0x3e928af3ff097424 */ /* 0x000fe200078e00ff */
[----:B------:R-:W-:-:S05]  /*11900*/  UMOV UR5, 0x3e5ade15 ;  /* 0x3e5ade1500057882 */ /* 0x000fca0000000000 */
        /* <DEDUP_REMOVED lines=43> */
.L_x_437:
[----:B------:R-:W-:Y:S05]  /*11bc0*/  BSYNC.RECONVERGENT B1 ;  /* 0x0000000000017941 */ /* 0x000fea0003800200 */
.L_x_436:
        /* <DEDUP_REMOVED lines=10> */
.L_x_439:
[----:B------:R-:W-:Y:S05]  /*11c70*/  BSYNC.RECONVERGENT B1 ;  /* 0x0000000000017941 */ /* 0x000fea0003800200 */
.L_x_438:
        /* <DEDUP_REMOVED lines=28> */
.L_x_441:
[----:B------:R-:W-:Y:S05]  /*11e40*/  BSYNC.RECONVERGENT B3 ;  /* 0x0000000000037941 */ /* 0x000fea0003800200 */
.L_x_440:
        /* <DEDUP_REMOVED lines=9> */
.L_x_442:
        /* <DEDUP_REMOVED lines=15> */
.L_x_444:
[----:B------:R-:W-:Y:S05]  /*11fd0*/  BSYNC.RECONVERGENT B1 ;  /* 0x0000000000017941 */ /* 0x000fea0003800200 */
.L_x_443:
        /* <DEDUP_REMOVED lines=24> */
.L_x_446:
[----:B------:R-:W-:Y:S05]  /*12160*/  BSYNC.RECONVERGENT B3 ;  /* 0x0000000000037941 */ /* 0x000fea0003800200 */
.L_x_445:
        /* <DEDUP_REMOVED lines=16> */
.L_x_448:
[----:B------:R-:W-:Y:S05]  /*12270*/  BSYNC.RECONVERGENT B1 ;  /* 0x0000000000017941 */ /* 0x000fea0003800200 */
.L_x_447:
[----:B------:R-:W-:Y:S01]  /*12280*/  DADD R62, R6, 1 ;  /* 0x3ff00000063e7429 */ /* 0x000fe20000000000 */
[----:B------:R-:W-:Y:S01]  /*12290*/  MOV R24, 0x0 ;  /* 0x0000000000187802 */ /* 0x000fe20000000f00 */
[----:B------:R-:W-:Y:S01]  /*122a0*/  IMAD.MOV.U32 R25, RZ, RZ, 0x3fd80000 ;  /* 0x3fd80000ff197424 */ /* 0x000fe200078e00ff */
[----:B------:R-:W-:Y:S03]  /*122b0*/  BSSY.RECONVERGENT B3, `(.L_x_449) ;  /* 0x0000015000037945 */ /* 0x000fe60003800200 */
        /* <DEDUP_REMOVED lines=20> */
.L_x_450:
[----:B------:R-:W-:Y:S05]  /*12400*/  BSYNC.RECONVERGENT B3 ;  /* 0x0000000000037941 */ /* 0x000fea0003800200 */
.L_x_449:
        /* <DEDUP_REMOVED lines=18> */
[----:B------:R-:W-:Y:S01]  /*12530*/  IMAD.MOV.U32 R42, RZ, RZ, R8 ;  /* 0x000000ffff2a7224 */ /* 0x000fe200078e0008 */
[----:B------:R-:W-:-:S07]  /*12540*/  MOV R43, R9 ;  /* 0x00000009002b7202 */ /* 0x000fce0000000f00 */
.L_x_452:
[----:B------:R-:W-:Y:S05]  /*12550*/  BSYNC.RECONVERGENT B3 ;  /* 0x0000000000037941 */ /* 0x000fea0003800200 */
.L_x_451:
[----:B------:R-:W-:Y:S01]  /*12560*/  DADD R6, -RZ, |R42| ;  /* 0x00000000ff067229 */ /* 0x000fe2000000052a */
[----:B------:R-:W-:Y:S01]  /*12570*/  BSSY.RECONVERGENT B1, `(.L_x_453) ;  /* 0x0000005000017945 */ /* 0x000fe20003800200 */
[----:B------:R-:W-:Y:S01]  /*12580*/  IMAD.MOV.U32 R9, RZ, RZ, 0x40000000 ;  /* 0x40000000ff097424 */ /* 0x000fe200078e00ff */
[----:B------:R-:W-:-:S07]  /*12590*/  MOV R0, 0x125c0 ;  /* 0x000125c000007802 */ /* 0x000fce0000000f00 */
[----:B------:R-:W-:-:S07]  /*125a0*/  IMAD.MOV.U32 R8, RZ, RZ, R6 ;  /* 0x000000ffff087224 */ /* 0x000fce00078e0006 */
[----:B------:R-:W-:Y:S05]  /*125b0*/  CALL.REL.NOINC `($_Z13distributor_PdPdS_S_ii$__internal_accurate_pow) ;  /* 0x0000040800887944 */ /* 0x000fea0003c00000 */
[----:B------:R-:W-:Y:S05]  /*125c0*/  BSYNC.RECONVERGENT B1 ;  /* 0x0000000000017941 */ /* 0x000fea0003800200 */
.L_x_453:
        /* <DEDUP_REMOVED lines=23> */
.L_x_455:
[----:B------:R-:W-:Y:S05]  /*12740*/  BSYNC.RECONVERGENT B1 ;  /* 0x0000000000017941 */ /* 0x000fea0003800200 */
.L_x_454:
        /* <DEDUP_REMOVED lines=10> */
.L_x_457:
[----:B------:R-:W-:Y:S05]  /*127f0*/  BSYNC.RECONVERGENT B1 ;  /* 0x0000000000017941 */ /* 0x000fea0003800200 */
.L_x_456:
        /* <DEDUP_REMOVED lines=10> */
.L_x_459:
[----:B------:R-:W-:Y:S05]  /*128a0*/  BSYNC.RECONVERGENT B1 ;  /* 0x0000000000017941 */ /* 0x000fea0003800200 */
.L_x_458:
        /* <DEDUP_REMOVED lines=16> */
.L_x_460:
        /* <DEDUP_REMOVED lines=15> */
.L_x_462:
[----:B------:R-:W-:Y:S05]  /*12aa0*/  BSYNC.RECONVERGENT B1 ;  /* 0x0000000000017941 */ /* 0x000fea0003800200 */
.L_x_461:
        /* <DEDUP_REMOVED lines=24> */
.L_x_464:
[----:B------:R-:W-:Y:S05]  /*12c30*/  BSYNC.RECONVERGENT B3 ;  /* 0x0000000000037941 */ /* 0x000fea0003800200 */
.L_x_463:
        /* <DEDUP_REMOVED lines=62> */
.L_x_466:
[----:B------:R-:W-:Y:S05]  /*13020*/  BSYNC.RECONVERGENT B1 ;  /* 0x0000000000017941 */ /* 0x000fea0003800200 */
.L_x_465:
        /* <DEDUP_REMOVED lines=10> */
.L_x_468:
[----:B------:R-:W-:Y:S05]  /*130d0*/  BSYNC.RECONVERGENT B1 ;  /* 0x0000000000017941 */ /* 0x000fea0003800200 */
.L_x_467:
        /* <DEDUP_REMOVED lines=29> */
.L_x_470:
[----:B------:R-:W-:Y:S05]  /*132b0*/  BSYNC.RECONVERGENT B3 ;  /* 0x0000000000037941 */ /* 0x000fea0003800200 */
.L_x_469:
[----:B------:R-:W0:Y:S01]  /*132c0*/  MUFU.RCP64H R7, R9 ;  /* 0x0000000900077308 */ /* 0x000e220000001800 */
[----:B------:R-:W-:Y:S01]  /*132d0*/  IADD3 R6, PT, PT, R9, 0x300402, RZ ;  /* 0x0030040209067810 */ /* 0x000fe20007ffe0ff */
[----:B------:R-:W-:Y:S03]  /*132e0*/  BSSY.RECONVERGENT B3, `(.L_x_471) ;  /* 0x0000010000037945 */ /* 0x000fe60003800200 */
[----:B------:R-:W-:Y:S02]  /*132f0*/  FSETP.GEU.AND P0, PT, |R6|, 5.8789094863358348022e-39, PT ;  /* 0x004004020600780b */ /* 0x000fe40003f0e200 */
        /* <DEDUP_REMOVED lines=14> */
.L_x_472:
[----:B------:R-:W-:Y:S05]  /*133e0*/  BSYNC.RECONVERGENT B3 ;  /* 0x0000000000037941 */ /* 0x000fea0003800200 */
.L_x_471:
        /* <DEDUP_REMOVED lines=9> */
.L_x_473:
[----:B------:R-:W0:Y:S01]  /*13480*/  MUFU.RCP64H R51, R17 ;  /* 0x0000001100337308 */ /* 0x000e220000001800 */
[----:B------:R-:W-:Y:S01]  /*13490*/  IMAD.MOV.U32 R50, RZ, RZ, 0x1 ;  /* 0x00000001ff327424 */ /* 0x000fe200078e00ff */
[C---:B------:R-:W-:Y:S01]  /*134a0*/  DSETP.NEU.AND P4, PT, R24.reuse, RZ, PT ;  /* 0x000000ff1800722a */ /* 0x040fe20003f8d000 */
[----:B------:R-:W-:Y:S01]  /*134b0*/  BSSY.RECONVERGENT B1, `(.L_x_474) ;  /* 0x0000019000017945 */ /* 0x000fe20003800200 */
[----:B------:R-:W-:Y:S01]  /*134c0*/  DSETP.NEU.AND P1, PT, R24, 1, PT ;  /* 0x3ff000001800742a */ /* 0x000fe20003f2d000 */
[----:B------:R-:W-:-:S03]  /*134d0*/  FSETP.GEU.AND P2, PT, |R43|, 6.5827683646048100446e-37, PT ;  /* 0x036000002b00780b */ /* 0x000fc60003f4e200 */
        /* <DEDUP_REMOVED lines=22> */
.L_x_475:
[----:B------:R-:W-:Y:S05]  /*13640*/  BSYNC.RECONVERGENT B1 ;  /* 0x0000000000017941 */ /* 0x000fea0003800200 */
.L_x_474:
[----:B------:R-:W-:Y:S01]  /*13650*/  BSSY.RECONVERGENT B3, `(.L_x_476) ;  /* 0x000000c000037945 */ /* 0x000fe20003800200 */
[----:B------:R-:W-:Y:S02]  /*13660*/  FSEL R78, R6, RZ, P1 ;  /* 0x000000ff064e7208 */ /* 0x000fe40000800000 */
[----:B------:R-:W-:Y:S01]  /*13670*/  FSEL R79, R7, 1.875, P1 ;  /* 0x3ff00000074f7808 */ /* 0x000fe20000800000 */
[----:B------:R-:W-:Y:S06]  /*13680*/  @P0 BRA P2, `(.L_x_477) ;  /* 0x0000000000200947 */ /* 0x000fec0001000000 */
[----:B------:R-:W-:Y:S01]  /*13690*/  IMAD.MOV.U32 R8, RZ, RZ, R42 ;  /* 0x000000ffff087224 */ /* 0x000fe200078e002a */
[----:B------:R-:W-:Y:S01]  /*136a0*/  MOV R6, R16 ;  /* 0x0000001000067202 */ /* 0x000fe20000000f00 */
[----:B------:R-:W-:Y:S01]  /*136b0*/  IMAD.MOV.U32 R9, RZ, RZ, R43 ;  /* 0x000000ffff097224 */ /* 0x000fe200078e002b */
[----:B------:R-:W-:Y:S01]  /*136c0*/  MOV R0, 0x136f0 ;  /* 0x000136f000007802 */ /* 0x000fe20000000f00 */
[----:B------:R-:W-:-:S07]  /*136d0*/  IMAD.MOV.U32 R7, RZ, RZ, R17 ;  /* 0x000000ffff077224 */ /* 0x000fce00078e0011 */
[----:B------:R-:W-:Y:S05]  /*136e0*/  CALL.REL.NOINC `($__internal_1_$__cuda_sm20_div_rn_f64_full) ;  /* 0x000003e800547944 */ /* 0x000fea0003c00000 */
[----:B------:R-:W-:Y:S02]  /*136f0*/  IMAD.MOV.U32 R50, RZ, RZ, R6 ;  /* 0x000000ffff327224 */ /* 0x000fe400078e0006 */
[----:B------:R-:W-:-:S07]  /*13700*/  IMAD.MOV.U32 R51, RZ, RZ, R7 ;  /* 0x000000ffff337224 */ /* 0x000fce00078e0007 */
.L_x_477:
[----:B------:R-:W-:Y:S05]  /*13710*/  BSYNC.RECONVERGENT B3 ;  /* 0x0000000000037941 */ /* 0x000fea0003800200 */
.L_x_476:
[----:B------:R-:W-:Y:S01]  /*13720*/  BSSY.RECONVERGENT B1, `(.L_x_478) ;  /* 0x0000012000017945 */ /* 0x000fe20003800200 */
[----:B------:R-:W-:Y:S01]  /*13730*/  ISETP.NE.AND P4, PT, R80, 0x7ff00000, PT ;  /* 0x7ff000005000780c */ /* 0x000fe20003f85270 */
[----:B------:R-:W-:Y:S01]  /*13740*/  IMAD.MOV.U32 R8, RZ, RZ, R30 ;  /* 0x000000ffff087224 */ /* 0x000fe200078e001e */
[----:B------:R-:W-:Y:S01]  /*13750*/  ISETP.NE.AND P1, PT, R81, 0x7ff00000, PT ;  /* 0x7ff000005100780c */ /* 0x000fe20003f25270 */
[----:B------:R-:W-:Y:S02]  /*13760*/  IMAD.MOV.U32 R9, RZ, RZ, R31 ;  /* 0x000000ffff097224 */ /* 0x000fe400078e001f */
[----:B------:R-:W-:Y:S02]  /*13770*/  IMAD.MOV.U32 R24, RZ, RZ, R26 ;  /* 0x000000ffff187224 */ /* 0x000fe400078e001a */
[----:B------:R-:W-:Y:S02]  /*13780*/  IMAD.MOV.U32 R25, RZ, RZ, R27 ;  /* 0x000000ffff197224 */ /* 0x000fe400078e001b */
[----:B------:R-:W-:-:S02]  /*13790*/  IMAD.MOV.U32 R6, RZ, RZ, R32 ;  /* 0x000000ffff067224 */ /* 0x000fc400078e0020 */
        /* <DEDUP_REMOVED lines=10> */
.L_x_479:
[----:B------:R-:W-:Y:S05]  /*13840*/  BSYNC.RECONVERGENT B1 ;  /* 0x0000000000017941 */ /* 0x000fea0003800200 */
.L_x_478:
        /* <DEDUP_REMOVED lines=10> */
.L_x_481:
[----:B------:R-:W-:Y:S05]  /*138f0*/  BSYNC.RECONVERGENT B1 ;  /* 0x0000000000017941 */ /* 0x000fea0003800200 */
.L_x_480:
        /* <DEDUP_REMOVED lines=10> */
.L_x_483:
[----:B------:R-:W-:Y:S05]  /*139a0*/  BSYNC.RECONVERGENT B1 ;  /* 0x0000000000017941 */ /* 0x000fea0003800200 */
.L_x_482:
        /* <DEDUP_REMOVED lines=18> */
[----:B------:R-:W-:-:S05]  /*13ad0*/  FSEL R43, R7, 1.875, P1 ;  /* 0x3ff00000072b7808 */ /* 0x000fca0000800000 */
[----:B------:R-:W-:Y:S02]  /*13ae0*/  DMUL R64, R62, R60 ;  /* 0x0000003c3e407228 */ /* 0x000fe40000000000 */
[----:B------:R-:W-:Y:S01]  /*13af0*/  VIADD R59, R61, 0xfff00000 ;  /* 0xfff000003d3b7836 */ /* 0x000fe20000000000 */
[----:B------:R-:W-:Y:S01]  /*13b00*/  MOV R58, R60 ;  /* 0x0000003c003a7202 */ /* 0x000fe20000000f00 */
[----:B------:R-:W-:-:S04]  /*13b10*/  DADD R42, R42, R8 ;  /* 0x000000002a2a7229 */ /* 0x000fc80000000008 */
        /* <DEDUP_REMOVED lines=8> */
[----:B------:R-:W-:Y:S02]  /*13ba0*/  IMAD.MOV.U32 R60, RZ, RZ, R64 ;  /* 0x000000ffff3c7224 */ /* 0x000fe400078e0040 */
[----:B------:R-:W-:-:S02]  /*13bb0*/  IMAD.MOV.U32 R61, RZ, RZ, R65 ;  /* 0x000000ffff3d7224 */ /* 0x000fc400078e0041 */
[----:B------:R-:W-:-:S07]  /*13bc0*/  IMAD.MOV.U32 R6, RZ, RZ, R24 ;  /* 0x000000ffff067224 */ /* 0x000fce00078e0018 */
[----:B------:R-:W-:Y:S05]  /*13bd0*/  CALL.REL.NOINC `($__internal_2_$__cuda_sm20_dsqrt_rn_f64_mediumpath_v1) ;  /* 0x000003e800b47944 */ /* 0x000fea0003c00000 */
.L_x_485:
[----:B------:R-:W-:Y:S05]  /*13be0*/  BSYNC.RECONVERGENT B3 ;  /* 0x0000000000037941 */ /* 0x000fea0003800200 */
.L_x_484:
        /* <DEDUP_REMOVED lines=9> */
.L_x_486:
        /* <DEDUP_REMOVED lines=15> */
.L_x_488:
[----:B------:R-:W-:Y:S05]  /*13d70*/  BSYNC.RECONVERGENT B1 ;  /* 0x0000000000017941 */ /* 0x000fea0003800200 */
.L_x_487:
[----:B------:R-:W-:Y:S01]  /*13d80*/  FSEL R25, R7, 1.875, P2 ;  /* 0x3ff0000007197808 */ /* 0x000fe20001000000 */
[----:B------:R-:W-:Y:S01]  /*13d90*/  BSSY.RECONVERGENT B3, `(.L_x_489) ;  /* 0x0000016000037945 */ /* 0x000fe20003800200 */
[----:B------:R-:W-:Y:S01]  /*13da0*/  FSEL R24, R6, RZ, P2 ;  /* 0x000000ff06187208 */ /* 0x000fe20001000000 */
[----:B------:R-:W-:Y:S01]  /*13db0*/  IMAD.MOV.U32 R6, RZ, RZ, 0x1 ;  /* 0x00000001ff067424 */ /* 0x000fe200078e00ff */
[----:B------:R-:W0:Y:S01]  /*13dc0*/  MUFU.RCP64H R7, R25 ;  /* 0x0000001900077308 */ /* 0x000e220000001800 */
[----:B------:R-:W-:-:S04]  /*13dd0*/  FSETP.GEU.AND P1, PT, |R43|, 6.5827683646048100446e-37, PT ;  /* 0x036000002b00780b */ /* 0x000fc80003f2e200 */
        /* <DEDUP_REMOVED lines=17> */
.L_x_490:
[----:B------:R-:W-:Y:S05]  /*13ef0*/  BSYNC.RECONVERGENT B3 ;  /* 0x0000000000037941 */ /* 0x000fea0003800200 */
.L_x_489:
        /* <DEDUP_REMOVED lines=15> */
.L_x_492:
[----:B------:R-:W-:Y:S05]  /*13ff0*/  BSYNC.RECONVERGENT B1 ;  /* 0x0000000000017941 */ /* 0x000fea0003800200 */
.L_x_491:
        /* <DEDUP_REMOVED lines=25> */
.L_x_494:
[----:B------:R-:W-:Y:S05]  /*14190*/  BSYNC.RECONVERGENT B3 ;  /* 0x0000000000037941 */ /* 0x000fea0003800200 */
.L_x_493:
        /* <DEDUP_REMOVED lines=20> */
.L_x_496:
[----:B------:R-:W-:Y:S05]  /*142e0*/  BSYNC.RECONVERGENT B3 ;  /* 0x0000000000037941 */ /* 0x000fea0003800200 */
.L_x_495:
[----:B------:R-:W-:Y:S01]  /*142f0*/  DADD R6, -RZ, |R24| ;  /* 0x00000000ff067229 */ /* 0x000fe20000000518 */
[----:B------:R-:W-:Y:S01]  /*14300*/  BSSY.RECONVERGENT B1, `(.L_x_497) ;  /* 0x0000005000017945 */ /* 0x000fe20003800200 */
[----:B------:R-:W-:Y:S01]  /*14310*/  IMAD.MOV.U32 R9, RZ, RZ, 0x40000000 ;  /* 0x40000000ff097424 */ /* 0x000fe200078e00ff */
[----:B------:R-:W-:-:S07]  /*14320*/  MOV R0, 0x14350 ;  /* 0x0001435000007802 */ /* 0x000fce0000000f00 */
[----:B------:R-:W-:-:S07]  /*14330*/  IMAD.MOV.U32 R8, RZ, RZ, R6 ;  /* 0x000000ffff087224 */ /* 0x000fce00078e0006 */
[----:B------:R-:W-:Y:S05]  /*14340*/  CALL.REL.NOINC `($_Z13distributor_PdPdS_S_ii$__internal_accurate_pow) ;  /* 0x000003ec00247944 */ /* 0x000fea0003c00000 */
[----:B------:R-:W-:Y:S05]  /*14350*/  BSYNC.RECONVERGENT B1 ;  /* 0x0000000000017941 */ /* 0x000fea0003800200 */
.L_x_497:
        /* <DEDUP_REMOVED lines=17> */
[----:B------:R-:W-:Y:S01]  /*14470*/  @!P4 IMAD.MOV.U32 R6, RZ, RZ, 0x0 ;  /* 0x00000000ff06c424 */ /* 0x000fe200078e00ff */
[----:B------:R-:W-:-:S07]  /*14480*/  @!P4 MOV R7, 0x7ff00000 ;  /* 0x7ff000000007c802 */ /* 0x000fce0000000f00 */
.L_x_499:
[----:B------:R-:W-:Y:S05]  /*14490*/  BSYNC.RECONVERGENT B1 ;  /* 0x0000000000017941 */ /* 0x000fea0003800200 */
.L_x_498:
        /* <DEDUP_REMOVED lines=8> */
.L_x_501:
[----:B------:R-:W-:Y:S05]  /*14520*/  BSYNC.RECONVERGENT B1 ;  /* 0x0000000000017941 */ /* 0x000fea0003800200 */
.L_x_500:
        /* <DEDUP_REMOVED lines=10> */
.L_x_503:
[----:B------:R-:W-:Y:S05]  /*145d0*/  BSYNC.RECONVERGENT B1 ;  /* 0x0000000000017941 */ /* 0x000fea0003800200 */
.L_x_502:
        /* <DEDUP_REMOVED lines=14> */
.L_x_504:
        /* <DEDUP_REMOVED lines=15> */
.L_x_506:
[----:B------:R-:W-:Y:S05]  /*147b0*/  BSYNC.RECONVERGENT B1 ;  /* 0x0000000000017941 */ /* 0x000fea0003800200 */
.L_x_505:
        /* <DEDUP_REMOVED lines=24> */
.L_x_508:
[----:B------:R-:W-:Y:S05]  /*14940*/  BSYNC.RECONVERGENT B3 ;  /* 0x0000000000037941 */ /* 0x000fea0003800200 */
.L_x_507:
        /* <DEDUP_REMOVED lines=60> */
.L_x_510:
[----:B------:R-:W-:Y:S05]  /*14d10*/  BSYNC.RECONVERGENT B1 ;  /* 0x0000000000017941 */ /* 0x000fea0003800200 */
.L_x_509:
[----:B------:R-:W-:Y:S01]  /*14d20*/  DMUL R20, R2, R20 ;  /* 0x0000001402147228 */ /* 0x000fe20000000000 */
[----:B------:R-:W-:Y:S01]  /*14d30*/  UMOV UR6, 0x9d89d89e ;  /* 0x9d89d89e00067882 */ /* 0x000fe20000000000 */
[----:B------:R-:W-:Y:S01]  /*14d40*/  UMOV UR7, 0x3fed89d8 ;  /* 0x3fed89d800077882 */ /* 0x000fe20000000000 */
[----:B------:R-:W-:Y:S01]  /*14d50*/  UMOV UR4, 0x9189614c ;  /* 0x9189614c00047882 */ /* 0x000fe20000000000 */
[C---:B------:R-:W-:Y:S01]  /*14d60*/  DFMA R24, R14.reuse, UR6, R34 ;  /* 0x000000060e187c2b */ /* 0x040fe20008000022 */
[----:B------:R-:W-:Y:S01]  /*14d70*/  UMOV UR5, 0x3fec23e3 ;  /* 0x3fec23e300057882 */ /* 0x000fe20000000000 */
[----:B------:R-:W-:Y:S01]  /*14d80*/  DMUL R90, R14, R90 ;  /* 0x0000005a0e5a7228 */ /* 0x000fe20000000000 */
[----:B------:R-:W-:Y:S01]  /*14d90*/  BSSY.RECONVERGENT B3, `(.L_x_511) ;  /* 0x000014e000037945 */ /* 0x000fe20003800200 */
[----:B------:R-:W-:Y:S02]  /*14da0*/  DMUL R20, R20, R42 ;  /* 0x0000002a14147228 */ /* 0x000fe40000000000 */
[----:B------:R-:W-:-:S02]  /*14db0*/  DFMA R102, R102, UR4, R76 ;  /* 0x0000000466667c2b */ /* 0x000fc4000800004c */
[----:B------:R-:W-:Y:S02]  /*14dc0*/  DFMA R100, R100, UR4, R12 ;  /* 0x0000000464647c2b */ /* 0x000fe4000800000c */
[----:B------:R-:W-:Y:S02]  /*14dd0*/  DFMA R98, R98, UR4, R36 ;  /* 0x0000000462627c2b */ /* 0x000fe40008000024 */
[----:B------:R-:W-:Y:S02]  /*14de0*/  DFMA R2, R54, UR4, R40 ;  /* 0x0000000436027c2b */ /* 0x000fe40008000028 */
[----:B------:R-:W-:Y:S02]  /*14df0*/  DFMA R6, R74, UR4, R44 ;  /* 0x000000044a067c2b */ /* 0x000fe4000800002c */
[----:B------:R-:W-:Y:S01]  /*14e00*/  DFMA R8, R56, UR4, R38 ;  /* 0x0000000438087c2b */ /* 0x000fe20008000026 */
[----:B------:R-:W-:Y:S01]  /*14e10*/  UMOV UR4, 0xa108bd3c ;  /* 0xa108bd3c00047882 */ /* 0x000fe20000000000 */
[----:B------:R-:W-:Y:S01]  /*14e20*/  DSETP.GEU.AND P0, PT, R24, R28, PT ;  /* 0x0000001c1800722a */ /* 0x000fe20003f0e000 */
[----:B------:R-:W-:Y:S01]  /*14e30*/  UMOV UR5, 0x400a37b2 ;  /* 0x400a37b200057882 */ /* 0x000fe20000000000 */
[----:B------:R-:W-:-:S02]  /*14e40*/  DMUL R80, R14, R20 ;  /* 0x000000140e507228 */ /* 0x000fc40000000000 */
[C---:B------:R-:W-:Y:S02]  /*14e50*/  DMUL R88, R14.reuse, R88 ;  /* 0x000000580e587228 */ /* 0x040fe40000000000 */
[C---:B------:R-:W-:Y:S02]  /*14e60*/  DMUL R86, R14.reuse, R86 ;  /* 0x000000560e567228 */ /* 0x040fe40000000000 */
[C---:B------:R-:W-:Y:S02]  /*14e70*/  DMUL R84, R14.reuse, R84 ;  /* 0x000000540e547228 */ /* 0x040fe40000000000 */
[----:B------:R-:W-:Y:S02]  /*14e80*/  DMUL R82, R14, R110 ;  /* 0x0000006e0e527228 */ /* 0x000fe40000000000 */
[----:B------:R-:W-:Y:S02]  /*14e90*/  DFMA R22, R108, -UR4, R102 ;  /* 0x800000046c167c2b */ /* 0x000fe40008000066 */
[----:B------:R-:W-:-:S02]  /*14ea0*/  DFMA R20, R106, -UR4, R100 ;  /* 0x800000046a147c2b */ /* 0x000fc40008000064 */
[----:B------:R-:W-:Y:S02]  /*14eb0*/  DFMA R42, R104, -UR4, R98 ;  /* 0x80000004682a7c2b */ /* 0x000fe40008000062 */
[----:B------:R-:W-:Y:S02]  /*14ec0*/  DFMA R2, R96, -UR4, R2 ;  /* 0x8000000460027c2b */ /* 0x000fe40008000002 */
[----:B------:R-:W-:Y:S02]  /*14ed0*/  DFMA R6, R94, -UR4, R6 ;  /* 0x800000045e067c2b */ /* 0x000fe40008000006 */
[----:B------:R-:W-:Y:S01]  /*14ee0*/  DFMA R8, R92, -UR4, R8 ;  /* 0x800000045c087c2b */ /* 0x000fe20008000008 */
[----:B------:R-:W-:Y:S01]  /*14ef0*/  UMOV UR4, 0xe408db10 ;  /* 0xe408db1000047882 */ /* 0x000fe20000000000 */
[----:B------:R-:W-:Y:S02]  /*14f00*/  UMOV UR5, 0x400a912f ;  /* 0x400a912f00057882 */ /* 0x000fe40000000000 */
[----:B------:R-:W-:-:S02]  /*14f10*/  DFMA R22, R90, UR4, R22 ;  /* 0x000000045a167c2b */ /* 0x000fc40008000016 */
[----:B------:R-:W-:Y:S02]  /*14f20*/  DFMA R20, R86, UR4, R20 ;  /* 0x0000000456147c2b */ /* 0x000fe40008000014 */
[----:B------:R-:W-:Y:S02]  /*14f30*/  DFMA R42, R82, UR4, R42 ;  /* 0x00000004522a7c2b */ /* 0x000fe4000800002a */
[----:B------:R-:W-:Y:S02]  /*14f40*/  DFMA R98, R88, UR4, R2 ;  /* 0x0000000458627c2b */ /* 0x000fe40008000002 */
[----:B------:R-:W-:Y:S02]  /*14f50*/  DFMA R100, R84, UR4, R6 ;  /* 0x0000000454647c2b */ /* 0x000fe40008000006 */
[----:B------:R-:W-:Y:S01]  /*14f60*/  DFMA R110, R80, UR4, R8 ;  /* 0x00000004506e7c2b */ /* 0x000fe20008000008 */
[----:B------:R-:W-:Y:S10]  /*14f70*/  @P0 BRA `(.L_x_512) ;  /* 0x0000000800600947 */ /* 0x000ff40003800000 */
[----:B------:R-:W-:Y:S01]  /*14f80*/  DADD R2, R28, -R24 ;  /* 0x000000001c027229 */ /* 0x000fe20000000818 */
[----:B------:R-:W-:Y:S01]  /*14f90*/  BSSY.RECONVERGENT B1, `(.L_x_513) ;  /* 0x0000008000017945 */ /* 0x000fe20003800200 */
[----:B------:R-:W-:Y:S02]  /*14fa0*/  MOV R9, 0x3ff00000 ;  /* 0x3ff0000000097802 */ /* 0x000fe40000000f00 */
[----:B------:R-:W-:-:S04]  /*14fb0*/  MOV R0, 0x15010 ;  /* 0x0001501000007802 */ /* 0x000fc80000000f00 */
[----:B------:R-:W-:Y:S02]  /*14fc0*/  DADD R6, -RZ, |R2| ;  /* 0x00000000ff067229 */ /* 0x000fe40000000502 */
[----:B------:R-:W-:Y:S01]  /*14fd0*/  DSETP.NEU.AND P0, PT, R2, RZ, PT ;  /* 0x000000ff0200722a */ /* 0x000fe20003f0d000 */
[----:B------:R-:W-:-:S07]  /*14fe0*/  ISETP.GE.AND P2, PT, R3, RZ, PT ;  /* 0x000000ff0300720c */ /* 0x000fce0003f46270 */
[----:B------:R-:W-:-:S07]  /*14ff0*/  IMAD.MOV.U32 R8, RZ, RZ, R6 ;  /* 0x000000ffff087224 */ /* 0x000fce00078e0006 */
[----:B------:R-:W-:Y:S05]  /*15000*/  CALL.REL.NOINC `($_Z13distributor_PdPdS_S_ii$__internal_accurate_pow) ;  /* 0x000003dc00f47944 */ /* 0x000fea0003c00000 */
[----:B------:R-:W-:Y:S05]  /*15010*/  BSYNC.RECONVERGENT B1 ;  /* 0x0000000000017941 */ /* 0x000fea0003800200 */
.L_x_513:
[C---:B------:R-:W-:Y:S01]  /*15020*/  DADD R24, R2.reuse, 1 ;  /* 0x3ff0000002187429 */ /* 0x040fe20000000000 */
[----:B------:R-:W-:Y:S01]  /*15030*/  IMAD.MOV.U32 R7, RZ, RZ, R9 ;  /* 0x000000ffff077224 */ /* 0x000fe200078e0009 */
[----:B------:R-:W-:Y:S01]  /*15040*/  BSSY.RECONVERGENT B1, `(.L_x_514) ;  /* 0x0000012000017945 */ /* 0x000fe20003800200 */
[----:B------:R-:W-:-:S04]  /*15050*/  DSETP.NEU.AND P3, PT, R2, 1, PT ;  /* 0x3ff000000200742a */ /* 0x000fc80003f6d000 */
[----:B------:R-:W-:-:S03]  /*15060*/  DADD R26, -RZ, -R6 ;  /* 0x00000000ff1a7229 */ /* 0x000fc60000000906 */
[----:B------:R-:W-:-:S04]  /*15070*/  LOP3.LUT R24, R25, 0x7ff00000, RZ, 0xc0, !PT ;  /* 0x7ff0000019187812 */ /* 0x000fc800078ec0ff */
[----:B------:R-:W-:-:S03]  /*15080*/  ISETP.NE.AND P1, PT, R24, 0x7ff00000, PT ;  /* 0x7ff000001800780c */ /* 0x000fc60003f25270 */
[----:B------:R-:W-:Y:S02]  /*15090*/  FSEL R6, R26, R6, !P2 ;  /* 0x000000061a067208 */ /* 0x000fe40005000000 */
[----:B------:R-:W-:Y:S01]  /*150a0*/  FSEL R27, R27, R9, !P2 ;  /* 0x000000091b1b7208 */ /* 0x000fe20005000000 */
[----:B------:R-:W-:Y:S01]  /*150b0*/  DADD R8, -RZ, |R2| ;  /* 0x00000000ff087229 */ /* 0x000fe20000000502 */
[----:B------:R-:W-:Y:S02]  /*150c0*/  FSEL R6, R6, RZ, P0 ;  /* 0x000000ff06067208 */ /* 0x000fe40000000000 */
[----:B------:R-:W-:-:S04]  /*150d0*/  FSEL R7, R3, R27, !P0 ;  /* 0x0000001b03077208 */ /* 0x000fc80004000000 */
[----:B------:R-:W-:Y:S05]  /*150e0*/  @P1 BRA `(.L_x_515) ;  /* 0x00000000001c1947 */ /* 0x000fea0003800000 */
[----:B------:R-:W-:-:S14]  /*150f0*/  DSETP.NAN.AND P1, PT, R2, R2, PT ;  /* 0x000000020200722a */ /* 0x000fdc0003f28000 */
[----:B------:R-:W-:Y:S01]  /*15100*/  @P1 DADD R6, R2, 1 ;  /* 0x3ff0000002061429 */ /* 0x000fe20000000000 */
[----:B------:R-:W-:Y:S10]  /*15110*/  @P1 BRA `(.L_x_515) ;  /* 0x0000000000101947 */ /* 0x000ff40003800000 */
[----:B------:R-:W-:-:S14]  /*15120*/  DSETP.NEU.AND P1, PT, |R2|, +INF , PT ;  /* 0x7ff000000200742a */ /* 0x000fdc0003f2d200 */
[----:B------:R-:W-:Y:S02]  /*15130*/  @!P1 IMAD.MOV.U32 R0, RZ, RZ, -0x100000 ;  /* 0xfff00000ff009424 */ /* 0x000fe400078e00ff */
[----:B------:R-:W-:-:S03]  /*15140*/  @!P1 IMAD.MOV.U32 R6, RZ, RZ, RZ ;  /* 0x000000ffff069224 */ /* 0x000fc600078e00ff */
[----:B------:R-:W-:-:S07]  /*15150*/  @!P1 SEL R7, R0, 0x7ff00000, !P2 ;  /* 0x7ff0000000079807 */ /* 0x000fce0005000000 */
.L_x_515:
[----:B------:R-:W-:Y:S05]  /*15160*/  BSYNC.RECONVERGENT B1 ;  /* 0x0000000000017941 */ /* 0x000fea0003800200 */
.L_x_514:
[----:B------:R-:W-:Y:S01]  /*15170*/  FSEL R6, R6, RZ, P3 ;  /* 0x000000ff06067208 */ /* 0x000fe20001800000 */
[----:B------:R-:W-:Y:S01]  /*15180*/  BSSY.RECONVERGENT B1, `(.L_x_516) ;  /* 0x0000007000017945 */ /* 0x000fe20003800200 */
[----:B------:R-:W-:Y:S02]  /*15190*/  FSEL R7, R7, 1.875, P3 ;  /* 0x3ff0000007077808 */ /* 0x000fe40001800000 */
[----:B------:R-:W-:-:S04]  /*151a0*/  MOV R0, 0x151f0 ;  /* 0x000151f000007802 */ /* 0x000fc80000000f00 */
[----:B------:R-:W-:Y:S01]  /*151b0*/  DFMA R52, R52, R6, RZ ;  /* 0x000000063434722b */ /* 0x000fe200000000ff */
[----:B------:R-:W-:Y:S02]  /*151c0*/  IMAD.MOV.U32 R7, RZ, RZ, R9 ;  /* 0x000000ffff077224 */ /* 0x000fe400078e0009 */
[----:B------:R-:W-:-:S08]  /*151d0*/  IMAD.MOV.U32 R9, RZ, RZ, 0x40000000 ;  /* 0x40000000ff097424 */ /* 0x000fd000078e00ff */
[----:B------:R-:W-:Y:S05]  /*151e0*/  CALL.REL.NOINC `($_Z13distributor_PdPdS_S_ii$__internal_accurate_pow) ;  /* 0x000003dc007c7944 */ /* 0x000fea0003c00000 */
[----:B------:R-:W-:Y:S05]  /*151f0*/  BSYNC.RECONVERGENT B1 ;  /* 0x0000000000017941 */ /* 0x000fea0003800200 */
.L_x_516:
        /* <DEDUP_REMOVED lines=14> */
.L_x_519:
[----:B------:R-:W-:-:S11]  /*152e0*/  DADD R6, R2, 2 ;  /* 0x4000000002067429 */ /* 0x000fd60000000000 */
.L_x_518:
[----:B------:R-:W-:Y:S05]  /*152f0*/  BSYNC.RECONVERGENT B1 ;  /* 0x0000000000017941 */ /* 0x000fea0003800200 */
.L_x_517:
        /* <DEDUP_REMOVED lines=14> */
.L_x_520:
        /* <DEDUP_REMOVED lines=20> */
.L_x_523:
[----:B------:R-:W-:-:S11]  /*15520*/  DADD R8, R2, 3 ;  /* 0x4008000002087429 */ /* 0x000fd60000000000 */
.L_x_522:
[----:B------:R-:W-:Y:S05]  /*15530*/  BSYNC.RECONVERGENT B1 ;  /* 0x0000000000017941 */ /* 0x000fea0003800200 */
.L_x_521:
[----:B------:R-:W0:Y:S01]  /*15540*/  MUFU.RCP64H R7, 3 ;  /* 0x4008000000077908 */ /* 0x000e220000001800 */
[----:B------:R-:W-:Y:S01]  /*15550*/  MOV R24, 0x0 ;  /* 0x0000000000187802 */ /* 0x000fe20000000f00 */
[----:B------:R-:W-:Y:S01]  /*15560*/  IMAD.MOV.U32 R25, RZ, RZ, 0x40080000 ;  /* 0x40080000ff197424 */ /* 0x000fe200078e00ff */
[----:B------:R-:W-:Y:S01]  /*15570*/  FSETP.GEU.AND P3, PT, |R19|, 6.5827683646048100446e-37, PT ;  /* 0x036000001300780b */ /* 0x000fe20003f6e200 */
[----:B------:R-:W-:Y:S01]  /*15580*/  IMAD.MOV.U32 R6, RZ, RZ, 0x1 ;  /* 0x00000001ff067424 */ /* 0x000fe200078e00ff */
[C---:B------:R-:W-:Y:S01]  /*15590*/  DSETP.NEU.AND P1, PT, R2.reuse, 1, PT ;  /* 0x3ff000000200742a */ /* 0x040fe20003f2d000 */
[----:B------:R-:W-:Y:S01]  /*155a0*/  BSSY.RECONVERGENT B4, `(.L_x_524) ;  /* 0x0000015000047945 */ /* 0x000fe20003800200 */
[----:B------:R-:W-:-:S03]  /*155b0*/  DSETP.NEU.AND P0, PT, R2, RZ, PT ;  /* 0x000000ff0200722a */ /* 0x000fc60003f0d000 */
        /* <DEDUP_REMOVED lines=19> */
.L_x_525:
[----:B------:R-:W-:Y:S05]  /*156f0*/  BSYNC.RECONVERGENT B4 ;  /* 0x0000000000047941 */ /* 0x000fea0003800200 */
.L_x_524:
        /* <DEDUP_REMOVED lines=8> */
.L_x_526:
        /* <DEDUP_REMOVED lines=14> */
.L_x_529:
[----:B------:R-:W-:-:S11]  /*15860*/  DADD R8, R2, 4 ;  /* 0x4010000002087429 */ /* 0x000fd60000000000 */
.L_x_528:
[----:B------:R-:W-:Y:S05]  /*15870*/  BSYNC.RECONVERGENT B1 ;  /* 0x0000000000017941 */ /* 0x000fea0003800200 */
.L_x_527:
        /* <DEDUP_REMOVED lines=8> */
.L_x_512:
        /* <DEDUP_REMOVED lines=10> */
.L_x_531:
[C---:B------:R-:W-:Y:S01]  /*159a0*/  DADD R24, R2.reuse, 1 ;  /* 0x3ff0000002187429 */ /* 0x040fe20000000000 */
[----:B------:R-:W-:Y:S01]  /*159b0*/  MOV R7, R9 ;  /* 0x0000000900077202 */ /* 0x000fe20000000f00 */
        /* <DEDUP_REMOVED lines=18> */
.L_x_533:
[----:B------:R-:W-:Y:S05]  /*15ae0*/  BSYNC.RECONVERGENT B1 ;  /* 0x0000000000017941 */ /* 0x000fea0003800200 */
.L_x_532:
        /* <DEDUP_REMOVED lines=9> */
.L_x_534:
        /* <DEDUP_REMOVED lines=14> */
.L_x_537:
[----:B------:R-:W-:-:S11]  /*15c60*/  DADD R6, R2, 2 ;  /* 0x4000000002067429 */ /* 0x000fd60000000000 */
.L_x_536:
[----:B------:R-:W-:Y:S05]  /*15c70*/  BSYNC.RECONVERGENT B1 ;  /* 0x0000000000017941 */ /* 0x000fea0003800200 */
.L_x_535:
        /* <DEDUP_REMOVED lines=14> */
.L_x_538:
        /* <DEDUP_REMOVED lines=20> */
.L_x_541:
[----:B------:R-:W-:-:S11]  /*15ea0*/  DADD R8, R2, 3 ;  /* 0x4008000002087429 */ /* 0x000fd60000000000 */
.L_x_540:
[----:B------:R-:W-:Y:S05]  /*15eb0*/  BSYNC.RECONVERGENT B1 ;  /* 0x0000000000017941 */ /* 0x000fea0003800200 */
.L_x_539:
[----:B------:R-:W0:Y:S01]  /*15ec0*/  MUFU.RCP64H R7, 3 ;  /* 0x4008000000077908 */ /* 0x000e220000001800 */
[----:B------:R-:W-:Y:S01]  /*15ed0*/  IMAD.MOV.U32 R24, RZ, RZ, 0x0 ;  /* 0x00000000ff187424 */ /* 0x000fe200078e00ff */
[----:B------:R-:W-:Y:S01]  /*15ee0*/  MOV R25, 0x40080000 ;  /* 0x4008000000197802 */ /* 0x000fe20000000f00 */
[----:B------:R-:W-:Y:S01]  /*15ef0*/  IMAD.MOV.U32 R6, RZ, RZ, 0x1 ;  /* 0x00000001ff067424 */ /* 0x000fe200078e00ff */
[----:B------:R-:W-:Y:S01]  /*15f00*/  FSETP.GEU.AND P3, PT, |R19|, 6.5827683646048100446e-37, PT ;  /* 0x036000001300780b */ /* 0x000fe20003f6e200 */
[C---:B------:R-:W-:Y:S01]  /*15f10*/  DSETP.NEU.AND P1, PT, R2.reuse, 1, PT ;  /* 0x3ff000000200742a */ /* 0x040fe20003f2d000 */
[----:B------:R-:W-:Y:S01]  /*15f20*/  BSSY.RECONVERGENT B4, `(.L_x_542) ;  /* 0x0000015000047945 */ /* 0x000fe20003800200 */
[----:B------:R-:W-:Y:S02]  /*15f30*/  DSETP.NEU.AND P0, PT, R2, RZ, PT ;  /* 0x000000ff0200722a */ /* 0x000fe40003f0d000 */
        /* <DEDUP_REMOVED lines=19> */
.L_x_543:
[----:B------:R-:W-:Y:S05]  /*16070*/  BSYNC.RECONVERGENT B4 ;  /* 0x0000000000047941 */ /* 0x000fea0003800200 */
.L_x_542:
        /* <DEDUP_REMOVED lines=8> */
.L_x_544:
        /* <DEDUP_REMOVED lines=14> */
.L_x_547:
[----:B------:R-:W-:-:S11]  /*161e0*/  DADD R8, R2, 4 ;  /* 0x4010000002087429 */ /* 0x000fd60000000000 */
.L_x_546:
[----:B------:R-:W-:Y:S05]  /*161f0*/  BSYNC.RECONVERGENT B1 ;  /* 0x0000000000017941 */ /* 0x000fea0003800200 */
.L_x_545:
[----:B------:R-:W0:Y:S01]  /*16200*/  LDC.64 R6, c[0x0][0x380] ;  /* 0x0000e000ff067b82 */ /* 0x000e220000000a00 */
[----:B------:R-:W-:Y:S02]  /*16210*/  DSETP.NEU.AND P0, PT, R2, 1, PT ;  /* 0x3ff000000200742a */ /* 0x000fe40003f0d000 */
[----:B------:R-:W-:-:S04]  /*16220*/  DMUL R46, R46, 0.25 ;  /* 0x3fd000002e2e7828 */ /* 0x000fc80000000000 */
[----:B------:R-:W-:Y:S02]  /*16230*/  FSEL R2, R8, RZ, P0 ;  /* 0x000000ff08027208 */ /* 0x000fe40000000000 */
[----:B------:R-:W-:-:S06]  /*16240*/  FSEL R3, R9, 1.875, P0 ;  /* 0x3ff0000009037808 */ /* 0x000fcc0000000000 */
[----:B------:R-:W-:-:S08]  /*16250*/  DFMA R18, R46, R2, R18 ;  /* 0x000000022e12722b */ /* 0x000fd00000000012 */
[----:B0-----:R-:W-:-:S11]  /*16260*/  DFMA R18, R6, 0.5, R18 ;  /* 0x3fe000000612782b */ /* 0x001fd60000000012 */
.L_x_530:
[----:B------:R-:W-:Y:S05]  /*16270*/  BSYNC.RECONVERGENT B3 ;  /* 0x0000000000037941 */ /* 0x000fea0003800200 */
.L_x_511:
        /* <DEDUP_REMOVED lines=18> */
[----:B------:R-:W-:Y:S01]  /*163a0*/  MOV R8, R42 ;  /* 0x0000002a00087202 */ /* 0x000fe20000000f00 */
[----:B------:R-:W-:Y:S01]  /*163b0*/  IMAD.MOV.U32 R9, RZ, RZ, R43 ;  /* 0x000000ffff097224 */ /* 0x000fe200078e002b */
[----:B------:R-:W-:Y:S01]  /*163c0*/  MOV R0, 0x16400 ;  /* 0x0001640000007802 */ /* 0x000fe20000000f00 */
[----:B------:R-:W-:Y:S02]  /*163d0*/  IMAD.MOV.U32 R6, RZ, RZ, -0x64fe2df ;  /* 0xf9b01d21ff067424 */ /* 0x000fe400078e00ff */
[----:B------:R-:W-:-:S07]  /*163e0*/  IMAD.MOV.U32 R7, RZ, RZ, 0x400dbe2d ;  /* 0x400dbe2dff077424 */ /* 0x000fce00078e00ff */
[----:B------:R-:W-:Y:S05]  /*163f0*/  CALL.REL.NOINC `($__internal_1_$__cuda_sm20_div_rn_f64_full) ;  /* 0x000003bc00107944 */ /* 0x000fea0003c00000 */
[----:B------:R-:W-:Y:S02]  /*16400*/  IMAD.MOV.U32 R2, RZ, RZ, R6 ;  /* 0x000000ffff027224 */ /* 0x000fe400078e0006 */
[----:B------:R-:W-:-:S07]  /*16410*/  IMAD.MOV.U32 R3, RZ, RZ, R7 ;  /* 0x000000ffff037224 */ /* 0x000fce00078e0007 */
.L_x_549:
[----:B------:R-:W-:Y:S05]  /*16420*/  BSYNC.RECONVERGENT B3 ;  /* 0x0000000000037941 */ /* 0x000fea0003800200 */
.L_x_548:
[----:B------:R-:W-:Y:S01]  /*16430*/  DADD R6, -RZ, |R2| ;  /* 0x00000000ff067229 */ /* 0x000fe20000000502 */
[----:B------:R-:W-:Y:S01]  /*16440*/  BSSY.RECONVERGENT B1, `(.L_x_550) ;  /* 0x0000005000017945 */ /* 0x000fe20003800200 */
[----:B------:R-:W-:Y:S01]  /*16450*/  IMAD.MOV.U32 R9, RZ, RZ, 0x40000000 ;  /* 0x40000000ff097424 */ /* 0x000fe200078e00ff */
[----:B------:R-:W-:-:S07]  /*16460*/  MOV R0, 0x16490 ;  /* 0x0001649000007802 */ /* 0x000fce0000000f00 */
[----:B------:R-:W-:-:S07]  /*16470*/  IMAD.MOV.U32 R8, RZ, RZ, R6 ;  /* 0x000000ffff087224 */ /* 0x000fce00078e0006 */
[----:B------:R-:W-:Y:S05]  /*16480*/  CALL.REL.NOINC `($_Z13distributor_PdPdS_S_ii$__internal_accurate_pow) ;  /* 0x000003c800d47944 */ /* 0x000fea0003c00000 */
[----:B------:R-:W-:Y:S05]  /*16490*/  BSYNC.RECONVERGENT B1 ;  /* 0x0000000000017941 */ /* 0x000fea0003800200 */
.L_x_550:
        /* <DEDUP_REMOVED lines=18> */
.L_x_552:
[----:B------:R-:W-:Y:S05]  /*165c0*/  BSYNC.RECONVERGENT B1 ;  /* 0x0000000000017941 */ /* 0x000fea0003800200 */
.L_x_551:
        /* <DEDUP_REMOVED lines=25> */
.L_x_554:
[----:B------:R-:W-:Y:S05]  /*16760*/  BSYNC.RECONVERGENT B3 ;  /* 0x0000000000037941 */ /* 0x000fea0003800200 */
.L_x_553:
        /* <DEDUP_REMOVED lines=9> */
.L_x_555:
        /* <DEDUP_REMOVED lines=15> */
.L_x_557:
[----:B------:R-:W-:Y:S05]  /*168f0*/  BSYNC.RECONVERGENT B1 ;  /* 0x0000000000017941 */ /* 0x000fea0003800200 */
.L_x_556:
        /* <DEDUP_REMOVED lines=24> */
.L_x_559:
[----:B------:R-:W-:Y:S05]  /*16a80*/  BSYNC.RECONVERGENT B3 ;  /* 0x0000000000037941 */ /* 0x000fea0003800200 */
.L_x_558:
        /* <DEDUP_REMOVED lines=16> */
.L_x_561:
[----:B------:R-:W-:Y:S05]  /*16b90*/  BSYNC.RECONVERGENT B1 ;  /* 0x0000000000017941 */ /* 0x000fea0003800200 */
.L_x_560:
        /* <DEDUP_REMOVED lines=25> */
.L_x_563:
[----:B------:R-:W-:Y:S05]  /*16d30*/  BSYNC.RECONVERGENT B3 ;  /* 0x0000000000037941 */ /* 0x000fea0003800200 */
.L_x_562:
        /* <DEDUP_REMOVED lines=20> */
.L_x_565:
[----:B------:R-:W-:Y:S05]  /*16e80*/  BSYNC.RECONVERGENT B3 ;  /* 0x0000000000037941 */ /* 0x000fea0003800200 */
.L_x_564:
[----:B------:R-:W-:Y:S01]  /*16e90*/  DADD R6, -RZ, |R26| ;  /* 0x00000000ff067229 */ /* 0x000fe2000000051a */
[----:B------:R-:W-:Y:S01]  /*16ea0*/  BSSY.RECONVERGENT B1, `(.L_x_566) ;  /* 0x0000005000017945 */ /* 0x000fe20003800200 */
[----:B------:R-:W-:Y:S01]  /*16eb0*/  IMAD.MOV.U32 R9, RZ, RZ, 0x40000000 ;  /* 0x40000000ff097424 */ /* 0x000fe200078e00ff */
[----:B------:R-:W-:-:S07]  /*16ec0*/  MOV R0, 0x16ef0 ;  /* 0x00016ef000007802 */ /* 0x000fce0000000f00 */
[----:B------:R-:W-:-:S07]  /*16ed0*/  IMAD.MOV.U32 R8, RZ, RZ, R6 ;  /* 0x000000ffff087224 */ /* 0x000fce00078e0006 */
[----:B------:R-:W-:Y:S05]  /*16ee0*/  CALL.REL.NOINC `($_Z13distributor_PdPdS_S_ii$__internal_accurate_pow) ;  /* 0x000003c0003c7944 */ /* 0x000fea0003c00000 */
[----:B------:R-:W-:Y:S05]  /*16ef0*/  BSYNC.RECONVERGENT B1 ;  /* 0x0000000000017941 */ /* 0x000fea0003800200 */
.L_x_566:
        /* <DEDUP_REMOVED lines=15> */
.L_x_568:
[----:B------:R-:W-:Y:S05]  /*16ff0*/  BSYNC.RECONVERGENT B1 ;  /* 0x0000000000017941 */ /* 0x000fea0003800200 */
.L_x_567:
        /* <DEDUP_REMOVED lines=11> */
.L_x_569:
        /* <DEDUP_REMOVED lines=20> */
.L_x_571:
[----:B------:R-:W-:Y:S05]  /*171f0*/  BSYNC.RECONVERGENT B1 ;  /* 0x0000000000017941 */ /* 0x000fea0003800200 */
.L_x_570:
[----:B------:R-:W-:Y:S01]  /*17200*/  BSSY.RECONVERGENT B1, `(.L_x_572) ;  /* 0x0000005000017945 */ /* 0x000fe20003800200 */
[----:B------:R-:W-:Y:S01]  /*17210*/  IMAD.MOV.U32 R7, RZ, RZ, R27 ;  /* 0x000000ffff077224 */ /* 0x000fe200078e001b */
[----:B------:R-:W-:Y:S01]  /*17220*/  MOV R0, 0x17250 ;  /* 0x0001725000007802 */ /* 0x000fe20000000f00 */
[----:B------:R-:W-:-:S07]  /*17230*/  IMAD.MOV.U32 R9, RZ, RZ, 0x40000000 ;  /* 0x40000000ff097424 */ /* 0x000fce00078e00ff */
[----:B------:R-:W-:Y:S05]  /*17240*/  CALL.REL.NOINC `($_Z13distributor_PdPdS_S_ii$__internal_accurate_pow) ;  /* 0x000003bc00647944 */ /* 0x000fea0003c00000 */
[----:B------:R-:W-:Y:S05]  /*17250*/  BSYNC.RECONVERGENT B1 ;  /* 0x0000000000017941 */ /* 0x000fea0003800200 */
.L_x_572:
        /* <DEDUP_REMOVED lines=23> */
.L_x_574:
[----:B------:R-:W-:Y:S05]  /*173d0*/  BSYNC.RECONVERGENT B1 ;  /* 0x0000000000017941 */ /* 0x000fea0003800200 */
.L_x_573:
        /* <DEDUP_REMOVED lines=9> */
.L_x_575:
        /* <DEDUP_REMOVED lines=15> */
.L_x_577:
[----:B------:R-:W-:Y:S05]  /*17560*/  BSYNC.RECONVERGENT B1 ;  /* 0x0000000000017941 */ /* 0x000fea0003800200 */
.L_x_576:
        /* <DEDUP_REMOVED lines=24> */
.L_x_579:
[----:B------:R-:W-:Y:S05]  /*176f0*/  BSYNC.RECONVERGENT B3 ;  /* 0x0000000000037941 */ /* 0x000fea0003800200 */
.L_x_578:
        /* <DEDUP_REMOVED lines=62> */
.L_x_581:
[----:B------:R-:W-:Y:S05]  /*17ae0*/  BSYNC.RECONVERGENT B1 ;  /* 0x0000000000017941 */ /* 0x000fea0003800200 */
.L_x_580:
        /* <DEDUP_REMOVED lines=10> */
.L_x_583:
[----:B------:R-:W-:Y:S05]  /*17b90*/  BSYNC.RECONVERGENT B1 ;  /* 0x0000000000017941 */ /* 0x000fea0003800200 */
.L_x_582:
        /* <DEDUP_REMOVED lines=17> */
[----:B------:R-:W-:Y:S01]  /*17cb0*/  VIADD R59, R23, 0xfff00000 ;  /* 0xfff00000173b7836 */ /* 0x000fe20000000000 */
[----:B------:R-:W-:-:S05]  /*17cc0*/  MOV R58, R22 ;  /* 0x00000016003a7202 */ /* 0x000fca0000000f00 */
        /* <DEDUP_REMOVED lines=9> */
.L_x_585:
[----:B------:R-:W-:Y:S05]  /*17d60*/  BSYNC.RECONVERGENT B3 ;  /* 0x0000000000037941 */ /* 0x000fea0003800200 */
.L_x_584:
        /* <DEDUP_REMOVED lines=9> */
.L_x_586:
        /* <DEDUP_REMOVED lines=15> */
.L_x_588:
[----:B------:R-:W-:Y:S05]  /*17ef0*/  BSYNC.RECONVERGENT B1 ;  /* 0x0000000000017941 */ /* 0x000fea0003800200 */
.L_x_587:
        /* <DEDUP_REMOVED lines=20> */
[----:B------:R-:W-:Y:S01]  /*18040*/  IMAD.MOV.U32 R7, RZ, RZ, R9 ;  /* 0x000000ffff077224 */ /* 0x000fe200078e0009 */
[----:B------:R-:W-:Y:S01]  /*18050*/  MOV R9, R21 ;  /* 0x0000001500097202 */ /* 0x000fe20000000f00 */
[----:B------:R-:W-:-:S07]  /*18060*/  IMAD.MOV.U32 R8, RZ, RZ, R20 ;  /* 0x000000ffff087224 */ /* 0x000fce00078e0014 */
[----:B------:R-:W-:Y:S05]  /*18070*/  CALL.REL.NOINC `($__internal_1_$__cuda_sm20_div_rn_f64_full) ;  /* 0x0000039c00f07944 */ /* 0x000fea0003c00000 */
.L_x_590:
[----:B------:R-:W-:Y:S05]  /*18080*/  BSYNC.RECONVERGENT B3 ;  /* 0x0000000000037941 */ /* 0x000fea0003800200 */
.L_x_589:
        /* <DEDUP_REMOVED lines=16> */
.L_x_592:
[----:B------:R-:W-:Y:S05]  /*18190*/  BSYNC.RECONVERGENT B1 ;  /* 0x0000000000017941 */ /* 0x000fea0003800200 */
.L_x_591:
[----:B------:R-:W-:Y:S01]  /*181a0*/  DADD R62, R6, 1 ;  /* 0x3ff00000063e7429 */ /* 0x000fe20000000000 */
[----:B------:R-:W-:Y:S01]  /*181b0*/  IMAD.MOV.U32 R22, RZ, RZ, 0x0 ;  /* 0x00000000ff167424 */ /* 0x000fe200078e00ff */
[----:B------:R-:W-:Y:S01]  /*181c0*/  BSSY.RECONVERGENT B3, `(.L_x_593) ;  /* 0x0000016000037945 */ /* 0x000fe20003800200 */
[----:B------:R-:W-:-:S03]  /*181d0*/  IMAD.MOV.U32 R23, RZ, RZ, 0x3fd80000 ;  /* 0x3fd80000ff177424 */ /* 0x000fc600078e00ff */
        /* <DEDUP_REMOVED lines=20> */
.L_x_594:
[----:B------:R-:W-:Y:S05]  /*18320*/  BSYNC.RECONVERGENT B3 ;  /* 0x0000000000037941 */ /* 0x000fea0003800200 */
.L_x_593:
        /* <DEDUP_REMOVED lines=20> */
.L_x_596:
[----:B------:R-:W-:Y:S05]  /*18470*/  BSYNC.RECONVERGENT B3 ;  /* 0x0000000000037941 */ /* 0x000fea0003800200 */
.L_x_595:
[----:B------:R-:W-:Y:S01]  /*18480*/  DADD R6, -RZ, |R32| ;  /* 0x00000000ff067229 */ /* 0x000fe20000000520 */
[----:B------:R-:W-:Y:S01]  /*18490*/  BSSY.RECONVERGENT B1, `(.L_x_597) ;  /* 0x0000005000017945 */ /* 0x000fe20003800200 */
[----:B------:R-:W-:Y:S01]  /*184a0*/  IMAD.MOV.U32 R9, RZ, RZ, 0x40000000 ;  /* 0x40000000ff097424 */ /* 0x000fe200078e00ff */
[----:B------:R-:W-:-:S07]  /*184b0*/  MOV R0, 0x184e0 ;  /* 0x000184e000007802 */ /* 0x000fce0000000f00 */
[----:B------:R-:W-:-:S07]  /*184c0*/  IMAD.MOV.U32 R8, RZ, RZ, R6 ;  /* 0x000000ffff087224 */ /* 0x000fce00078e0006 */
[----:B------:R-:W-:Y:S05]  /*184d0*/  CALL.REL.NOINC `($_Z13distributor_PdPdS_S_ii$__internal_accurate_pow) ;  /* 0x000003a800c07944 */ /* 0x000fea0003c00000 */
[----:B------:R-:W-:Y:S05]  /*184e0*/  BSYNC.RECONVERGENT B1 ;  /* 0x0000000000017941 */ /* 0x000fea0003800200 */
.L_x_597:
        /* <DEDUP_REMOVED lines=14> */
[----:B------:R-:W-:Y:S02]  /*185d0*/  ISETP.NE.AND P4, PT, R46, 0x7ff00000, PT ;  /* 0x7ff000002e00780c */ /* 0x000fe40003f85270 */
        /* <DEDUP_REMOVED lines=8> */
.L_x_599:
[----:B------:R-:W-:Y:S05]  /*18660*/  BSYNC.RECONVERGENT B1 ;  /* 0x0000000000017941 */ /* 0x000fea0003800200 */
.L_x_598:
        /* <DEDUP_REMOVED lines=10> */
.L_x_601:
[----:B------:R-:W-:Y:S05]  /*18710*/  BSYNC.RECONVERGENT B1 ;  /* 0x0000000000017941 */ /* 0x000fea0003800200 */
.L_x_600:
        /* <DEDUP_REMOVED lines=10> */
.L_x_603:
[----:B------:R-:W-:Y:S05]  /*187c0*/  BSYNC.RECONVERGENT B1 ;  /* 0x0000000000017941 */ /* 0x000fea0003800200 */
.L_x_602:
        /* <DEDUP_REMOVED lines=8> */
[----:B------:R-:W-:Y:S01]  /*18850*/  IMAD.MOV.U32 R9, RZ, RZ, 0x40000000 ;  /* 0x40000000ff097424 */ /* 0x000fe200078e00ff */
[----:B------:R-:W-:Y:S02]  /*18860*/  MOV R7, R63 ;  /* 0x0000003f00077202 */ /* 0x000fe40000000f00 */
[----:B------:R-:W-:-:S02]  /*18870*/  FSEL R32, R58, RZ, P0 ;  /* 0x000000ff3a207208 */ /* 0x000fc40000000000 */
[----:B------:R-:W-:Y:S01]  /*18880*/  DADD R46, R46, R60 ;  /* 0x000000002e2e7229 */ /* 0x000fe2000000003c */
[----:B------:R-:W-:Y:S02]  /*18890*/  FSEL R33, R59, -2.3125, P0 ;  /* 0xc01400003b217808 */ /* 0x000fe40000000000 */
[----:B------:R-:W-:-:S08]  /*188a0*/  MOV R0, 0x188c0 ;  /* 0x000188c000007802 */ /* 0x000fd00000000f00 */
[----:B------:R-:W-:Y:S05]  /*188b0*/  CALL.REL.NOINC `($_Z13distributor_PdPdS_S_ii$__internal_accurate_pow) ;  /* 0x000003a400c87944 */ /* 0x000fea0003c00000 */
[----:B------:R-:W-:Y:S05]  /*188c0*/  BSYNC.RECONVERGENT B1 ;  /* 0x0000000000017941 */ /* 0x000fea0003800200 */
.L_x_604:
        /* <DEDUP_REMOVED lines=15> */
.L_x_606:
[----:B------:R-:W-:Y:S05]  /*189c0*/  BSYNC.RECONVERGENT B1 ;  /* 0x0000000000017941 */ /* 0x000fea0003800200 */
.L_x_605:
        /* <DEDUP_REMOVED lines=24> */
.L_x_608:
[----:B------:R-:W-:Y:S05]  /*18b50*/  BSYNC.RECONVERGENT B3 ;  /* 0x0000000000037941 */ /* 0x000fea0003800200 */
.L_x_607:
        /* <DEDUP_REMOVED lines=46> */
[----:B------:R-:W-:Y:S01]  /*18e40*/  LEA R9, R58, R23, 0x14 ;  /* 0x000000173a097211 */ /* 0x000fe200078ea0ff */
        /* <DEDUP_REMOVED lines=15> */
.L_x_610:
[----:B------:R-:W-:Y:S05]  /*18f40*/  BSYNC.RECONVERGENT B1 ;  /* 0x0000000000017941 */ /* 0x000fea0003800200 */
.L_x_609:
        /* <DEDUP_REMOVED lines=10> */
.L_x_612:
[----:B------:R-:W-:Y:S05]  /*18ff0*/  BSYNC.RECONVERGENT B1 ;  /* 0x0000000000017941 */ /* 0x000fea0003800200 */
.L_x_611:
[----:B------:R-:W-:Y:S01]  /*19000*/  DADD R62, R46, 1 ;  /* 0x3ff000002e3e7429 */ /* 0x000fe20000000000 */
[----:B------:R-:W-:Y:S01]  /*19010*/  BSSY.RECONVERGENT B3, `(.L_x_613) ;  /* 0x000001c000037945 */ /* 0x000fe20003800200 */
[----:B------:R-:W-:Y:S01]  /*19020*/  MOV R46, 0x0 ;  /* 0x00000000002e7802 */ /* 0x000fe20000000f00 */
[----:B------:R-:W-:Y:S01]  /*19030*/  IMAD.MOV.U32 R47, RZ, RZ, 0x3fd80000 ;  /* 0x3fd80000ff2f7424 */ /* 0x000fe200078e00ff */
[----:B------:R-:W-:Y:S02]  /*19040*/  DMUL R52, R52, 0.5 ;  /* 0x3fe0000034347828 */ /* 0x000fe40000000000 */
[----:B------:R-:W0:Y:S01]  /*19050*/  MUFU.RSQ64H R7, R63 ;  /* 0x0000003f00077308 */ /* 0x000e220000001c00 */
[----:B------:R-:W-:Y:S02]  /*19060*/  DMUL R32, R8, R32 ;  /* 0x0000002008207228 */ /* 0x000fe40000000000 */
[----:B------:R-:W-:Y:S01]  /*19070*/  DSETP.NEU.AND P3, PT, R2, 1, PT ;  /* 0x3ff000000200742a */ /* 0x000fe20003f6d000 */
[----:B------:R-:W-:-:S05]  /*19080*/  VIADD R6, R63, 0xfcb00000 ;  /* 0xfcb000003f067836 */ /* 0x000fca0000000000 */
[----:B------:R-:W-:Y:S01]  /*19090*/  ISETP.GE.U32.AND P0, PT, R6, 0x7ca00000, PT ;  /* 0x7ca000000600780c */ /* 0x000fe20003f06070 */
[----:B------:R-:W-:Y:S02]  /*190a0*/  DMUL R102, R32, R52 ;  /* 0x0000003420667228 */ /* 0x000fe40000000000 */
        /* <DEDUP_REMOVED lines=18> */
.L_x_614:
[----:B------:R-:W-:Y:S05]  /*191d0*/  BSYNC.RECONVERGENT B3 ;  /* 0x0000000000037941 */ /* 0x000fea0003800200 */
.L_x_613:
        /* <DEDUP_REMOVED lines=18> */
.L_x_616:
[----:B------:R-:W-:Y:S05]  /*19300*/  BSYNC.RECONVERGENT B3 ;  /* 0x0000000000037941 */ /* 0x000fea0003800200 */
.L_x_615:
        /* <DEDUP_REMOVED lines=9> */
.L_x_617:
        /* <DEDUP_REMOVED lines=28> */
.L_x_619:
[----:B------:R-:W-:Y:S05]  /*19560*/  BSYNC.RECONVERGENT B1 ;  /* 0x0000000000017941 */ /* 0x000fea0003800200 */
.L_x_618:
        /* <DEDUP_REMOVED lines=12> */
.L_x_621:
[----:B------:R-:W-:Y:S05]  /*19630*/  BSYNC.RECONVERGENT B3 ;  /* 0x0000000000037941 */ /* 0x000fea0003800200 */
.L_x_620:
        /* <DEDUP_REMOVED lines=18> */
.L_x_623:
[----:B------:R-:W-:Y:S05]  /*19760*/  BSYNC.RECONVERGENT B1 ;  /* 0x0000000000017941 */ /* 0x000fea0003800200 */
.L_x_622:
        /* <DEDUP_REMOVED lines=10> */
.L_x_625:
[----:B------:R-:W-:Y:S05]  /*19810*/  BSYNC.RECONVERGENT B1 ;  /* 0x0000000000017941 */ /* 0x000fea0003800200 */
.L_x_624:
        /* <DEDUP_REMOVED lines=10> */
.L_x_627:
[----:B------:R-:W-:Y:S05]  /*198c0*/  BSYNC.RECONVERGENT B1 ;  /* 0x0000000000017941 */ /* 0x000fea0003800200 */
.L_x_626:
        /* <DEDUP_REMOVED lines=31> */
[----:B------:R-:W-:-:S07]  /*19ac0*/  IMAD.MOV.U32 R9, RZ, RZ, R65 ;  /* 0x000000ffff097224 */ /* 0x000fce00078e0041 */
[----:B------:R-:W-:Y:S05]  /*19ad0*/  CALL.REL.NOINC `($__internal_2_$__cuda_sm20_dsqrt_rn_f64_mediumpath_v1) ;  /* 0x0000038800f47944 */ /* 0x000fea0003c00000 */
.L_x_629:
[----:B------:R-:W-:Y:S05]  /*19ae0*/  BSYNC.RECONVERGENT B3 ;  /* 0x0000000000037941 */ /* 0x000fea0003800200 */
.L_x_628:
        /* <DEDUP_REMOVED lines=9> */
.L_x_630:
        /* <DEDUP_REMOVED lines=15> */
.L_x_632:
[----:B------:R-:W-:Y:S05]  /*19c70*/  BSYNC.RECONVERGENT B1 ;  /* 0x0000000000017941 */ /* 0x000fea0003800200 */
.L_x_631:
        /* <DEDUP_REMOVED lines=23> */
.L_x_634:
[----:B------:R-:W-:Y:S05]  /*19df0*/  BSYNC.RECONVERGENT B3 ;  /* 0x0000000000037941 */ /* 0x000fea0003800200 */
.L_x_633:
        /* <DEDUP_REMOVED lines=15> */
.L_x_636:
[----:B------:R-:W-:Y:S05]  /*19ef0*/  BSYNC.RECONVERGENT B1 ;  /* 0x0000000000017941 */ /* 0x000fea0003800200 */
.L_x_635:
        /* <DEDUP_REMOVED lines=25> */
.L_x_638:
[----:B------:R-:W-:Y:S05]  /*1a090*/  BSYNC.RECONVERGENT B3 ;  /* 0x0000000000037941 */ /* 0x000fea0003800200 */
.L_x_637:
        /* <DEDUP_REMOVED lines=20> */
.L_x_640:
[----:B------:R-:W-:Y:S05]  /*1a1e0*/  BSYNC.RECONVERGENT B3 ;  /* 0x0000000000037941 */ /* 0x000fea0003800200 */
.L_x_639:
[----:B------:R-:W-:Y:S01]  /*1a1f0*/  DADD R6, -RZ, |R22| ;  /* 0x00000000ff067229 */ /* 0x000fe20000000516 */
[----:B------:R-:W-:Y:S01]  /*1a200*/  BSSY.RECONVERGENT B1, `(.L_x_641) ;  /* 0x0000005000017945 */ /* 0x000fe20003800200 */
[----:B------:R-:W-:Y:S01]  /*1a210*/  IMAD.MOV.U32 R9, RZ, RZ, 0x40000000 ;  /* 0x40000000ff097424 */ /* 0x000fe200078e00ff */
[----:B------:R-:W-:-:S07]  /*1a220*/  MOV R0, 0x1a250 ;  /* 0x0001a25000007802 */ /* 0x000fce0000000f00 */
[----:B------:R-:W-:-:S07]  /*1a230*/  IMAD.MOV.U32 R8, RZ, RZ, R6 ;  /* 0x000000ffff087224 */ /* 0x000fce00078e0006 */
[----:B------:R-:W-:Y:S05]  /*1a240*/  CALL.REL.NOINC `($_Z13distributor_PdPdS_S_ii$__internal_accurate_pow) ;  /* 0x0000038c00647944 */ /* 0x000fea0003c00000 */
[----:B------:R-:W-:Y:S05]  /*1a250*/  BSYNC.RECONVERGENT B1 ;  /* 0x0000000000017941 */ /* 0x000fea0003800200 */
.L_x_641:
        /* <DEDUP_REMOVED lines=19> */
.L_x_643:
[----:B------:R-:W-:Y:S05]  /*1a390*/  BSYNC.RECONVERGENT B1 ;  /* 0x0000000000017941 */ /* 0x000fea0003800200 */
.L_x_642:
        /* <DEDUP_REMOVED lines=8> */
.L_x_645:
[----:B------:R-:W-:Y:S05]  /*1a420*/  BSYNC.RECONVERGENT B1 ;  /* 0x0000000000017941 */ /* 0x000fea0003800200 */
.L_x_644:
        /* <DEDUP_REMOVED lines=10> */
.L_x_647:
[----:B------:R-:W-:Y:S05]  /*1a4d0*/  BSYNC.RECONVERGENT B1 ;  /* 0x0000000000017941 */ /* 0x000fea0003800200 */
.L_x_646:
        /* <DEDUP_REMOVED lines=10> */
[----:B------:R-:W-:Y:S02]  /*1a580*/  FSEL R19, R19, -2.3125, P0 ;  /* 0xc014000013137808 */ /* 0x000fe40000000000 */
[----:B------:R-:W-:-:S07]  /*1a590*/  MOV R9, 0x40000000 ;  /* 0x4000000000097802 */ /* 0x000fce0000000f00 */
[----:B------:R-:W-:Y:S05]  /*1a5a0*/  CALL.REL.NOINC `($_Z13distributor_PdPdS_S_ii$__internal_accurate_pow) ;  /* 0x00000388008c7944 */ /* 0x000fea0003c00000 */
[----:B------:R-:W-:Y:S05]  /*1a5b0*/  BSYNC.RECONVERGENT B1 ;  /* 0x0000000000017941 */ /* 0x000fea0003800200 */
.L_x_648:
        /* <DEDUP_REMOVED lines=15> */
.L_x_650:
[----:B------:R-:W-:Y:S05]  /*1a6b0*/  BSYNC.RECONVERGENT B1 ;  /* 0x0000000000017941 */ /* 0x000fea0003800200 */
.L_x_649:
        /* <DEDUP_REMOVED lines=24> */
.L_x_652:
[----:B------:R-:W-:Y:S05]  /*1a840*/  BSYNC.RECONVERGENT B3 ;  /* 0x0000000000037941 */ /* 0x000fea0003800200 */
.L_x_651:
[----:B------:R-:W-:Y:S01]  /*1a850*/  IMAD.MOV.U32 R20, RZ, RZ, 0x652b82fe ;  /* 0x652b82feff147424 */ /* 0x000fe200078e00ff */
[----:B------:R-:W-:Y:S01]  /*1a860*/  UMOV UR4, 0xfefa39ef ;  /* 0xfefa39ef00047882 */ /* 0x000fe20000000000 */
[----:B------:R-:W-:Y:S01]  /*1a870*/  IMAD.MOV.U32 R21, RZ, RZ, 0x3ff71547 ;  /* 0x3ff71547ff157424 */ /* 0x000fe200078e00ff */
[----:B------:R-:W-:Y:S01]  /*1a880*/  UMOV UR5, 0x3fe62e42 ;  /* 0x3fe62e4200057882 */ /* 0x000fe20000000000 */
[----:B------:R-:W-:Y:S01]  /*1a890*/  FSETP.GEU.AND P0, PT, |R7|, 4.1917929649353027344, PT ;  /* 0x4086232b0700780b */ /* 0x000fe20003f0e200 */
[----:B------:R-:W-:Y:S01]  /*1a8a0*/  BSSY.RECONVERGENT B1, `(.L_x_653) ;  /* 0x0000038000017945 */ /* 0x000fe20003800200 */
[----:B------:R-:W-:Y:S02]  /*1a8b0*/  DMUL R22, R14, R40 ;  /* 0x000000280e167228 */ /* 0x000fe40000000000 */
[----:B------:R-:W-:Y:S02]  /*1a8c0*/  DFMA R20, R6, R20, 6.75539944105574400000e+15 ;  /* 0x433800000614742b */ /* 0x000fe40000000014 */
[----:B------:R-:W-:-:S06]  /*1a8d0*/  DMUL R24, R14, R44 ;  /* 0x0000002c0e187228 */ /* 0x000fcc0000000000 */
        /* <DEDUP_REMOVED lines=52> */
.L_x_654:
[----:B------:R-:W-:Y:S05]  /*1ac20*/  BSYNC.RECONVERGENT B1 ;  /* 0x0000000000017941 */ /* 0x000fea0003800200 */
.L_x_653:
[C---:B------:R-:W-:Y:S01]  /*1ac30*/  DMUL R8, R14.reuse, R38 ;  /* 0x000000260e087228 */ /* 0x040fe20000000000 */
[----:B------:R-:W-:Y:S01]  /*1ac40*/  UMOV UR4, 0xd097b426 ;  /* 0xd097b42600047882 */ /* 0x000fe20000000000 */
[----:B------:R-:W-:Y:S01]  /*1ac50*/  UMOV UR5, 0x4000425e ;  /* 0x4000425e00057882 */ /* 0x000fe20000000000 */
[----:B------:R-:W-:Y:S01]  /*1ac60*/  DADD R34, R14, R34 ;  /* 0x000000000e227229 */ /* 0x000fe20000000022 */
[----:B------:R-:W-:Y:S01]  /*1ac70*/  UMOV UR6, 0x96b4a5ad ;  /* 0x96b4a5ad00067882 */ /* 0x000fe20000000000 */
[----:B------:R-:W-:Y:S01]  /*1ac80*/  DFMA R6, R24, UR4, R12 ;  /* 0x0000000418067c2b */ /* 0x000fe2000800000c */
[----:B------:R-:W-:Y:S01]  /*1ac90*/  UMOV UR7, 0x3fca5ad2 ;  /* 0x3fca5ad200077882 */ /* 0x000fe20000000000 */
[----:B------:R-:W-:Y:S01]  /*1aca0*/  DMUL R18, R2, R18 ;  /* 0x0000001202127228 */ /* 0x000fe20000000000 */
[----:B------:R-:W-:Y:S01]  /*1acb0*/  BSSY.RECONVERGENT B3, `(.L_x_655) ;  /* 0x0000164000037945 */ /* 0x000fe20003800200 */
[----:B------:R-:W-:Y:S02]  /*1acc0*/  DFMA R8, R8, UR4, R36 ;  /* 0x0000000408087c2b */ /* 0x000fe40008000024 */
[----:B------:R-:W-:Y:S01]  /*1acd0*/  DFMA R2, R22, UR4, R76 ;  /* 0x0000000416027c2b */ /* 0x000fe2000800004c */
[----:B------:R-:W-:Y:S01]  /*1ace0*/  UMOV UR4, 0x2c69cb1a ;  /* 0x2c69cb1a00047882 */ /* 0x000fe20000000000 */
[----:B------:R-:W-:Y:S01]  /*1acf0*/  DFMA R6, R106, -8, R6 ;  /* 0xc02000006a06782b */ /* 0x000fe20000000006 */
[----:B------:R-:W-:Y:S01]  /*1ad00*/  UMOV UR5, 0x401cb1a7 ;  /* 0x401cb1a700057882 */ /* 0x000fe20000000000 */
[----:B------:R-:W-:-:S02]  /*1ad10*/  DMUL R32, R32, 0.5 ;  /* 0x3fe0000020207828 */ /* 0x000fc40000000000 */
[----:B------:R-:W-:Y:S02]  /*1ad20*/  DFMA R8, R104, -8, R8 ;  /* 0xc02000006808782b */ /* 0x000fe40000000008 */
[----:B------:R-:W-:Y:S02]  /*1ad30*/  DSETP.GEU.AND P0, PT, R34, R28, PT ;  /* 0x0000001c2200722a */ /* 0x000fe40003f0e000 */
[----:B------:R-:W-:Y:S02]  /*1ad40*/  DMUL R104, R14, R100 ;  /* 0x000000640e687228 */ /* 0x000fe40000000000 */
[----:B------:R-:W-:Y:S02]  /*1ad50*/  DFMA R2, R108, -8, R2 ;  /* 0xc02000006c02782b */ /* 0x000fe40000000002 */
[----:B------:R-:W-:Y:S02]  /*1ad60*/  DMUL R100, R14, R110 ;  /* 0x0000006e0e647228 */ /* 0x000fe40000000000 */
[----:B------:R-:W-:-:S02]  /*1ad70*/  DFMA R6, R86, UR4, R6 ;  /* 0x0000000456067c2b */ /* 0x000fc40008000006 */
[----:B------:R-:W-:Y:S02]  /*1ad80*/  DFMA R8, R82, UR4, R8 ;  /* 0x0000000452087c2b */ /* 0x000fe40008000008 */
[----:B------:R-:W-:Y:S02]  /*1ad90*/  DMUL R18, R18, R32 ;  /* 0x0000002012127228 */ /* 0x000fe40000000000 */
[----:B------:R-:W-:Y:S02]  /*1ada0*/  DMUL R108, R14, R98 ;  /* 0x000000620e6c7228 */ /* 0x000fe40000000000 */
[----:B------:R-:W-:Y:S02]  /*1adb0*/  DFMA R24, R90, UR4, R2 ;  /* 0x000000045a187c2b */ /* 0x000fe40008000002 */
[----:B------:R-:W-:Y:S02]  /*1adc0*/  DFMA R22, R104, -UR6, R6 ;  /* 0x8000000668167c2b */ /* 0x000fe40008000006 */
[----:B------:R-:W-:-:S02]  /*1add0*/  DFMA R50, R100, -UR6, R8 ;  /* 0x8000000664327c2b */ /* 0x000fc40008000008 */
[C---:B------:R-:W-:Y:S02]  /*1ade0*/  DMUL R106, R14.reuse, R78 ;  /* 0x0000004e0e6a7228 */ /* 0x040fe40000000000 */
[C---:B------:R-:W-:Y:S02]  /*1adf0*/  DMUL R102, R14.reuse, R102 ;  /* 0x000000660e667228 */ /* 0x040fe40000000000 */
[----:B------:R-:W-:Y:S01]  /*1ae00*/  DMUL R98, R14, R18 ;  /* 0x000000120e627228 */ /* 0x000fe20000000000 */
[----:B------:R-:W-:Y:S10]  /*1ae10*/  @P0 BRA `(.L_x_656) ;  /* 0x00000008009c0947 */ /* 0x000ff40003800000 */
        /* <DEDUP_REMOVED lines=13> */
.L_x_657:
        /* <DEDUP_REMOVED lines=19> */
.L_x_659:
[----:B------:R-:W-:Y:S05]  /*1b020*/  BSYNC.RECONVERGENT B1 ;  /* 0x0000000000017941 */ /* 0x000fea0003800200 */
.L_x_658:
        /* <DEDUP_REMOVED lines=15> */
.L_x_660:
        /* <DEDUP_REMOVED lines=11> */
[----:B------:R-:W-:Y:S01]  /*1b1d0*/  IMAD.MOV.U32 R8, RZ, RZ, 0x0 ;  /* 0x00000000ff087424 */ /* 0x000fe200078e00ff */
[----:B------:R-:W-:Y:S01]  /*1b1e0*/  MOV R9, 0x7ff00000 ;  /* 0x7ff0000000097802 */ /* 0x000fe20000000f00 */
[----:B------:R-:W-:Y:S06]  /*1b1f0*/  BRA `(.L_x_662) ;  /* 0x0000000000047947 */ /* 0x000fec0003800000 */
.L_x_663:
[----:B------:R-:W-:-:S11]  /*1b200*/  DADD R8, R2, 2 ;  /* 0x4000000002087429 */ /* 0x000fd60000000000 */
.L_x_662:
[----:B------:R-:W-:Y:S05]  /*1b210*/  BSYNC.RECONVERGENT B1 ;  /* 0x0000000000017941 */ /* 0x000fea0003800200 */
.L_x_661:
        /* <DEDUP_REMOVED lines=18> */
.L_x_664:
        /* <DEDUP_REMOVED lines=20> */
.L_x_667:
[----:B------:R-:W-:-:S11]  /*1b480*/  DADD R8, R2, 3 ;  /* 0x4008000002087429 */ /* 0x000fd60000000000 */
.L_x_666:
[----:B------:R-:W-:Y:S05]  /*1b490*/  BSYNC.RECONVERGENT B1 ;  /* 0x0000000000017941 */ /* 0x000fea0003800200 */
.L_x_665:
        /* <DEDUP_REMOVED lines=23> */
[----:B------:R-:W-:Y:S01]  /*1b610*/  IMAD.MOV.U32 R9, RZ, RZ, R19 ;  /* 0x000000ffff097224 */ /* 0x000fe200078e0013 */
[----:B------:R-:W-:Y:S01]  /*1b620*/  MOV R0, 0x1b650 ;  /* 0x0001b65000007802 */ /* 0x000fe20000000f00 */
[----:B------:R-:W-:-:S07]  /*1b630*/  IMAD.MOV.U32 R6, RZ, RZ, RZ ;  /* 0x000000ffff067224 */ /* 0x000fce00078e00ff */
[----:B------:R-:W-:Y:S05]  /*1b640*/  CALL.REL.NOINC `($__internal_1_$__cuda_sm20_div_rn_f64_full) ;  /* 0x00000368007c7944 */ /* 0x000fea0003c00000 */
.L_x_669:
[----:B------:R-:W-:Y:S05]  /*1b650*/  BSYNC.RECONVERGENT B4 ;  /* 0x0000000000047941 */ /* 0x000fea0003800200 */
.L_x_668:
        /* <DEDUP_REMOVED lines=11> */
.L_x_670:
        /* <DEDUP_REMOVED lines=14> */
.L_x_673:
[----:B------:R-:W-:-:S11]  /*1b7f0*/  DADD R26, R2, 4 ;  /* 0x40100000021a7429 */ /* 0x000fd60000000000 */
.L_x_672:
[----:B------:R-:W-:Y:S05]  /*1b800*/  BSYNC.RECONVERGENT B1 ;  /* 0x0000000000017941 */ /* 0x000fea0003800200 */
.L_x_671:
        /* <DEDUP_REMOVED lines=8> */
.L_x_656:
        /* <DEDUP_REMOVED lines=13> */
.L_x_675:
        /* <DEDUP_REMOVED lines=19> */
.L_x_677:
[----:B------:R-:W-:Y:S05]  /*1ba90*/  BSYNC.RECONVERGENT B1 ;  /* 0x0000000000017941 */ /* 0x000fea0003800200 */
.L_x_676:
        /* <DEDUP_REMOVED lines=15> */
.L_x_678:
        /* <DEDUP_REMOVED lines=14> */
.L_x_681:
[----:B------:R-:W-:-:S11]  /*1bc70*/  DADD R6, R2, 2 ;  /* 0x4000000002067429 */ /* 0x000fd60000000000 */
.L_x_680:
[----:B------:R-:W-:Y:S05]  /*1bc80*/  BSYNC.RECONVERGENT B1 ;  /* 0x0000000000017941 */ /* 0x000fea0003800200 */
.L_x_679:
        /* <DEDUP_REMOVED lines=18> */
.L_x_682:
        /* <DEDUP_REMOVED lines=20> */
.L_x_685:
[----:B------:R-:W-:-:S11]  /*1bef0*/  DADD R8, R2, 3 ;  /* 0x4008000002087429 */ /* 0x000fd60000000000 */
.L_x_684:
[----:B------:R-:W-:Y:S05]  /*1bf00*/  BSYNC.RECONVERGENT B1 ;  /* 0x0000000000017941 */ /* 0x000fea0003800200 */
.L_x_683:
        /* <DEDUP_REMOVED lines=27> */
.L_x_687:
[----:B------:R-:W-:Y:S05]  /*1c0c0*/  BSYNC.RECONVERGENT B4 ;  /* 0x0000000000047941 */ /* 0x000fea0003800200 */
.L_x_686:
        /* <DEDUP_REMOVED lines=11> */
.L_x_688:
        /* <DEDUP_REMOVED lines=14> */
.L_x_691:
[----:B------:R-:W-:-:S11]  /*1c260*/  DADD R26, R2, 4 ;  /* 0x40100000021a7429 */ /* 0x000fd60000000000 */
.L_x_690:
[----:B------:R-:W-:Y:S05]  /*1c270*/  BSYNC.RECONVERGENT B1 ;  /* 0x0000000000017941 */ /* 0x000fea0003800200 */
.L_x_689:
[----:B------:R-:W0:Y:S01]  /*1c280*/  LDC.64 R8, c[0x0][0x380] ;  /* 0x0000e000ff087b82 */ /* 0x000e220000000a00 */
[----:B------:R-:W-:Y:S02]  /*1c290*/  DSETP.NEU.AND P0, PT, R2, 1, PT ;  /* 0x3ff000000200742a */ /* 0x000fe40003f0d000 */
[----:B------:R-:W-:-:S04]  /*1c2a0*/  DMUL R6, R46, 0.25 ;  /* 0x3fd000002e067828 */ /* 0x000fc80000000000 */
[----:B------:R-:W-:Y:S02]  /*1c2b0*/  FSEL R2, R26, RZ, P0 ;  /* 0x000000ff1a027208 */ /* 0x000fe40000000000 */
[----:B------:R-:W-:-:S06]  /*1c2c0*/  FSEL R3, R27, 1.875, P0 ;  /* 0x3ff000001b037808 */ /* 0x000fcc0000000000 */
[----:B------:R-:W-:-:S08]  /*1c2d0*/  DFMA R20, R2, R6, R20 ;  /* 0x000000060214722b */ /* 0x000fd00000000014 */
[----:B0-----:R-:W-:-:S11]  /*1c2e0*/  DFMA R20, R8, 0.5, R20 ;  /* 0x3fe000000814782b */ /* 0x001fd60000000014 */
.L_x_674:
[----:B------:R-:W-:Y:S05]  /*1c2f0*/  BSYNC.RECONVERGENT B3 ;  /* 0x0000000000037941 */ /* 0x000fea0003800200 */
.L_x_655:
[----:B------:R-:W0:Y:S01]  /*1c300*/  MUFU.RCP64H R3, 3.7178592681884765625 ;  /* 0x400dbe2d00037908 */ /* 0x000e220000001800 */
[----:B------:R-:W-:Y:S01]  /*1c310*/  IMAD.MOV.U32 R6, RZ, RZ, -0x64fe2df ;  /* 0xf9b01d21ff067424 */ /* 0x000fe200078e00ff */
[----:B------:R-:W-:Y:S01]  /*1c320*/  FSETP.GEU.AND P1, PT, |R51|, 6.5827683646048100446e-37, PT ;  /* 0x036000003300780b */ /* 0x000fe20003f2e200 */
[----:B------:R-:W-:Y:S01]  /*1c330*/  IMAD.MOV.U32 R7, RZ, RZ, 0x400dbe2d ;  /* 0x400dbe2dff077424 */ /* 0x000fe200078e00ff */
[----:B------:R-:W-:Y:S01]  /*1c340*/  UMOV UR4, 0x96b4a5ad ;  /* 0x96b4a5ad00047882 */ /* 0x000fe20000000000 */
[----:B------:R-:W-:Y:S01]  /*1c350*/  IMAD.MOV.U32 R2, RZ, RZ, 0x1 ;  /* 0x00000001ff027424 */ /* 0x000fe200078e00ff */
[----:B------:R-:W-:Y:S01]  /*1c360*/  UMOV UR5, 0x3fca5ad2 ;  /* 0x3fca5ad200057882 */ /* 0x000fe20000000000 */
[----:B------:R-:W-:Y:S01]  /*1c370*/  BSSY.RECONVERGENT B3, `(.L_x_692) ;  /* 0x0000016000037945 */ /* 0x000fe20003800200 */
[----:B------:R-:W-:-:S08]  /*1c380*/  DFMA R24, R108, -UR4, R24 ;  /* 0x800000046c187c2b */ /* 0x000fd00008000018 */
[----:B------:R-:W-:Y:S02]  /*1c390*/  DADD R20, R24, -R20 ;  /* 0x0000000018147229 */ /* 0x000fe40000000814 */
        /* <DEDUP_REMOVED lines=17> */
[----:B------:R-:W-:Y:S01]  /*1c4b0*/  IMAD.MOV.U32 R2, RZ, RZ, R6 ;  /* 0x000000ffff027224 */ /* 0x000fe200078e0006 */
[----:B------:R-:W-:-:S07]  /*1c4c0*/  MOV R3, R7 ;  /* 0x0000000700037202 */ /* 0x000fce0000000f00 */
.L_x_693:
[----:B------:R-:W-:Y:S05]  /*1c4d0*/  BSYNC.RECONVERGENT B3 ;  /* 0x0000000000037941 */ /* 0x000fea0003800200 */
.L_x_692:
[----:B------:R-:W-:Y:S01]  /*1c4e0*/  DADD R6, -RZ, |R2| ;  /* 0x00000000ff067229 */ /* 0x000fe20000000502 */
[----:B------:R-:W-:Y:S01]  /*1c4f0*/  BSSY.RECONVERGENT B1, `(.L_x_694) ;  /* 0x0000005000017945 */ /* 0x000fe20003800200 */
[----:B------:R-:W-:Y:S01]  /*1c500*/  IMAD.MOV.U32 R9, RZ, RZ, 0x40000000 ;  /* 0x40000000ff097424 */ /* 0x000fe200078e00ff */
[----:B------:R-:W-:-:S07]  /*1c510*/  MOV R0, 0x1c540 ;  /* 0x0001c54000007802 */ /* 0x000fce0000000f00 */
[----:B------:R-:W-:-:S07]  /*1c520*/  IMAD.MOV.U32 R8, RZ, RZ, R6 ;  /* 0x000000ffff087224 */ /* 0x000fce00078e0006 */
[----:B------:R-:W-:Y:S05]  /*1c530*/  CALL.REL.NOINC `($_Z13distributor_PdPdS_S_ii$__internal_accurate_pow) ;  /* 0x0000036800a87944 */ /* 0x000fea0003c00000 */
[----:B------:R-:W-:Y:S05]  /*1c540*/  BSYNC.RECONVERGENT B1 ;  /* 0x0000000000017941 */ /* 0x000fea0003800200 */
.L_x_694:
        /* <DEDUP_REMOVED lines=18> */
.L_x_696:
[----:B------:R-:W-:Y:S05]  /*1c670*/  BSYNC.RECONVERGENT B1 ;  /* 0x0000000000017941 */ /* 0x000fea0003800200 */
.L_x_695:
        /* <DEDUP_REMOVED lines=25> */
.L_x_698:
[----:B------:R-:W-:Y:S05]  /*1c810*/  BSYNC.RECONVERGENT B3 ;  /* 0x0000000000037941 */ /* 0x000fea0003800200 */
.L_x_697:
        /* <DEDUP_REMOVED lines=9> */
.L_x_699:
        /* <DEDUP_REMOVED lines=15> */
.L_x_701:
[----:B------:R-:W-:Y:S05]  /*1c9a0*/  BSYNC.RECONVERGENT B1 ;  /* 0x0000000000017941 */ /* 0x000fea0003800200 */
.L_x_700:
        /* <DEDUP_REMOVED lines=24> */
.L_x_703:
[----:B------:R-:W-:Y:S05]  /*1cb30*/  BSYNC.RECONVERGENT B3 ;  /* 0x0000000000037941 */ /* 0x000fea0003800200 */
.L_x_702:
        /* <DEDUP_REMOVED lines=16> */
.L_x_705:
[----:B------:R-:W-:Y:S05]  /*1cc40*/  BSYNC.RECONVERGENT B1 ;  /* 0x0000000000017941 */ /* 0x000fea0003800200 */
.L_x_704:
        /* <DEDUP_REMOVED lines=25> */
.L_x_707:
[----:B------:R-:W-:Y:S05]  /*1cde0*/  BSYNC.RECONVERGENT B3 ;  /* 0x0000000000037941 */ /* 0x000fea0003800200 */
.L_x_706:
        /* <DEDUP_REMOVED lines=20> */
.L_x_709:
[----:B------:R-:W-:Y:S05]  /*1cf30*/  BSYNC.RECONVERGENT B3 ;  /* 0x0000000000037941 */ /* 0x000fea0003800200 */
.L_x_708:
[----:B------:R-:W-:Y:S01]  /*1cf40*/  DADD R6, -RZ, |R28| ;  /* 0x00000000ff067229 */ /* 0x000fe2000000051c */
[----:B------:R-:W-:Y:S01]  /*1cf50*/  BSSY.RECONVERGENT B1, `(.L_x_710) ;  /* 0x0000005000017945 */ /* 0x000fe20003800200 */
[----:B------:R-:W-:Y:S01]  /*1cf60*/  IMAD.MOV.U32 R9, RZ, RZ, 0x40000000 ;  /* 0x40000000ff097424 */ /* 0x000fe200078e00ff */
[----:B------:R-:W-:-:S07]  /*1cf70*/  MOV R0, 0x1cfa0 ;  /* 0x0001cfa000007802 */ /* 0x000fce0000000f00 */
[----:B------:R-:W-:-:S07]  /*1cf80*/  IMAD.MOV.U32 R8, RZ, RZ, R6 ;  /* 0x000000ffff087224 */ /* 0x000fce00078e0006 */
[----:B------:R-:W-:Y:S05]  /*1cf90*/  CALL.REL.NOINC `($_Z13distributor_PdPdS_S_ii$__internal_accurate_pow) ;  /* 0x0000036000107944 */ /* 0x000fea0003c00000 */
[----:B------:R-:W-:Y:S05]  /*1cfa0*/  BSYNC.RECONVERGENT B1 ;  /* 0x0000000000017941 */ /* 0x000fea0003800200 */
.L_x_710:
        /* <DEDUP_REMOVED lines=15> */
.L_x_712:
[----:B------:R-:W-:Y:S05]  /*1d0a0*/  BSYNC.RECONVERGENT B1 ;  /* 0x0000000000017941 */ /* 0x000fea0003800200 */
.L_x_711:
[----:B------:R-:W-:Y:S01]  /*1d0b0*/  DMUL R32, R6, -5 ;  /* 0xc014000006207828 */ /* 0x000fe20000000000 */
[----:B------:R-:W-:Y:S01]  /*1d0c0*/  BSSY.RECONVERGENT B1, `(.L_x_713) ;  /* 0x0000009000017945 */ /* 0x000fe20003800200 */
[----:B------:R-:W-:Y:S01]  /*1d0d0*/  DSETP.NEU.AND P0, PT, R28, 1, PT ;  /* 0x3ff000001c00742a */ /* 0x000fe20003f0d000 */
[----:B------:R-:W-:Y:S01]  /*1d0e0*/  MOV R8, R42 ;  /* 0x0000002a00087202 */ /* 0x000fe20000000f00 */
[----:B------:R-:W-:Y:S01]  /*1d0f0*/  IMAD.MOV.U32 R7, RZ, RZ, R43 ;  /* 0x000000ffff077224 */ /* 0x000fe200078e002b */
[----:B------:R-:W-:Y:S01]  /*1d100*/  MOV R0, 0x1d150 ;  /* 0x0001d15000007802 */ /* 0x000fe20000000f00 */
[----:B------:R-:W-:-:S04]  /*1d110*/  IMAD.MOV.U32 R9, RZ, RZ, 0x40000000 ;  /* 0x40000000ff097424 */ /* 0x000fc800078e00ff */
[----:B------:R-:W-:Y:S02]  /*1d120*/  FSEL R52, R32, RZ, P0 ;  /* 0x000000ff20347208 */ /* 0x000fe40000000000 */
[----:B------:R-:W-:-:S07]  /*1d130*/  FSEL R53, R33, -2.3125, P0 ;  /* 0xc014000021357808 */ /* 0x000fce0000000000 */
[----:B------:R-:W-:Y:S05]  /*1d140*/  CALL.REL.NOINC `($_Z13distributor_PdPdS_S_ii$__internal_accurate_pow) ;  /* 0x0000035c00a47944 */ /* 0x000fea0003c00000 */
[----:B------:R-:W-:Y:S05]  /*1d150*/  BSYNC.RECONVERGENT B1 ;  /* 0x0000000000017941 */ /* 0x000fea0003800200 */
.L_x_713:
        /* <DEDUP_REMOVED lines=20> */
.L_x_715:
[----:B------:R-:W-:Y:S05]  /*1d2a0*/  BSYNC.RECONVERGENT B1 ;  /* 0x0000000000017941 */ /* 0x000fea0003800200 */
.L_x_714:
[----:B------:R-:W-:Y:S01]  /*1d2b0*/  BSSY.RECONVERGENT B1, `(.L_x_716) ;  /* 0x0000005000017945 */ /* 0x000fe20003800200 */
[----:B------:R-:W-:Y:S01]  /*1d2c0*/  IMAD.MOV.U32 R7, RZ, RZ, R29 ;  /* 0x000000ffff077224 */ /* 0x000fe200078e001d */
[----:B------:R-:W-:Y:S01]  /*1d2d0*/  MOV R0, 0x1d300 ;  /* 0x0001d30000007802 */ /* 0x000fe20000000f00 */
[----:B------:R-:W-:-:S07]  /*1d2e0*/  IMAD.MOV.U32 R9, RZ, RZ, 0x40000000 ;  /* 0x40000000ff097424 */ /* 0x000fce00078e00ff */
[----:B------:R-:W-:Y:S05]  /*1d2f0*/  CALL.REL.NOINC `($_Z13distributor_PdPdS_S_ii$__internal_accurate_pow) ;  /* 0x0000035c00387944 */ /* 0x000fea0003c00000 */
[----:B------:R-:W-:Y:S05]  /*1d300*/  BSYNC.RECONVERGENT B1 ;  /* 0x0000000000017941 */ /* 0x000fea0003800200 */
.L_x_716:
        /* <DEDUP_REMOVED lines=11> */
[----:B------:R-:W-:Y:S02]  /*1d3c0*/  FSEL R42, R42, RZ, P4 ;  /* 0x000000ff2a2a7208 */ /* 0x000fe40002000000 */
[----:B------:R-:W-:Y:S02]  /*1d3d0*/  FSEL R43, R43, 1.875, P4 ;  /* 0x3ff000002b2b7808 */ /* 0x000fe40002000000 */
[----:B------:R-:W-:-:S07]  /*1d3e0*/  MOV R7, R29 ;  /* 0x0000001d00077202 */ /* 0x000fce0000000f00 */
        /* <DEDUP_REMOVED lines=9> */
.L_x_718:
[----:B------:R-:W-:Y:S05]  /*1d480*/  BSYNC.RECONVERGENT B1 ;  /* 0x0000000000017941 */ /* 0x000fea0003800200 */
.L_x_717:
        /* <DEDUP_REMOVED lines=9> */
.L_x_719:
        /* <DEDUP_REMOVED lines=15> */
.L_x_721:
[----:B------:R-:W-:Y:S05]  /*1d610*/  BSYNC.RECONVERGENT B1 ;  /* 0x0000000000017941 */ /* 0x000fea0003800200 */
.L_x_720:
        /* <DEDUP_REMOVED lines=24> */
.L_x_723:
[----:B------:R-:W-:Y:S05]  /*1d7a0*/  BSYNC.RECONVERGENT B3 ;  /* 0x0000000000037941 */ /* 0x000fea0003800200 */
.L_x_722:
        /* <DEDUP_REMOVED lines=62> */
.L_x_725:
[----:B------:R-:W-:Y:S05]  /*1db90*/  BSYNC.RECONVERGENT B1 ;  /* 0x0000000000017941 */ /* 0x000fea0003800200 */
.L_x_724:
        /* <DEDUP_REMOVED lines=10> */
.L_x_727:
[----:B------:R-:W-:Y:S05]  /*1dc40*/  BSYNC.RECONVERGENT B1 ;  /* 0x0000000000017941 */ /* 0x000fea0003800200 */
.L_x_726:
[----:B------:R-:W-:Y:S01]  /*1dc50*/  DADD R62, R42, 1 ;  /* 0x3ff000002a3e7429 */ /* 0x000fe20000000000 */
[----:B------:R-:W-:Y:S01]  /*1dc60*/  BSSY.RECONVERGENT B3, `(.L_x_728) ;  /* 0x000001a000037945 */ /* 0x000fe20003800200 */
[----:B------:R-:W-:Y:S01]  /*1dc70*/  IMAD.MOV.U32 R42, RZ, RZ, 0x0 ;  /* 0x00000000ff2a7424 */ /* 0x000fe200078e00ff */
[----:B------:R-:W-:Y:S01]  /*1dc80*/  DMUL R112, R112, 0.5 ;  /* 0x3fe0000070707828 */ /* 0x000fe20000000000 */
[----:B------:R-:W-:Y:S01]  /*1dc90*/  IMAD.MOV.U32 R43, RZ, RZ, 0x3fd80000 ;  /* 0x3fd80000ff2b7424 */ /* 0x000fe200078e00ff */
[----:B------:R-:W-:Y:S01]  /*1dca0*/  DMUL R52, R8, R52 ;  /* 0x0000003408347228 */ /* 0x000fe20000000000 */
[----:B------:R-:W0:Y:S04]  /*1dcb0*/  MUFU.RSQ64H R7, R63 ;  /* 0x0000003f00077308 */ /* 0x000e280000001c00 */
        /* <DEDUP_REMOVED lines=20> */
.L_x_729:
[----:B------:R-:W-:Y:S05]  /*1de00*/  BSYNC.RECONVERGENT B3 ;  /* 0x0000000000037941 */ /* 0x000fea0003800200 */
.L_x_728:
        /* <DEDUP_REMOVED lines=9> */
.L_x_730:
        /* <DEDUP_REMOVED lines=15> */
.L_x_732:
[----:B------:R-:W-:Y:S05]  /*1df90*/  BSYNC.RECONVERGENT B1 ;  /* 0x0000000000017941 */ /* 0x000fea0003800200 */
.L_x_731:
        /* <DEDUP_REMOVED lines=24> */
.L_x_734:
[----:B------:R-:W-:Y:S05]  /*1e120*/  BSYNC.RECONVERGENT B3 ;  /* 0x0000000000037941 */ /* 0x000fea0003800200 */
.L_x_733:
        /* <DEDUP_REMOVED lines=16> */
.L_x_736:
[----:B------:R-:W-:Y:S05]  /*1e230*/  BSYNC.RECONVERGENT B1 ;  /* 0x0000000000017941 */ /* 0x000fea0003800200 */
.L_x_735:
        /* <DEDUP_REMOVED lines=25> */
.L_x_738:
[----:B------:R-:W-:Y:S05]  /*1e3d0*/  BSYNC.RECONVERGENT B3 ;  /* 0x0000000000037941 */ /* 0x000fea0003800200 */
.L_x_737:
        /* <DEDUP_REMOVED lines=20> */
.L_x_740:
[----:B------:R-:W-:Y:S05]  /*1e520*/  BSYNC.RECONVERGENT B3 ;  /* 0x0000000000037941 */ /* 0x000fea0003800200 */
.L_x_739:
[----:B------:R-:W-:Y:S01]  /*1e530*/  DADD R6, -RZ, |R42| ;  /* 0x00000000ff067229 */ /* 0x000fe2000000052a */
[----:B------:R-:W-:Y:S01]  /*1e540*/  BSSY.RECONVERGENT B1, `(.L_x_741) ;  /* 0x0000005000017945 */ /* 0x000fe20003800200 */
[----:B------:R-:W-:Y:S01]  /*1e550*/  IMAD.MOV.U32 R9, RZ, RZ, 0x40000000 ;  /* 0x40000000ff097424 */ /* 0x000fe200078e00ff */
[----:B------:R-:W-:-:S07]  /*1e560*/  MOV R0, 0x1e590 ;  /* 0x0001e59000007802 */ /* 0x000fce0000000f00 */
[----:B------:R-:W-:-:S07]  /*1e570*/  IMAD.MOV.U32 R8, RZ, RZ, R6 ;  /* 0x000000ffff087224 */ /* 0x000fce00078e0006 */
[----:B------:R-:W-:Y:S05]  /*1e580*/  CALL.REL.NOINC `($_Z13distributor_PdPdS_S_ii$__internal_accurate_pow) ;  /* 0x0000034800947944 */ /* 0x000fea0003c00000 */
[----:B------:R-:W-:Y:S05]  /*1e590*/  BSYNC.RECONVERGENT B1 ;  /* 0x0000000000017941 */ /* 0x000fea0003800200 */
.L_x_741:
        /* <DEDUP_REMOVED lines=23> */
.L_x_743:
[----:B------:R-:W-:Y:S05]  /*1e710*/  BSYNC.RECONVERGENT B1 ;  /* 0x0000000000017941 */ /* 0x000fea0003800200 */
.L_x_742:
[----:B------:R-:W-:Y:S04]  /*1e720*/  BSSY.RECONVERGENT B1, `(.L_x_744) ;  /* 0x000000a000017945 */ /* 0x000fe80003800200 */
        /* <DEDUP_REMOVED lines=9> */
.L_x_745:
[----:B------:R-:W-:Y:S05]  /*1e7c0*/  BSYNC.RECONVERGENT B1 ;  /* 0x0000000000017941 */ /* 0x000fea0003800200 */
.L_x_744:
        /* <DEDUP_REMOVED lines=10> */
.L_x_747:
[----:B------:R-:W-:Y:S05]  /*1e870*/  BSYNC.RECONVERGENT B1 ;  /* 0x0000000000017941 */ /* 0x000fea0003800200 */
.L_x_746:
[----:B------:R-:W-:Y:S01]  /*1e880*/  DMUL R58, R6, -5 ;  /* 0xc0140000063a7828 */ /* 0x000fe20000000000 */
[----:B------:R-:W-:Y:S01]  /*1e890*/  FSEL R60, R52, RZ, P5 ;  /* 0x000000ff343c7208 */ /* 0x000fe20002800000 */
[----:B------:R-:W-:Y:S01]  /*1e8a0*/  DSETP.NEU.AND P0, PT, R42, 1, PT ;  /* 0x3ff000002a00742a */ /* 0x000fe20003f0d000 */
[----:B------:R-:W-:Y:S01]  /*1e8b0*/  FSEL R61, R53, 1.875, P5 ;  /* 0x3ff00000353d7808 */ /* 0x000fe20002800000 */
[----:B------:R-:W-:Y:S01]  /*1e8c0*/  BSSY.RECONVERGENT B1, `(.L_x_748) ;  /* 0x000000b000017945 */ /* 0x000fe20003800200 */
        /* <DEDUP_REMOVED lines=11> */
.L_x_748:
        /* <DEDUP_REMOVED lines=15> */
.L_x_750:
[----:B------:R-:W-:Y:S05]  /*1ea70*/  BSYNC.RECONVERGENT B1 ;  /* 0x0000000000017941 */ /* 0x000fea0003800200 */
.L_x_749:
        /* <DEDUP_REMOVED lines=24> */
.L_x_752:
[----:B------:R-:W-:Y:S05]  /*1ec00*/  BSYNC.RECONVERGENT B3 ;  /* 0x0000000000037941 */ /* 0x000fea0003800200 */
.L_x_751:
[----:B------:R-:W-:Y:S01]  /*1ec10*/  IMAD.MOV.U32 R58, RZ, RZ, 0x652b82fe ;  /* 0x652b82feff3a7424 */ /* 0x000fe200078e00ff */
[----:B------:R-:W-:Y:S01]  /*1ec20*/  UMOV UR4, 0xfefa39ef ;  /* 0xfefa39ef00047882 */ /* 0x000fe20000000000 */
[----:B------:R-:W-:Y:S01]  /*1ec30*/  IMAD.MOV.U32 R59, RZ, RZ, 0x3ff71547 ;  /* 0x3ff71547ff3b7424 */ /* 0x000fe200078e00ff */
[----:B------:R-:W-:Y:S01]  /*1ec40*/  UMOV UR5, 0x3fe62e42 ;  /* 0x3fe62e4200057882 */ /* 0x000fe20000000000 */
[----:B------:R-:W-:Y:S01]  /*1ec50*/  FSETP.GEU.AND P0, PT, |R7|, 4.1917929649353027344, PT ;  /* 0x4086232b0700780b */ /* 0x000fe20003f0e200 */
[----:B------:R-:W-:Y:S01]  /*1ec60*/  BSSY.RECONVERGENT B1, `(.L_x_753) ;  /* 0x0000038000017945 */ /* 0x000fe20003800200 */
[----:B------:R-:W-:Y:S02]  /*1ec70*/  IMAD.MOV.U32 R52, RZ, RZ, R26 ;  /* 0x000000ffff347224 */ /* 0x000fe400078e001a */
        /* <DEDUP_REMOVED lines=50> */
[----:B------:R-:W-:Y:S01]  /*1efa0*/  @!P1 IMAD.IADD R58, R58, 0x1, -R7 ;  /* 0x000000013a3a9824 */ /* 0x000fe200078e0a07 */
[----:B------:R-:W-:-:S04]  /*1efb0*/  @!P1 LEA R7, R7, R25, 0x14 ;  /* 0x0000001907079211 */ /* 0x000fc800078ea0ff */
[----:B------:R-:W-:-:S06]  /*1efc0*/  @!P1 LEA R25, R58, 0x3ff00000, 0x14 ;  /* 0x3ff000003a199811 */ /* 0x000fcc00078ea0ff */
[----:B------:R-:W-:-:S11]  /*1efd0*/  @!P1 DMUL R8, R6, R24 ;  /* 0x0000001806089228 */ /* 0x000fd60000000000 */
.L_x_754:
[----:B------:R-:W-:Y:S05]  /*1efe0*/  BSYNC.RECONVERGENT B1 ;  /* 0x0000000000017941 */ /* 0x000fea0003800200 */
.L_x_753:
        /* <DEDUP_REMOVED lines=10> */
.L_x_756:
[----:B------:R-:W-:Y:S05]  /*1f090*/  BSYNC.RECONVERGENT B1 ;  /* 0x0000000000017941 */ /* 0x000fea0003800200 */
.L_x_755:
        /* <DEDUP_REMOVED lines=29> */
.L_x_758:
[----:B------:R-:W-:Y:S05]  /*1f270*/  BSYNC.RECONVERGENT B3 ;  /* 0x0000000000037941 */ /* 0x000fea0003800200 */
.L_x_757:
        /* <DEDUP_REMOVED lines=18> */
.L_x_760:
[----:B------:R-:W-:Y:S05]  /*1f3a0*/  BSYNC.RECONVERGENT B3 ;  /* 0x0000000000037941 */ /* 0x000fea0003800200 */
.L_x_759:
        /* <DEDUP_REMOVED lines=9> */
.L_x_761:
[----:B------:R-:W0:Y:S01]  /*1f440*/  MUFU.RCP64H R51, R17 ;  /* 0x0000001100337308 */ /* 0x000e220000001800 */
[----:B------:R-:W-:Y:S01]  /*1f450*/  IMAD.MOV.U32 R50, RZ, RZ, 0x1 ;  /* 0x00000001ff327424 */ /* 0x000fe200078e00ff */
[C---:B------:R-:W-:Y:S01]  /*1f460*/  DSETP.NEU.AND P0, PT, R24.reuse, RZ, PT ;  /* 0x000000ff1800722a */ /* 0x040fe20003f0d000 */
[----:B------:R-:W-:Y:S01]  /*1f470*/  BSSY.RECONVERGENT B1, `(.L_x_762) ;  /* 0x0000017000017945 */ /* 0x000fe20003800200 */
[----:B------:R-:W-:-:S04]  /*1f480*/  DSETP.NEU.AND P1, PT, R24, 1, PT ;  /* 0x3ff000001800742a */ /* 0x000fc80003f2d000 */
        /* <DEDUP_REMOVED lines=13> */
[----:B------:R-:W-:Y:S01]  /*1f560*/  FFMA R0, RZ, R17, R51 ;  /* 0x00000011ff007223 */ /* 0x000fe20000000033 */
[----:B------:R-:W-:Y:S06]  /*1f570*/  @P2 BRA `(.L_x_763) ;  /* 0x0000000000182947 */ /* 0x000fec0003800000 */
[----:B------:R-:W-:-:S14]  /*1f580*/  DSETP.NAN.AND P0, PT, R24, R24, PT ;  /* 0x000000181800722a */ /* 0x000fdc0003f08000 */
[----:B------:R-:W-:Y:S01]  /*1f590*/  @P0 DADD R6, R24, 2 ;  /* 0x4000000018060429 */ /* 0x000fe20000000000 */
[----:B------:R-:W-:Y:S10]  /*1f5a0*/  @P0 BRA `(.L_x_763) ;  /* 0x00000000000c0947 */ /* 0x000ff40003800000 */
[----:B------:R-:W-:-:S14]  /*1f5b0*/  DSETP.NEU.AND P0, PT, |R24|, +INF , PT ;  /* 0x7ff000001800742a */ /* 0x000fdc0003f0d200 */
[----:B------:R-:W-:Y:S01]  /*1f5c0*/  @!P0 IMAD.MOV.U32 R6, RZ, RZ, 0x0 ;  /* 0x00000000ff068424 */ /* 0x000fe200078e00ff */
[----:B------:R-:W-:-:S07]  /*1f5d0*/  @!P0 MOV R7, 0x7ff00000 ;  /* 0x7ff0000000078802 */ /* 0x000fce0000000f00 */
.L_x_763:
[----:B------:R-:W-:Y:S05]  /*1f5e0*/  BSYNC.RECONVERGENT B1 ;  /* 0x0000000000017941 */ /* 0x000fea0003800200 */
.L_x_762:
[----:B------:R-:W-:Y:S01]  /*1f5f0*/  FSETP.GT.AND P2, PT, |R0|, 1.469367938527859385e-39, PT ;  /* 0x001000000000780b */ /* 0x000fe20003f44200 */
[----:B------:R-:W-:Y:S01]  /*1f600*/  BSSY.RECONVERGENT B3, `(.L_x_764) ;  /* 0x000000e000037945 */ /* 0x000fe20003800200 */
[----:B------:R-:W-:Y:S02]  /*1f610*/  FSETP.GEU.AND P6, PT, |R43|, 6.5827683646048100446e-37, PT ;  /* 0x036000002b00780b */ /* 0x000fe40003fce200 */
[----:B------:R-:W-:Y:S02]  /*1f620*/  ISETP.NE.AND P0, PT, R110, 0x7ff00000, PT ;  /* 0x7ff000006e00780c */ /* 0x000fe40003f05270 */
[----:B------:R-:W-:Y:S02]  /*1f630*/  FSEL R112, R6, RZ, P1 ;  /* 0x000000ff06707208 */ /* 0x000fe40000800000 */
[----:B------:R-:W-:-:S07]  /*1f640*/  FSEL R113, R7, 1.875, P1 ;  /* 0x3ff0000007717808 */ /* 0x000fce0000800000 */
[----:B------:R-:W-:Y:S05]  /*1f650*/  @P2 BRA P6, `(.L_x_765) ;  /* 0x0000000000202947 */ /* 0x000fea0003000000 */
        /* <DEDUP_REMOVED lines=8> */
.L_x_765:
[----:B------:R-:W-:Y:S05]  /*1f6e0*/  BSYNC.RECONVERGENT B3 ;  /* 0x0000000000037941 */ /* 0x000fea0003800200 */
.L_x_764:
        /* <DEDUP_REMOVED lines=18> */
.L_x_767:
[----:B------:R-:W-:Y:S05]  /*1f810*/  BSYNC.RECONVERGENT B1 ;  /* 0x0000000000017941 */ /* 0x000fea0003800200 */
.L_x_766:
        /* <DEDUP_REMOVED lines=10> */
.L_x_769:
[----:B------:R-:W-:Y:S05]  /*1f8c0*/  BSYNC.RECONVERGENT B1 ;  /* 0x0000000000017941 */ /* 0x000fea0003800200 */
.L_x_768:
        /* <DEDUP_REMOVED lines=10> */
.L_x_771:
[----:B------:R-:W-:Y:S05]  /*1f970*/  BSYNC.RECONVERGENT B1 ;  /* 0x0000000000017941 */ /* 0x000fea0003800200 */
.L_x_770:
[----:B------:R-:W-:Y:S01]  /*1f980*/  DADD R62, R24, 1 ;  /* 0x3ff00000183e7429 */ /* 0x000fe20000000000 */
[----:B------:R-:W-:Y:S01]  /*1f990*/  MOV R52, 0x0 ;  /* 0x0000000000347802 */ /* 0x000fe20000000f00 */
[----:B------:R-:W-:Y:S01]  /*1f9a0*/  IMAD.MOV.U32 R53, RZ, RZ, 0x3fd80000 ;  /* 0x3fd80000ff357424 */ /* 0x000fe200078e00ff */
[----:B------:R-:W-:Y:S01]  /*1f9b0*/  FSEL R8, R8, RZ, P5 ;  /* 0x000000ff08087208 */ /* 0x000fe20002800000 */
[----:B------:R-:W-:Y:S01]  /*1f9c0*/  BSSY.RECONVERGENT B3, `(.L_x_772) ;  /* 0x000001b000037945 */ /* 0x000fe20003800200 */
[----:B------:R-:W-:Y:S01]  /*1f9d0*/  FSEL R9, R9, 1.875, P5 ;  /* 0x3ff0000009097808 */ /* 0x000fe20002800000 */
[----:B------:R-:W0:Y:S01]  /*1f9e0*/  MUFU.RSQ64H R25, R63 ;  /* 0x0000003f00197308 */ /* 0x000e220000001c00 */
[----:B------:R-:W-:-:S03]  /*1f9f0*/  DMUL R50, R50, R112 ;  /* 0x0000007032327228 */ /* 0x000fc60000000000 */
[----:B------:R-:W-:-:S05]  /*1fa00*/  VIADD R24, R63, 0xfcb00000 ;  /* 0xfcb000003f187836 */ /* 0x000fca0000000000 */
        /* <DEDUP_REMOVED lines=22> */
.L_x_773:
[----:B------:R-:W-:Y:S05]  /*1fb70*/  BSYNC.RECONVERGENT B3 ;  /* 0x0000000000037941 */ /* 0x000fea0003800200 */
.L_x_772:
        /* <DEDUP_REMOVED lines=9> */
.L_x_774:
        /* <DEDUP_REMOVED lines=15> */
.L_x_776:
[----:B------:R-:W-:Y:S05]  /*1fd00*/  BSYNC.RECONVERGENT B1 ;  /* 0x0000000000017941 */ /* 0x000fea0003800200 */
.L_x_775:
[----:B------:R-:W-:Y:S01]  /*1fd10*/  FSEL R25, R7, 1.875, P2 ;  /* 0x3ff0000007197808 */ /* 0x000fe20001000000 */
[----:B------:R-:W-:Y:S01]  /*1fd20*/  BSSY.RECONVERGENT B3, `(.L_x_777) ;  /* 0x0000017000037945 */ /* 0x000fe20003800200 */
[----:B------:R-:W-:Y:S02]  /*1fd30*/  FSEL R24, R6, RZ, P2 ;  /* 0x000000ff06187208 */ /* 0x000fe40001000000 */
[----:B------:R-:W0:Y:S01]  /*1fd40*/  MUFU.RCP64H R7, R25 ;  /* 0x0000001900077308 */ /* 0x000e220000001800 */
[----:B------:R-:W-:Y:S02]  /*1fd50*/  MOV R6, 0x1 ;  /* 0x0000000100067802 */ /* 0x000fe40000000f00 */
        /* <DEDUP_REMOVED lines=19> */
.L_x_778:
[----:B------:R-:W-:Y:S05]  /*1fe90*/  BSYNC.RECONVERGENT B3 ;  /* 0x0000000000037941 */ /* 0x000fea0003800200 */
.L_x_777:
        /* <DEDUP_REMOVED lines=15> */
.L_x_780:
[----:B------:R-:W-:Y:S05]  /*1ff90*/  BSYNC.RECONVERGENT B1 ;  /* 0x0000000000017941 */ /* 0x000fea0003800200 */
.L_x_779:
        /* <DEDUP_REMOVED lines=25> */
.L_x_782:
[----:B------:R-:W-:Y:S05]  /*20130*/  BSYNC.RECONVERGENT B3 ;  /* 0x0000000000037941 */ /* 0x000fea0003800200 */
.L_x_781:
        /* <DEDUP_REMOVED lines=20> */
.L_x_784:
[----:B------:R-:W-:Y:S05]  /*20280*/  BSYNC.RECONVERGENT B3 ;  /* 0x0000000000037941 */ /* 0x000fea0003800200 */
.L_x_783:
[----:B------:R-:W-:Y:S01]  /*20290*/  DADD R6, -RZ, |R24| ;  /* 0x00000000ff067229 */ /* 0x000fe20000000518 */
[----:B------:R-:W-:Y:S01]  /*202a0*/  BSSY.RECONVERGENT B1, `(.L_x_785) ;  /* 0x0000005000017945 */ /* 0x000fe20003800200 */
[----:B------:R-:W-:Y:S01]  /*202b0*/  IMAD.MOV.U32 R9, RZ, RZ, 0x40000000 ;  /* 0x40000000ff097424 */ /* 0x000fe200078e00ff */
[----:B------:R-:W-:-:S07]  /*202c0*/  MOV R0, 0x202f0 ;  /* 0x000202f000007802 */ /* 0x000fce0000000f00 */
[----:B------:R-:W-:-:S07]  /*202d0*/  IMAD.MOV.U32 R8, RZ, RZ, R6 ;  /* 0x000000ffff087224 */ /* 0x000fce00078e0006 */
[----:B------:R-:W-:Y:S05]  /*202e0*/  CALL.REL.NOINC `($_Z13distributor_PdPdS_S_ii$__internal_accurate_pow) ;  /* 0x0000032c003c7944 */ /* 0x000fea0003c00000 */
[----:B------:R-:W-:Y:S05]  /*202f0*/  BSYNC.RECONVERGENT B1 ;  /* 0x0000000000017941 */ /* 0x000fea0003800200 */
.L_x_785:
        /* <DEDUP_REMOVED lines=17> */
[----:B------:R-:W-:Y:S01]  /*20410*/  @!P4 MOV R6, 0x0 ;  /* 0x000000000006c802 */ /* 0x000fe20000000f00 */
[----:B------:R-:W-:-:S07]  /*20420*/  @!P4 IMAD.MOV.U32 R7, RZ, RZ, 0x7ff00000 ;  /* 0x7ff00000ff07c424 */ /* 0x000fce00078e00ff */
.L_x_787:
[----:B------:R-:W-:Y:S05]  /*20430*/  BSYNC.RECONVERGENT B1 ;  /* 0x0000000000017941 */ /* 0x000fea0003800200 */
.L_x_786:
        /* <DEDUP_REMOVED lines=8> */
.L_x_789:
[----:B------:R-:W-:Y:S05]  /*204c0*/  BSYNC.RECONVERGENT B1 ;  /* 0x0000000000017941 */ /* 0x000fea0003800200 */
.L_x_788:
        /* <DEDUP_REMOVED lines=10> */
.L_x_791:
[----:B------:R-:W-:Y:S05]  /*20570*/  BSYNC.RECONVERGENT B1 ;  /* 0x0000000000017941 */ /* 0x000fea0003800200 */
.L_x_790:
        /* <DEDUP_REMOVED lines=14> */
.L_x_792:
        /* <DEDUP_REMOVED lines=15> */
.L_x_794:
[----:B------:R-:W-:Y:S05]  /*20750*/  BSYNC.RECONVERGENT B1 ;  /* 0x0000000000017941 */ /* 0x000fea0003800200 */
.L_x_793:
        /* <DEDUP_REMOVED lines=24> */
.L_x_796:
[----:B------:R-:W-:Y:S05]  /*208e0*/  BSYNC.RECONVERGENT B3 ;  /* 0x0000000000037941 */ /* 0x000fea0003800200 */
.L_x_795:
        /* <DEDUP_REMOVED lines=8> */
[----:B------:R-:W-:-:S06]  /*20970*/  DFMA R26, R54, 0.25, R40 ;  /* 0x3fd00000361a782b */ /* 0x000fcc0000000028 */
        /* <DEDUP_REMOVED lines=52> */
.L_x_798:
[----:B------:R-:W-:Y:S05]  /*20cc0*/  BSYNC.RECONVERGENT B1 ;  /* 0x0000000000017941 */ /* 0x000fea0003800200 */
.L_x_797:
[----:B------:R-:W-:Y:S01]  /*20cd0*/  UMOV UR4, 0xbda12f68 ;  /* 0xbda12f6800047882 */ /* 0x000fe20000000000 */
[----:B------:R-:W-:Y:S01]  /*20ce0*/  UMOV UR5, 0x3fd2f684 ;  /* 0x3fd2f68400057882 */ /* 0x000fe20000000000 */
[----:B------:R-:W-:Y:S01]  /*20cf0*/  DMUL R20, R2, R20 ;  /* 0x0000001402147228 */ /* 0x000fe20000000000 */
[----:B------:R-:W-:Y:S01]  /*20d00*/  UMOV UR6, 0xd097b426 ;  /* 0xd097b42600067882 */ /* 0x000fe20000000000 */
[----:B------:R-:W-:Y:S01]  /*20d10*/  DMUL R42, R42, 0.5 ;  /* 0x3fe000002a2a7828 */ /* 0x000fe20000000000 */
[----:B------:R-:W-:Y:S01]  /*20d20*/  UMOV UR7, 0x4000425e ;  /* 0x4000425e00077882 */ /* 0x000fe20000000000 */
[----:B------:R-:W-:Y:S01]  /*20d30*/  DMUL R6, R14, R26 ;  /* 0x0000001a0e067228 */ /* 0x000fe20000000000 */
[----:B------:R-:W-:Y:S01]  /*20d40*/  UMOV UR8, 0x96b4a5ad ;  /* 0x96b4a5ad00087882 */ /* 0x000fe20000000000 */
[----:B------:R-:W-:Y:S01]  /*20d50*/  DFMA R2, R24, -UR4, R76 ;  /* 0x8000000418027c2b */ /* 0x000fe2000800004c */
[----:B------:R-:W-:Y:S01]  /*20d60*/  UMOV UR9, 0x3fca5ad2 ;  /* 0x3fca5ad200097882 */ /* 0x000fe20000000000 */
[----:B------:R-:W-:Y:S01]  /*20d70*/  DMUL R22, R14, R44 ;  /* 0x0000002c0e167228 */ /* 0x000fe20000000000 */
[----:B------:R-:W-:Y:S01]  /*20d80*/  BSSY.RECONVERGENT B3, `(.L_x_799) ;  /* 0x0000164000037945 */ /* 0x000fe20003800200 */
[----:B------:R-:W-:-:S02]  /*20d90*/  DMUL R122, R20, R42 ;  /* 0x0000002a147a7228 */ /* 0x000fc40000000000 */
[----:B------:R-:W-:Y:S02]  /*20da0*/  DFMA R24, R74, 0.25, R44 ;  /* 0x3fd000004a18782b */ /* 0x000fe4000000002c */
[----:B------:R-:W-:Y:S02]  /*20db0*/  DFMA R20, R6, 2, R2 ;  /* 0x400000000614782b */ /* 0x000fe40000000002 */
[C-C-:B------:R-:W-:Y:S02]  /*20dc0*/  DFMA R2, R54.reuse, UR6, R40.reuse ;  /* 0x0000000636027c2b */ /* 0x140fe40008000028 */
[----:B------:R-:W-:Y:S02]  /*20dd0*/  DFMA R6, R54, -UR4, R40 ;  /* 0x8000000436067c2b */ /* 0x000fe40008000028 */
[----:B------:R-:W-:Y:S02]  /*20de0*/  DFMA R32, R56, 0.25, R38 ;  /* 0x3fd000003820782b */ /* 0x000fe40000000026 */
[----:B------:R-:W-:-:S02]  /*20df0*/  DMUL R28, R14, R38 ;  /* 0x000000260e1c7228 */ /* 0x000fc40000000000 */
[C---:B------:R-:W-:Y:S02]  /*20e00*/  DFMA R2, R96.reuse, -8, R2 ;  /* 0xc02000006002782b */ /* 0x040fe40000000002 */
[----:B------:R-:W-:Y:S02]  /*20e10*/  DFMA R96, R96, 2, R6 ;  /* 0x400000006060782b */ /* 0x000fe40000000006 */
[----:B------:R-:W-:Y:S02]  /*20e20*/  DFMA R6, R74, UR6, R44 ;  /* 0x000000064a067c2b */ /* 0x000fe4000800002c */
[----:B------:R-:W-:Y:S01]  /*20e30*/  DFMA R8, R56, UR6, R38 ;  /* 0x0000000638087c2b */ /* 0x000fe20008000026 */
[----:B------:R-:W-:Y:S01]  /*20e40*/  UMOV UR6, 0x2c69cb1a ;  /* 0x2c69cb1a00067882 */ /* 0x000fe20000000000 */
[C---:B------:R-:W-:Y:S01]  /*20e50*/  DMUL R24, R14.reuse, R24 ;  /* 0x000000180e187228 */ /* 0x040fe20000000000 */
[----:B------:R-:W-:Y:S01]  /*20e60*/  UMOV UR7, 0x401cb1a7 ;  /* 0x401cb1a700077882 */ /* 0x000fe20000000000 */
[----:B------:R-:W-:-:S02]  /*20e70*/  DMUL R32, R14, R32 ;  /* 0x000000200e207228 */ /* 0x000fc40000000000 */
[----:B------:R-:W-:Y:S02]  /*20e80*/  DFMA R22, R22, -UR4, R12 ;  /* 0x8000000416167c2b */ /* 0x000fe4000800000c */
[----:B------:R-:W-:Y:S02]  /*20e90*/  DFMA R28, R28, -UR4, R36 ;  /* 0x800000041c1c7c2b */ /* 0x000fe40008000024 */
[----:B------:R-:W-:Y:S02]  /*20ea0*/  DFMA R6, R94, -8, R6 ;  /* 0xc02000005e06782b */ /* 0x000fe40000000006 */
[----:B------:R-:W-:Y:S02]  /*20eb0*/  DFMA R8, R92, -8, R8 ;  /* 0xc02000005c08782b */ /* 0x000fe40000000008 */
[----:B------:R-:W-:Y:S02]  /*20ec0*/  DFMA R26, R74, -UR4, R44 ;  /* 0x800000044a1a7c2b */ /* 0x000fe4000800002c */
[----:B------:R-:W-:Y:S01]  /*20ed0*/  DFMA R42, R56, -UR4, R38 ;  /* 0x80000004382a7c2b */ /* 0x000fe20008000026 */
[----:B------:R-:W-:Y:S01]  /*20ee0*/  UMOV UR4, 0xba0961b6 ;  /* 0xba0961b600047882 */ /* 0x000fe20000000000 */
[----:B------:R-:W-:Y:S01]  /*20ef0*/  DFMA R22, R24, 2, R22 ;  /* 0x400000001816782b */ /* 0x000fe20000000016 */
[----:B------:R-:W-:Y:S01]  /*20f00*/  UMOV UR5, 0x3ff61b58 ;  /* 0x3ff61b5800057882 */ /* 0x000fe20000000000 */
[----:B------:R-:W-:-:S02]  /*20f10*/  DFMA R28, R32, 2, R28 ;  /* 0x40000000201c782b */ /* 0x000fc4000000001c */
[----:B------:R-:W-:Y:S02]  /*20f20*/  DFMA R6, R84, UR6, R6 ;  /* 0x0000000654067c2b */ /* 0x000fe40008000006 */
[----:B------:R-:W-:Y:S02]  /*20f30*/  DFMA R8, R80, UR6, R8 ;  /* 0x0000000650087c2b */ /* 0x000fe40008000008 */
[----:B------:R-:W-:Y:S02]  /*20f40*/  DFMA R52, R14, 0.5, R114 ;  /* 0x3fe000000e34782b */ /* 0x000fe40000000072 */
[----:B------:R-:W-:Y:S02]  /*20f50*/  DMUL R58, R10, 0.5 ;  /* 0x3fe000000a3a7828 */ /* 0x000fe40000000000 */
[----:B------:R-:W-:Y:S02]  /*20f60*/  DFMA R26, R94, 2, R26 ;  /* 0x400000005e1a782b */ /* 0x000fe4000000001a */
[----:B------:R-:W-:-:S02]  /*20f70*/  DFMA R42, R92, 2, R42 ;  /* 0x400000005c2a782b */ /* 0x000fc4000000002a */
[----:B------:R-:W-:Y:S02]  /*20f80*/  DFMA R22, R86, -UR4, R22 ;  /* 0x8000000456167c2b */ /* 0x000fe40008000016 */
[----:B------:R-:W-:Y:S02]  /*20f90*/  DFMA R28, R82, -UR4, R28 ;  /* 0x80000004521c7c2b */ /* 0x000fe4000800001c */
[----:B------:R-:W-:Y:S02]  /*20fa0*/  DFMA R6, R102, -UR8, R6 ;  /* 0x8000000866067c2b */ /* 0x000fe40008000006 */
[----:B------:R-:W-:Y:S02]  /*20fb0*/  DFMA R8, R98, -UR8, R8 ;  /* 0x8000000862087c2b */ /* 0x000fe40008000008 */
[----:B------:R-:W-:Y:S01]  /*20fc0*/  DFMA R2, R88, UR6, R2 ;  /* 0x0000000658027c2b */ /* 0x000fe20008000002 */
[----:B------:R-:W-:Y:S01]  /*20fd0*/  UMOV UR6, 0x3f604fd8 ;  /* 0x3f604fd800067882 */ /* 0x000fe20000000000 */
[----:B------:R-:W-:Y:S01]  /*20fe0*/  DSETP.GEU.AND P0, PT, R52, R58, PT ;  /* 0x0000003a3400722a */ /* 0x000fe20003f0e000 */
[----:B------:R-:W-:Y:S01]  /*20ff0*/  UMOV UR7, 0x3fdcfd81 ;  /* 0x3fdcfd8100077882 */ /* 0x000fe20000000000 */
[----:B------:R-:W-:-:S02]  /*21000*/  DFMA R20, R90, -UR4, R20 ;  /* 0x800000045a147c2b */ /* 0x000fc40008000014 */
[----:B------:R-:W-:Y:S02]  /*21010*/  DFMA R96, R88, -UR4, R96 ;  /* 0x8000000458607c2b */ /* 0x000fe40008000060 */
[----:B------:R-:W-:Y:S02]  /*21020*/  DFMA R26, R84, -UR4, R26 ;  /* 0x80000004541a7c2b */ /* 0x000fe4000800001a */
[----:B------:R-:W-:Y:S01]  /*21030*/  DFMA R42, R80, -UR4, R42 ;  /* 0x80000004502a7c2b */ /* 0x000fe2000800002a */
[----:B------:R-:W-:Y:S01]  /*21040*/  UMOV UR4, 0x9999999a ;  /* 0x9999999a00047882 */ /* 0x000fe20000000000 */
[----:B------:R-:W-:Y:S01]  /*21050*/  DFMA R22, R104, UR6, R22 ;  /* 0x0000000668167c2b */ /* 0x000fe20008000016 */
[----:B------:R-:W-:Y:S01]  /*21060*/  UMOV UR5, 0x3fd19999 ;  /* 0x3fd1999900057882 */ /* 0x000fe20000000000 */
[----:B------:R-:W-:Y:S02]  /*21070*/  DFMA R28, R100, UR6, R28 ;  /* 0x00000006641c7c2b */ /* 0x000fe4000800001c */
[----:B------:R-:W-:-:S02]  /*21080*/  DMUL R92, R14, R6 ;  /* 0x000000060e5c7228 */ /* 0x000fc40000000000 */
[----:B------:R-:W-:Y:S02]  /*21090*/  DMUL R78, R14, R8 ;  /* 0x000000080e4e7228 */ /* 0x000fe40000000000 */
[----:B------:R-:W-:Y:S02]  /*210a0*/  DFMA R2, R106, -UR8, R2 ;  /* 0x800000086a027c2b */ /* 0x000fe40008000002 */
[----:B------:R-:W-:Y:S02]  /*210b0*/  DFMA R24, R108, UR6, R20 ;  /* 0x000000066c187c2b */ /* 0x000fe40008000014 */
[----:B------:R-:W-:Y:S02]  /*210c0*/  DFMA R120, R106, UR6, R96 ;  /* 0x000000066a787c2b */ /* 0x000fe40008000060 */
[----:B------:R-:W-:Y:S02]  /*210d0*/  DFMA R118, R102, UR6, R26 ;  /* 0x0000000666767c2b */ /* 0x000fe4000800001a */
[----:B------:R-:W-:-:S02]  /*210e0*/  DFMA R116, R98, UR6, R42 ;  /* 0x0000000662747c2b */ /* 0x000fc4000800002a */
[----:B------:R-:W-:Y:S02]  /*210f0*/  DFMA R22, R92, -UR4, R22 ;  /* 0x800000045c167c2b */ /* 0x000fe40008000016 */
[----:B------:R-:W-:Y:S02]  /*21100*/  DFMA R50, R78, -UR4, R28 ;  /* 0x800000044e327c2b */ /* 0x000fe4000800001c */
[----:B------:R-:W-:Y:S01]  /*21110*/  DMUL R94, R14, R2 ;  /* 0x000000020e5e7228 */ /* 0x000fe20000000000 */
[----:B------:R-:W-:Y:S10]  /*21120*/  @P0 BRA `(.L_x_800) ;  /* 0x0000000800540947 */ /* 0x000ff40003800000 */
[----:B------:R-:W-:Y:S01]  /*21130*/  DADD R2, -R52, R58 ;  /* 0x0000000034027229 */ /* 0x000fe2000000013a */
[----:B------:R-:W-:Y:S01]  /*21140*/  BSSY.RECONVERGENT B1, `(.L_x_801) ;  /* 0x0000008000017945 */ /* 0x000fe20003800200 */
[----:B------:R-:W-:Y:S01]  /*21150*/  IMAD.MOV.U32 R9, RZ, RZ, 0x3ff00000 ;  /* 0x3ff00000ff097424 */ /* 0x000fe200078e00ff */
[----:B------:R-:W-:-:S05]  /*21160*/  MOV R0, 0x211c0 ;  /* 0x000211c000007802 */ /* 0x000fca0000000f00 */
[----:B------:R-:W-:Y:S02]  /*21170*/  DADD R6, -RZ, |R2| ;  /* 0x00000000ff067229 */ /* 0x000fe40000000502 */
[----:B------:R-:W-:Y:S01]  /*21180*/  DSETP.NEU.AND P0, PT, R2, RZ, PT ;  /* 0x000000ff0200722a */ /* 0x000fe20003f0d000 */
[----:B------:R-:W-:-:S07]  /*21190*/  ISETP.GE.AND P3, PT, R3, RZ, PT ;  /* 0x000000ff0300720c */ /* 0x000fce0003f66270 */
[----:B------:R-:W-:-:S07]  /*211a0*/  MOV R8, R6 ;  /* 0x0000000600087202 */ /* 0x000fce0000000f00 */
[----:B------:R-:W-:Y:S05]  /*211b0*/  CALL.REL.NOINC `($_Z13distributor_PdPdS_S_ii$__internal_accurate_pow) ;  /* 0x0000031c00887944 */ /* 0x000fea0003c00000 */
[----:B------:R-:W-:Y:S05]  /*211c0*/  BSYNC.RECONVERGENT B1 ;  /* 0x0000000000017941 */ /* 0x000fea0003800200 */
.L_x_801:
        /* <DEDUP_REMOVED lines=20> */
.L_x_803:
[----:B------:R-:W-:Y:S05]  /*21310*/  BSYNC.RECONVERGENT B1 ;  /* 0x0000000000017941 */ /* 0x000fea0003800200 */
.L_x_802:
[----:B------:R-:W-:Y:S01]  /*21320*/  FSEL R20, R6, RZ, P2 ;  /* 0x000000ff06147208 */ /* 0x000fe20001000000 */
[----:B------:R-:W-:Y:S01]  /*21330*/  BSSY.RECONVERGENT B1, `(.L_x_804) ;  /* 0x0000007000017945 */ /* 0x000fe20003800200 */
[----:B------:R-:W-:Y:S01]  /*21340*/  FSEL R21, R7, 1.875, P2 ;  /* 0x3ff0000007157808 */ /* 0x000fe20001000000 */
[----:B------:R-:W-:Y:S01]  /*21350*/  IMAD.MOV.U32 R7, RZ, RZ, R9 ;  /* 0x000000ffff077224 */ /* 0x000fe200078e0009 */
[----:B------:R-:W-:Y:S01]  /*21360*/  MOV R0, 0x213a0 ;  /* 0x000213a000007802 */ /* 0x000fe20000000f00 */
[----:B------:R-:W-:-:S03]  /*21370*/  IMAD.MOV.U32 R9, RZ, RZ, 0x40000000 ;  /* 0x40000000ff097424 */ /* 0x000fc600078e00ff */
[----:B------:R-:W-:-:S11]  /*21380*/  DFMA R20, R30, R20, RZ ;  /* 0x000000141e14722b */ /* 0x000fd600000000ff */
[----:B------:R-:W-:Y:S05]  /*21390*/  CALL.REL.NOINC `($_Z13distributor_PdPdS_S_ii$__internal_accurate_pow) ;  /* 0x0000031c00107944 */ /* 0x000fea0003c00000 */
[----:B------:R-:W-:Y:S05]  /*213a0*/  BSYNC.RECONVERGENT B1 ;  /* 0x0000000000017941 */ /* 0x000fea0003800200 */
.L_x_804:
        /* <DEDUP_REMOVED lines=14> */
.L_x_807:
[----:B------:R-:W-:-:S11]  /*21490*/  DADD R6, R2, 2 ;  /* 0x4000000002067429 */ /* 0x000fd60000000000 */
.L_x_806:
[----:B------:R-:W-:Y:S05]  /*214a0*/  BSYNC.RECONVERGENT B1 ;  /* 0x0000000000017941 */ /* 0x000fea0003800200 */
.L_x_805:
[----:B------:R-:W-:Y:S01]  /*214b0*/  DADD R26, -RZ, |R2| ;  /* 0x00000000ff1a7229 */ /* 0x000fe20000000502 */
[----:B------:R-:W-:Y:S01]  /*214c0*/  FSEL R6, R6, RZ, P2 ;  /* 0x000000ff06067208 */ /* 0x000fe20001000000 */
[----:B------:R-:W-:Y:S01]  /*214d0*/  DMUL R8, R48, 0.5 ;  /* 0x3fe0000030087828 */ /* 0x000fe20000000000 */
[----:B------:R-:W-:Y:S01]  /*214e0*/  FSEL R7, R7, 1.875, P2 ;  /* 0x3ff0000007077808 */ /* 0x000fe20001000000 */
[----:B------:R-:W-:Y:S01]  /*214f0*/  DSETP.NEU.AND P3, PT, R2, RZ, PT ;  /* 0x000000ff0200722a */ /* 0x000fe20003f6d000 */
[----:B------:R-:W-:Y:S01]  /*21500*/  BSSY.RECONVERGENT B1, `(.L_x_808) ;  /* 0x0000008000017945 */ /* 0x000fe20003800200 */
[----:B------:R-:W-:Y:S02]  /*21510*/  ISETP.GE.AND P0, PT, R3, RZ, PT ;  /* 0x000000ff0300720c */ /* 0x000fe40003f06270 */
[----:B------:R-:W-:Y:S02]  /*21520*/  MOV R0, 0x21580 ;  /* 0x0002158000007802 */ /* 0x000fe40000000f00 */
[----:B------:R-:W-:Y:S01]  /*21530*/  DFMA R20, R8, R6, R20 ;  /* 0x000000060814722b */ /* 0x000fe20000000014 */
[----:B------:R-:W-:-:S02]  /*21540*/  IMAD.MOV.U32 R8, RZ, RZ, R26 ;  /* 0x000000ffff087224 */ /* 0x000fc400078e001a */
[----:B------:R-:W-:Y:S02]  /*21550*/  IMAD.MOV.U32 R7, RZ, RZ, R27 ;  /* 0x000000ffff077224 */ /* 0x000fe400078e001b */
[----:B------:R-:W-:-:S07]  /*21560*/  IMAD.MOV.U32 R9, RZ, RZ, 0x40080000 ;  /* 0x40080000ff097424 */ /* 0x000fce00078e00ff */
[----:B------:R-:W-:Y:S05]  /*21570*/  CALL.REL.NOINC `($_Z13distributor_PdPdS_S_ii$__internal_accurate_pow) ;  /* 0x0000031800987944 */ /* 0x000fea0003c00000 */
[----:B------:R-:W-:Y:S05]  /*21580*/  BSYNC.RECONVERGENT B1 ;  /* 0x0000000000017941 */ /* 0x000fea0003800200 */
.L_x_808:
        /* <DEDUP_REMOVED lines=15> */
[----:B------:R-:W-:-:S04]  /*21680*/  MOV R8, 0xfff00000 ;  /* 0xfff0000000087802 */ /* 0x000fc80000000f00 */
[----:B------:R-:W-:Y:S01]  /*21690*/  SEL R9, R8, 0x7ff00000, !P0 ;  /* 0x7ff0000008097807 */ /* 0x000fe20004000000 */
[----:B------:R-:W-:Y:S01]  /*216a0*/  IMAD.MOV.U32 R8, RZ, RZ, RZ ;  /* 0x000000ffff087224 */ /* 0x000fe200078e00ff */
[----:B------:R-:W-:Y:S06]  /*216b0*/  BRA `(.L_x_810) ;  /* 0x0000000000047947 */ /* 0x000fec0003800000 */
.L_x_811:
[----:B------:R-:W-:-:S11]  /*216c0*/  DADD R8, R2, 3 ;  /* 0x4008000002087429 */ /* 0x000fd60000000000 */
.L_x_810:
[----:B------:R-:W-:Y:S05]  /*216d0*/  BSYNC.RECONVERGENT B1 ;  /* 0x0000000000017941 */ /* 0x000fea0003800200 */
.L_x_809:
[----:B------:R-:W0:Y:S01]  /*216e0*/  MUFU.RCP64H R7, 3 ;  /* 0x4008000000077908 */ /* 0x000e220000001800 */
[----:B------:R-:W-:Y:S01]  /*216f0*/  IMAD.MOV.U32 R26, RZ, RZ, 0x0 ;  /* 0x00000000ff1a7424 */ /* 0x000fe200078e00ff */
[----:B------:R-:W-:Y:S01]  /*21700*/  FSETP.GEU.AND P2, PT, |R19|, 6.5827683646048100446e-37, PT ;  /* 0x036000001300780b */ /* 0x000fe20003f4e200 */
[----:B------:R-:W-:Y:S01]  /*21710*/  IMAD.MOV.U32 R27, RZ, RZ, 0x40080000 ;  /* 0x40080000ff1b7424 */ /* 0x000fe200078e00ff */
[----:B------:R-:W-:Y:S01]  /*21720*/  DSETP.NEU.AND P0, PT, R2, 1, PT ;  /* 0x3ff000000200742a */ /* 0x000fe20003f0d000 */
[----:B------:R-:W-:Y:S01]  /*21730*/  IMAD.MOV.U32 R6, RZ, RZ, 0x1 ;  /* 0x00000001ff067424 */ /* 0x000fe200078e00ff */
[----:B------:R-:W-:Y:S05]  /*21740*/  BSSY.RECONVERGENT B4, `(.L_x_812) ;  /* 0x0000014000047945 */ /* 0x000fea0003800200 */
        /* <DEDUP_REMOVED lines=19> */
.L_x_813:
[----:B------:R-:W-:Y:S05]  /*21880*/  BSYNC.RECONVERGENT B4 ;  /* 0x0000000000047941 */ /* 0x000fea0003800200 */
.L_x_812:
        /* <DEDUP_REMOVED lines=8> */
.L_x_814:
        /* <DEDUP_REMOVED lines=14> */
.L_x_817:
[----:B------:R-:W-:-:S11]  /*219f0*/  DADD R6, R2, 4 ;  /* 0x4010000002067429 */ /* 0x000fd60000000000 */
.L_x_816:
[----:B------:R-:W-:Y:S05]  /*21a00*/  BSYNC.RECONVERGENT B1 ;  /* 0x0000000000017941 */ /* 0x000fea0003800200 */
.L_x_815:
[----:B------:R-:W0:Y:S01]  /*21a10*/  LDC.64 R26, c[0x0][0x380] ;  /* 0x0000e000ff1a7b82 */ /* 0x000e220000000a00 */
[----:B------:R-:W-:Y:S01]  /*21a20*/  DMUL R8, R46, 0.25 ;  /* 0x3fd000002e087828 */ /* 0x000fe20000000000 */
[----:B------:R-:W-:Y:S02]  /*21a30*/  FSEL R2, R6, RZ, P0 ;  /* 0x000000ff06027208 */ /* 0x000fe40000000000 */
[----:B------:R-:W-:-:S06]  /*21a40*/  FSEL R3, R7, 1.875, P0 ;  /* 0x3ff0000007037808 */ /* 0x000fcc0000000000 */
[----:B------:R-:W-:-:S08]  /*21a50*/  DFMA R20, R2, R8, R20 ;  /* 0x000000080214722b */ /* 0x000fd00000000014 */
[----:B0-----:R-:W-:Y:S01]  /*21a60*/  DFMA R20, R26, 0.5, -R20 ;  /* 0x3fe000001a14782b */ /* 0x001fe20000000814 */
[----:B------:R-:W-:Y:S10]  /*21a70*/  BRA `(.L_x_818) ;  /* 0x0000000800507947 */ /* 0x000ff40003800000 */
.L_x_800:
[----:B------:R-:W-:Y:S01]  /*21a80*/  DADD R2, R52, -R58 ;  /* 0x0000000034027229 */ /* 0x000fe2000000083a */
        /* <DEDUP_REMOVED lines=9> */
.L_x_819:
        /* <DEDUP_REMOVED lines=20> */
.L_x_821:
[----:B------:R-:W-:Y:S05]  /*21c60*/  BSYNC.RECONVERGENT B1 ;  /* 0x0000000000017941 */ /* 0x000fea0003800200 */
.L_x_820:
        /* <DEDUP_REMOVED lines=9> */
.L_x_822:
        /* <DEDUP_REMOVED lines=14> */
.L_x_825:
[----:B------:R-:W-:-:S11]  /*21de0*/  DADD R6, R2, 2 ;  /* 0x4000000002067429 */ /* 0x000fd60000000000 */
.L_x_824:
[----:B------:R-:W-:Y:S05]  /*21df0*/  BSYNC.RECONVERGENT B1 ;  /* 0x0000000000017941 */ /* 0x000fea0003800200 */
.L_x_823:
        /* <DEDUP_REMOVED lines=14> */
.L_x_826:
        /* <DEDUP_REMOVED lines=19> */
.L_x_829:
[----:B------:R-:W-:-:S11]  /*22010*/  DADD R8, R2, 3 ;  /* 0x4008000002087429 */ /* 0x000fd60000000000 */
.L_x_828:
[----:B------:R-:W-:Y:S05]  /*22020*/  BSYNC.RECONVERGENT B1 ;  /* 0x0000000000017941 */ /* 0x000fea0003800200 */
.L_x_827:
        /* <DEDUP_REMOVED lines=26> */
.L_x_831:
[----:B------:R-:W-:Y:S05]  /*221d0*/  BSYNC.RECONVERGENT B4 ;  /* 0x0000000000047941 */ /* 0x000fea0003800200 */
.L_x_830:
        /* <DEDUP_REMOVED lines=8> */
.L_x_832:
        /* <DEDUP_REMOVED lines=14> */
.L_x_835:
[----:B------:R-:W-:-:S11]  /*22340*/  DADD R6, R2, 4 ;  /* 0x4010000002067429 */ /* 0x000fd60000000000 */
.L_x_834:
[----:B------:R-:W-:Y:S05]  /*22350*/  BSYNC.RECONVERGENT B1 ;  /* 0x0000000000017941 */ /* 0x000fea0003800200 */
.L_x_833:
[----:B------:R-:W0:Y:S01]  /*22360*/  LDC.64 R26, c[0x0][0x380] ;  /* 0x0000e000ff1a7b82 */ /* 0x000e220000000a00 */
[----:B------:R-:W-:Y:S01]  /*22370*/  DMUL R8, R46, 0.25 ;  /* 0x3fd000002e087828 */ /* 0x000fe20000000000 */
[----:B------:R-:W-:Y:S02]  /*22380*/  FSEL R2, R6, RZ, P0 ;  /* 0x000000ff06027208 */ /* 0x000fe40000000000 */
[----:B------:R-:W-:-:S06]  /*22390*/  FSEL R3, R7, 1.875, P0 ;  /* 0x3ff0000007037808 */ /* 0x000fcc0000000000 */
[----:B------:R-:W-:-:S08]  /*223a0*/  DFMA R20, R2, R8, R20 ;  /* 0x000000080214722b */ /* 0x000fd00000000014 */
[----:B0-----:R-:W-:-:S11]  /*223b0*/  DFMA R20, R26, 0.5, R20 ;  /* 0x3fe000001a14782b */ /* 0x001fd60000000014 */
.L_x_818:
[----:B------:R-:W-:Y:S05]  /*223c0*/  BSYNC.RECONVERGENT B3 ;  /* 0x0000000000037941 */ /* 0x000fea0003800200 */
.L_x_799:
[----:B------:R-:W0:Y:S01]  /*223d0*/  MUFU.RCP64H R3, 3.7178592681884765625 ;  /* 0x400dbe2d00037908 */ /* 0x000e220000001800 */
[----:B------:R-:W-:Y:S01]  /*223e0*/  MOV R6, 0xf9b01d21 ;  /* 0xf9b01d2100067802 */ /* 0x000fe20000000f00 */
[----:B------:R-:W-:Y:S01]  /*223f0*/  IMAD.MOV.U32 R7, RZ, RZ, 0x400dbe2d ;  /* 0x400dbe2dff077424 */ /* 0x000fe200078e00ff */
[----:B------:R-:W-:Y:S01]  /*22400*/  FSETP.GEU.AND P1, PT, |R51|, 6.5827683646048100446e-37, PT ;  /* 0x036000003300780b */ /* 0x000fe20003f2e200 */
[----:B------:R-:W-:Y:S01]  /*22410*/  IMAD.MOV.U32 R2, RZ, RZ, 0x1 ;  /* 0x00000001ff027424 */ /* 0x000fe200078e00ff */
[----:B------:R-:W-:Y:S01]  /*22420*/  UMOV UR4, 0x9999999a ;  /* 0x9999999a00047882 */ /* 0x000fe20000000000 */
        /* <DEDUP_REMOVED lines=23> */
.L_x_837:
[----:B------:R-:W-:Y:S05]  /*225a0*/  BSYNC.RECONVERGENT B3 ;  /* 0x0000000000037941 */ /* 0x000fea0003800200 */
.L_x_836:
[----:B------:R-:W-:Y:S01]  /*225b0*/  DADD R6, -RZ, |R2| ;  /* 0x00000000ff067229 */ /* 0x000fe20000000502 */
[----:B------:R-:W-:Y:S01]  /*225c0*/  BSSY.RECONVERGENT B1, `(.L_x_838) ;  /* 0x0000005000017945 */ /* 0x000fe20003800200 */
[----:B------:R-:W-:Y:S01]  /*225d0*/  IMAD.MOV.U32 R9, RZ, RZ, 0x40000000 ;  /* 0x40000000ff097424 */ /* 0x000fe200078e00ff */
[----:B------:R-:W-:-:S07]  /*225e0*/  MOV R0, 0x22610 ;  /* 0x0002261000007802 */ /* 0x000fce0000000f00 */
[----:B------:R-:W-:-:S07]  /*225f0*/  IMAD.MOV.U32 R8, RZ, RZ, R6 ;  /* 0x000000ffff087224 */ /* 0x000fce00078e0006 */
[----:B------:R-:W-:Y:S05]  /*22600*/  CALL.REL.NOINC `($_Z13distributor_PdPdS_S_ii$__internal_accurate_pow) ;  /* 0x0000030800747944 */ /* 0x000fea0003c00000 */
[----:B------:R-:W-:Y:S05]  /*22610*/  BSYNC.RECONVERGENT B1 ;  /* 0x0000000000017941 */ /* 0x000fea0003800200 */
.L_x_838:
        /* <DEDUP_REMOVED lines=18> */
.L_x_840:
[----:B------:R-:W-:Y:S05]  /*22740*/  BSYNC.RECONVERGENT B1 ;  /* 0x0000000000017941 */ /* 0x000fea0003800200 */
.L_x_839:
        /* <DEDUP_REMOVED lines=25> */
.L_x_842:
[----:B------:R-:W-:Y:S05]  /*228e0*/  BSYNC.RECONVERGENT B3 ;  /* 0x0000000000037941 */ /* 0x000fea0003800200 */
.L_x_841:
        /* <DEDUP_REMOVED lines=9> */
.L_x_843:
        /* <DEDUP_REMOVED lines=15> */
.L_x_845:
[----:B------:R-:W-:Y:S05]  /*22a70*/  BSYNC.RECONVERGENT B1 ;  /* 0x0000000000017941 */ /* 0x000fea0003800200 */
.L_x_844:
        /* <DEDUP_REMOVED lines=23> */
.L_x_847:
[----:B------:R-:W-:Y:S05]  /*22bf0*/  BSYNC.RECONVERGENT B3 ;  /* 0x0000000000037941 */ /* 0x000fea0003800200 */
.L_x_846:
        /* <DEDUP_REMOVED lines=16> */
.L_x_849:
[----:B------:R-:W-:Y:S05]  /*22d00*/  BSYNC.RECONVERGENT B1 ;  /* 0x0000000000017941 */ /* 0x000fea0003800200 */
.L_x_848:
        /* <DEDUP_REMOVED lines=24> */
.L_x_851:
[----:B------:R-:W-:Y:S05]  /*22e90*/  BSYNC.RECONVERGENT B3 ;  /* 0x0000000000037941 */ /* 0x000fea0003800200 */
.L_x_850:
        /* <DEDUP_REMOVED lines=20> */
.L_x_853:
[----:B------:R-:W-:Y:S05]  /*22fe0*/  BSYNC.RECONVERGENT B3 ;  /* 0x0000000000037941 */ /* 0x000fea0003800200 */
.L_x_852:
[----:B------:R-:W-:Y:S01]  /*22ff0*/  DADD R6, -RZ, |R28| ;  /* 0x00000000ff067229 */ /* 0x000fe2000000051c */
[----:B------:R-:W-:Y:S01]  /*23000*/  BSSY.RECONVERGENT B1, `(.L_x_854) ;  /* 0x0000005000017945 */ /* 0x000fe20003800200 */
[----:B------:R-:W-:Y:S01]  /*23010*/  IMAD.MOV.U32 R9, RZ, RZ, 0x40000000 ;  /* 0x40000000ff097424 */ /* 0x000fe200078e00ff */
[----:B------:R-:W-:-:S07]  /*23020*/  MOV R0, 0x23050 ;  /* 0x0002305000007802 */ /* 0x000fce0000000f00 */
[----:B------:R-:W-:-:S07]  /*23030*/  IMAD.MOV.U32 R8, RZ, RZ, R6 ;  /* 0x000000ffff087224 */ /* 0x000fce00078e0006 */
[----:B------:R-:W-:Y:S05]  /*23040*/  CALL.REL.NOINC `($_Z13distributor_PdPdS_S_ii$__internal_accurate_pow) ;  /* 0x000002fc00e47944 */ /* 0x000fea0003c00000 */
[----:B------:R-:W-:Y:S05]  /*23050*/  BSYNC.RECONVERGENT B1 ;  /* 0x0000000000017941 */ /* 0x000fea0003800200 */
.L_x_854:
        /* <DEDUP_REMOVED lines=15> */
.L_x_856:
[----:B------:R-:W-:Y:S05]  /*23150*/  BSYNC.RECONVERGENT B1 ;  /* 0x0000000000017941 */ /* 0x000fea0003800200 */
.L_x_855:
        /* <DEDUP_REMOVED lines=11> */
.L_x_857:
        /* <DEDUP_REMOVED lines=20> */
.L_x_859:
[----:B------:R-:W-:Y:S05]  /*23350*/  BSYNC.RECONVERGENT B1 ;  /* 0x0000000000017941 */ /* 0x000fea0003800200 */
.L_x_858:
[----:B------:R-:W-:Y:S01]  /*23360*/  BSSY.RECONVERGENT B1, `(.L_x_860) ;  /* 0x0000005000017945 */ /* 0x000fe20003800200 */
[----:B------:R-:W-:Y:S01]  /*23370*/  IMAD.MOV.U32 R7, RZ, RZ, R59 ;  /* 0x000000ffff077224 */ /* 0x000fe200078e003b */
[----:B------:R-:W-:Y:S01]  /*23380*/  MOV R0, 0x233b0 ;  /* 0x000233b000007802 */ /* 0x000fe20000000f00 */
[----:B------:R-:W-:-:S07]  /*23390*/  IMAD.MOV.U32 R9, RZ, RZ, 0x40000000 ;  /* 0x40000000ff097424 */ /* 0x000fce00078e00ff */
[----:B------:R-:W-:Y:S05]  /*233a0*/  CALL.REL.NOINC `($_Z13distributor_PdPdS_S_ii$__internal_accurate_pow) ;  /* 0x000002fc000c7944 */ /* 0x000fea0003c00000 */
[----:B------:R-:W-:Y:S05]  /*233b0*/  BSYNC.RECONVERGENT B1 ;  /* 0x0000000000017941 */ /* 0x000fea0003800200 */
.L_x_860:
        /* <DEDUP_REMOVED lines=23> */
.L_x_862:
[----:B------:R-:W-:Y:S05]  /*23530*/  BSYNC.RECONVERGENT B1 ;  /* 0x0000000000017941 */ /* 0x000fea0003800200 */
.L_x_861:
[----:B------:R-:W-:Y:S01]  /*23540*/  FSEL R6, R6, RZ, P2 ;  /* 0x000000ff06067208 */ /* 0x000fe20001000000 */
[----:B------:R-:W-:Y:S01]  /*23550*/  BSSY.RECONVERGENT B1, `(.L_x_863) ;  /* 0x0000007000017945 */ /* 0x000fe20003800200 */
[----:B------:R-:W-:Y:S02]  /*23560*/  FSEL R7, R7, 1.875, P2 ;  /* 0x3ff0000007077808 */ /* 0x000fe40001000000 */
[----:B------:R-:W-:-:S04]  /*23570*/  MOV R0, 0x235c0 ;  /* 0x000235c000007802 */ /* 0x000fc80000000f00 */
[----:B------:R-:W-:Y:S01]  /*23580*/  DADD R42, R42, R6 ;  /* 0x000000002a2a7229 */ /* 0x000fe20000000006 */
[----:B------:R-:W-:Y:S01]  /*23590*/  MOV R7, R9 ;  /* 0x0000000900077202 */ /* 0x000fe20000000f00 */
[----:B------:R-:W-:-:S09]  /*235a0*/  IMAD.MOV.U32 R9, RZ, RZ, 0x40000000 ;  /* 0x40000000ff097424 */ /* 0x000fd200078e00ff */
[----:B------:R-:W-:Y:S05]  /*235b0*/  CALL.REL.NOINC `($_Z13distributor_PdPdS_S_ii$__internal_accurate_pow) ;  /* 0x000002f800887944 */ /* 0x000fea0003c00000 */
[----:B------:R-:W-:Y:S05]  /*235c0*/  BSYNC.RECONVERGENT B1 ;  /* 0x0000000000017941 */ /* 0x000fea0003800200 */
.L_x_863:
        /* <DEDUP_REMOVED lines=15> */
.L_x_865:
[----:B------:R-:W-:Y:S05]  /*236c0*/  BSYNC.RECONVERGENT B1 ;  /* 0x0000000000017941 */ /* 0x000fea0003800200 */
.L_x_864:
        /* <DEDUP_REMOVED lines=24> */
.L_x_867:
[----:B------:R-:W-:Y:S05]  /*23850*/  BSYNC.RECONVERGENT B3 ;  /* 0x0000000000037941 */ /* 0x000fea0003800200 */
.L_x_866:
        /* <DEDUP_REMOVED lines=62> */
.L_x_869:
[----:B------:R-:W-:Y:S05]  /*23c40*/  BSYNC.RECONVERGENT B1 ;  /* 0x0000000000017941 */ /* 0x000fea0003800200 */
.L_x_868:
        /* <DEDUP_REMOVED lines=10> */
.L_x_871:
[----:B------:R-:W-:Y:S05]  /*23cf0*/  BSYNC.RECONVERGENT B1 ;  /* 0x0000000000017941 */ /* 0x000fea0003800200 */
.L_x_870:
[----:B------:R-:W-:Y:S01]  /*23d00*/  DADD R62, R42, 1 ;  /* 0x3ff000002a3e7429 */ /* 0x000fe20000000000 */
[----:B------:R-:W-:Y:S01]  /*23d10*/  BSSY.RECONVERGENT B3, `(.L_x_872) ;  /* 0x000001a000037945 */ /* 0x000fe20003800200 */
[----:B------:R-:W-:Y:S01]  /*23d20*/  MOV R42, 0x0 ;  /* 0x00000000002a7802 */ /* 0x000fe20000000f00 */
[----:B------:R-:W-:Y:S01]  /*23d30*/  IMAD.MOV.U32 R43, RZ, RZ, 0x3fd80000 ;  /* 0x3fd80000ff2b7424 */ /* 0x000fe200078e00ff */
[----:B------:R-:W-:Y:S02]  /*23d40*/  DMUL R112, R112, 0.5 ;  /* 0x3fe0000070707828 */ /* 0x000fe40000000000 */
[----:B------:R-:W0:Y:S01]  /*23d50*/  MUFU.RSQ64H R7, R63 ;  /* 0x0000003f00077308 */ /* 0x000e220000001c00 */
[----:B------:R-:W-:-:S03]  /*23d60*/  DMUL R52, R8, R52 ;  /* 0x0000003408347228 */ /* 0x000fc60000000000 */
[----:B------:R-:W-:-:S05]  /*23d70*/  VIADD R6, R63, 0xfcb00000 ;  /* 0xfcb000003f067836 */ /* 0x000fca0000000000 */
[----:B------:R-:W-:Y:S01]  /*23d80*/  ISETP.GE.U32.AND P0, PT, R6, 0x7ca00000, PT ;  /* 0x7ca000000600780c */ /* 0x000fe20003f06070 */
[----:B------:R-:W-:Y:S02]  /*23d90*/  DMUL R114, R52, R112 ;  /* 0x0000007034727228 */ /* 0x000fe40000000000 */
        /* <DEDUP_REMOVED lines=17> */
.L_x_873:
[----:B------:R-:W-:Y:S05]  /*23eb0*/  BSYNC.RECONVERGENT B3 ;  /* 0x0000000000037941 */ /* 0x000fea0003800200 */
.L_x_872:
        /* <DEDUP_REMOVED lines=9> */
.L_x_874:
        /* <DEDUP_REMOVED lines=15> */
.L_x_876:
[----:B------:R-:W-:Y:S05]  /*24040*/  BSYNC.RECONVERGENT B1 ;  /* 0x0000000000017941 */ /* 0x000fea0003800200 */
.L_x_875:
        /* <DEDUP_REMOVED lines=24> */
.L_x_878:
[----:B------:R-:W-:Y:S05]  /*241d0*/  BSYNC.RECONVERGENT B3 ;  /* 0x0000000000037941 */ /* 0x000fea0003800200 */
.L_x_877:
        /* <DEDUP_REMOVED lines=16> */
.L_x_880:
[----:B------:R-:W-:Y:S05]  /*242e0*/  BSYNC.RECONVERGENT B1 ;  /* 0x0000000000017941 */ /* 0x000fea0003800200 */
.L_x_879:
        /* <DEDUP_REMOVED lines=14> */
[----:B------:R-:W-:Y:S01]  /*243d0*/  IADD3 R59, PT, PT, R25, -0x100000, RZ ;  /* 0xfff00000193b7810 */ /* 0x000fe20007ffe0ff */
[----:B------:R-:W-:-:S05]  /*243e0*/  IMAD.MOV.U32 R58, RZ, RZ, R24 ;  /* 0x000000ffff3a7224 */ /* 0x000fca00078e0018 */
        /* <DEDUP_REMOVED lines=9> */
.L_x_882:
[----:B------:R-:W-:Y:S05]  /*24480*/  BSYNC.RECONVERGENT B3 ;  /* 0x0000000000037941 */ /* 0x000fea0003800200 */
.L_x_881:
        /* <DEDUP_REMOVED lines=20> */
.L_x_884:
[----:B------:R-:W-:Y:S05]  /*245d0*/  BSYNC.RECONVERGENT B3 ;  /* 0x0000000000037941 */ /* 0x000fea0003800200 */
.L_x_883:
[----:B------:R-:W-:Y:S01]  /*245e0*/  DADD R6, -RZ, |R42| ;  /* 0x00000000ff067229 */ /* 0x000fe2000000052a */
[----:B------:R-:W-:Y:S01]  /*245f0*/  BSSY.RECONVERGENT B1, `(.L_x_885) ;  /* 0x0000005000017945 */ /* 0x000fe20003800200 */
[----:B------:R-:W-:Y:S01]  /*24600*/  IMAD.MOV.U32 R9, RZ, RZ, 0x40000000 ;  /* 0x40000000ff097424 */ /* 0x000fe200078e00ff */
[----:B------:R-:W-:-:S07]  /*24610*/  MOV R0, 0x24640 ;  /* 0x0002464000007802 */ /* 0x000fce0000000f00 */
[----:B------:R-:W-:-:S07]  /*24620*/  MOV R8, R6 ;  /* 0x0000000600087202 */ /* 0x000fce0000000f00 */
[----:B------:R-:W-:Y:S05]  /*24630*/  CALL.REL.NOINC `($_Z13distributor_PdPdS_S_ii$__internal_accurate_pow) ;  /* 0x000002e800687944 */ /* 0x000fea0003c00000 */
[----:B------:R-:W-:Y:S05]  /*24640*/  BSYNC.RECONVERGENT B1 ;  /* 0x0000000000017941 */ /* 0x000fea0003800200 */
.L_x_885:
[C---:B------:R-:W-:Y:S01]  /*24650*/  DADD R52, R42.reuse, 2 ;  /* 0x400000002a347429 */ /* 0x040fe20000000000 */
[----:B------:R-:W-:Y:S01]  /*24660*/  BSSY.RECONVERGENT B1, `(.L_x_886) ;  /* 0x0000016000017945 */ /* 0x000fe20003800200 */
[----:B------:R-:W-:Y:S01]  /*24670*/  DSETP.NEU.AND P2, PT, R42, RZ, PT ;  /* 0x000000ff2a00722a */ /* 0x000fe20003f4d000 */
[----:B------:R-:W-:Y:S01]  /*24680*/  ISETP.NE.AND P0, PT, R97, 0x7ff00000, PT ;  /* 0x7ff000006100780c */ /* 0x000fe20003f05270 */
[----:B------:R-:W-:Y:S01]  /*24690*/  DSETP.NEU.AND P4, PT, R22, 1, PT ;  /* 0x3ff000001600742a */ /* 0x000fe20003f8d000 */
[----:B------:R-:W-:Y:S01]  /*246a0*/  IMAD.MOV.U32 R8, RZ, RZ, R32 ;  /* 0x000000ffff087224 */ /* 0x000fe200078e0020 */
[----:B------:R-:W-:Y:S02]  /*246b0*/  DSETP.NEU.AND P3, PT, R20, 1, PT ;  /* 0x3ff000001400742a */ /* 0x000fe40003f6d000 */
[----:B------:R-:W-:Y:S01]  /*246c0*/  DADD R62, -RZ, |R24| ;  /* 0x00000000ff3e7229 */ /* 0x000fe20000000518 */
[----:B------:R-:W-:Y:S02]  /*246d0*/  FSEL R6, R6, RZ, P2 ;  /* 0x000000ff06067208 */ /* 0x000fe40001000000 */
[----:B------:R-:W-:Y:S01]  /*246e0*/  LOP3.LUT R52, R53, 0x7ff00000, RZ, 0xc0, !PT ;  /* 0x7ff0000035347812 */ /* 0x000fe200078ec0ff */
[----:B------:R-:W-:Y:S01]  /*246f0*/  IMAD.MOV.U32 R53, RZ, RZ, R29 ;  /* 0x000000ffff357224 */ /* 0x000fe200078e001d */
[----:B------:R-:W-:Y:S01]  /*24700*/  FSEL R7, R9, RZ, P2 ;  /* 0x000000ff09077208 */ /* 0x000fe20001000000 */
[----:B------:R-:W-:Y:S01]  /*24710*/  IMAD.MOV.U32 R9, RZ, RZ, R33 ;  /* 0x000000ffff097224 */ /* 0x000fe200078e0021 */
[----:B------:R-:W-:Y:S01]  /*24720*/  ISETP.NE.AND P1, PT, R52, 0x7ff00000, PT ;  /* 0x7ff000003400780c */ /* 0x000fe20003f25270 */
[----:B------:R-:W-:Y:S01]  /*24730*/  IMAD.MOV.U32 R52, RZ, RZ, R28 ;  /* 0x000000ffff347224 */ /* 0x000fe200078e001c */
[----:B------:R-:W-:-:S11]  /*24740*/  ISETP.NE.AND P2, PT, R96, 0x7ff00000, PT ;  /* 0x7ff000006000780c */ /* 0x000fd60003f45270 */
[----:B------:R-:W-:Y:S05]  /*24750*/  @P1 BRA `(.L_x_887) ;  /* 0x0000000000181947 */ /* 0x000fea0003800000 */
[----:B------:R-:W-:-:S14]  /*24760*/  DSETP.NAN.AND P1, PT, R42, R42, PT ;  /* 0x0000002a2a00722a */ /* 0x000fdc0003f28000 */
[----:B------:R-:W-:Y:S01]  /*24770*/  @P1 DADD R6, R42, 2 ;  /* 0x400000002a061429 */ /* 0x000fe20000000000 */
[----:B------:R-:W-:Y:S10]  /*24780*/  @P1 BRA `(.L_x_887) ;  /* 0x00000000000c1947 */ /* 0x000ff40003800000 */
[----:B------:R-:W-:-:S14]  /*24790*/  DSETP.NEU.AND P1, PT, |R42|, +INF , PT ;  /* 0x7ff000002a00742a */ /* 0x000fdc0003f2d200 */
[----:B------:R-:W-:Y:S02]  /*247a0*/  @!P1 IMAD.MOV.U32 R6, RZ, RZ, 0x0 ;  /* 0x00000000ff069424 */ /* 0x000fe400078e00ff */
[----:B------:R-:W-:-:S07]  /*247b0*/  @!P1 IMAD.MOV.U32 R7, RZ, RZ, 0x7ff00000 ;  /* 0x7ff00000ff079424 */ /* 0x000fce00078e00ff */
.L_x_887:
[----:B------:R-:W-:Y:S05]  /*247c0*/  BSYNC.RECONVERGENT B1 ;  /* 0x0000000000017941 */ /* 0x000fea0003800200 */
.L_x_886:
        /* <DEDUP_REMOVED lines=10> */
.L_x_889:
[----:B------:R-:W-:Y:S05]  /*24870*/  BSYNC.RECONVERGENT B1 ;  /* 0x0000000000017941 */ /* 0x000fea0003800200 */
.L_x_888:
        /* <DEDUP_REMOVED lines=10> */
.L_x_891:
[----:B------:R-:W-:Y:S05]  /*24920*/  BSYNC.RECONVERGENT B1 ;  /* 0x0000000000017941 */ /* 0x000fea0003800200 */
.L_x_890:
        /* <DEDUP_REMOVED lines=16> */
.L_x_892:
        /* <DEDUP_REMOVED lines=15> */
.L_x_894:
[----:B------:R-:W-:Y:S05]  /*24b20*/  BSYNC.RECONVERGENT B1 ;  /* 0x0000000000017941 */ /* 0x000fea0003800200 */
.L_x_893:
        /* <DEDUP_REMOVED lines=24> */
.L_x_896:
[----:B------:R-:W-:Y:S05]  /*24cb0*/  BSYNC.RECONVERGENT B3 ;  /* 0x0000000000037941 */ /* 0x000fea0003800200 */
.L_x_895:
[----:B------:R-:W-:Y:S01]  /*24cc0*/  IMAD.MOV.U32 R58, RZ, RZ, 0x652b82fe ;  /* 0x652b82feff3a7424 */ /* 0x000fe200078e00ff */
[----:B------:R-:W-:Y:S01]  /*24cd0*/  MOV R59, 0x3ff71547 ;  /* 0x3ff71547003b7802 */ /* 0x000fe20000000f00 */
[----:B------:R-:W-:Y:S01]  /*24ce0*/  UMOV UR4, 0xfefa39ef ;  /* 0xfefa39ef00047882 */ /* 0x000fe20000000000 */
[----:B------:R-:W-:Y:S01]  /*24cf0*/  UMOV UR5, 0x3fe62e42 ;  /* 0x3fe62e4200057882 */ /* 0x000fe20000000000 */
[----:B------:R-:W-:Y:S01]  /*24d00*/  FSETP.GEU.AND P0, PT, |R7|, 4.1917929649353027344, PT ;  /* 0x4086232b0700780b */ /* 0x000fe20003f0e200 */
[----:B------:R-:W-:Y:S01]  /*24d10*/  BSSY.RECONVERGENT B1, `(.L_x_897) ;  /* 0x0000038000017945 */ /* 0x000fe20003800200 */
        /* <DEDUP_REMOVED lines=55> */
.L_x_898:
[----:B------:R-:W-:Y:S05]  /*25090*/  BSYNC.RECONVERGENT B1 ;  /* 0x0000000000017941 */ /* 0x000fea0003800200 */
.L_x_897:
        /* <DEDUP_REMOVED lines=10> */
.L_x_900:
[----:B------:R-:W-:Y:S05]  /*25140*/  BSYNC.RECONVERGENT B1 ;  /* 0x0000000000017941 */ /* 0x000fea0003800200 */
.L_x_899:
[----:B------:R-:W-:Y:S01]  /*25150*/  DADD R62, R52, 1 ;  /* 0x3ff00000343e7429 */ /* 0x000fe20000000000 */
[----:B------:R-:W-:Y:S01]  /*25160*/  BSSY.RECONVERGENT B3, `(.L_x_901) ;  /* 0x000001b000037945 */ /* 0x000fe20003800200 */
[----:B------:R-:W-:Y:S01]  /*25170*/  IMAD.MOV.U32 R52, RZ, RZ, 0x0 ;  /* 0x00000000ff347424 */ /* 0x000fe200078e00ff */
[----:B------:R-:W-:Y:S01]  /*25180*/  DMUL R42, R8, R42 ;  /* 0x0000002a082a7228 */ /* 0x000fe20000000000 */
[----:B------:R-:W-:Y:S02]  /*25190*/  IMAD.MOV.U32 R53, RZ, RZ, 0x3fd80000 ;  /* 0x3fd80000ff357424 */ /* 0x000fe400078e00ff */
[----:B------:R-:W0:Y:S04]  /*251a0*/  MUFU.RSQ64H R7, R63 ;  /* 0x0000003f00077308 */ /* 0x000e280000001c00 */
[----:B------:R-:W-:-:S05]  /*251b0*/  VIADD R6, R63, 0xfcb00000 ;  /* 0xfcb000003f067836 */ /* 0x000fca0000000000 */
[----:B------:R-:W-:Y:S01]  /*251c0*/  ISETP.GE.U32.AND P0, PT, R6, 0x7ca00000, PT ;  /* 0x7ca000000600780c */ /* 0x000fe20003f06070 */
[----:B0-----:R-:W-:-:S08]  /*251d0*/  DMUL R24, R6, R6 ;  /* 0x0000000606187228 */ /* 0x001fd00000000000 */
[----:B------:R-:W-:-:S08]  /*251e0*/  DFMA R24, R62, -R24, 1 ;  /* 0x3ff000003e18742b */ /* 0x000fd00000000818 */
[----:B------:R-:W-:Y:S02]  /*251f0*/  DFMA R52, R24, R52, 0.5 ;  /* 0x3fe000001834742b */ /* 0x000fe40000000034 */
[----:B------:R-:W-:-:S08]  /*25200*/  DMUL R24, R6, R24 ;  /* 0x0000001806187228 */ /* 0x000fd00000000000 */
[----:B------:R-:W-:Y:S02]  /*25210*/  DFMA R24, R52, R24, R6 ;  /* 0x000000183418722b */ /* 0x000fe40000000006 */
[----:B------:R-:W-:-:S06]  /*25220*/  DMUL R52, R112, 0.5 ;  /* 0x3fe0000070347828 */ /* 0x000fcc0000000000 */
[----:B------:R-:W-:Y:S02]  /*25230*/  DMUL R60, R62, R24 ;  /* 0x000000183e3c7228 */ /* 0x000fe40000000000 */
[----:B------:R-:W-:Y:S01]  /*25240*/  VIADD R59, R25, 0xfff00000 ;  /* 0xfff00000193b7836 */ /* 0x000fe20000000000 */
[----:B------:R-:W-:Y:S01]  /*25250*/  DMUL R52, R42, R52 ;  /* 0x000000342a347228 */ /* 0x000fe20000000000 */
[----:B------:R-:W-:Y:S01]  /*25260*/  IMAD.MOV.U32 R58, RZ, RZ, R24 ;  /* 0x000000ffff3a7224 */ /* 0x000fe200078e0018 */
[----:B------:R-:W-:-:S03]  /*25270*/  DMUL R42, R50, -2 ;  /* 0xc0000000322a7828 */ /* 0x000fc60000000000 */
        /* <DEDUP_REMOVED lines=9> */
.L_x_902:
[----:B------:R-:W-:Y:S05]  /*25310*/  BSYNC.RECONVERGENT B3 ;  /* 0x0000000000037941 */ /* 0x000fea0003800200 */
.L_x_901:
        /* <DEDUP_REMOVED lines=18> */
.L_x_904:
[----:B------:R-:W-:Y:S05]  /*25440*/  BSYNC.RECONVERGENT B3 ;  /* 0x0000000000037941 */ /* 0x000fea0003800200 */
.L_x_903:
        /* <DEDUP_REMOVED lines=9> */
.L_x_905:
[----:B------:R-:W0:Y:S01]  /*254e0*/  MUFU.RCP64H R51, R17 ;  /* 0x0000001100337308 */ /* 0x000e220000001800 */
[----:B------:R-:W-:Y:S01]  /*254f0*/  IMAD.MOV.U32 R50, RZ, RZ, 0x1 ;  /* 0x00000001ff327424 */ /* 0x000fe200078e00ff */
[C---:B------:R-:W-:Y:S01]  /*25500*/  DSETP.NEU.AND P6, PT, R24.reuse, RZ, PT ;  /* 0x000000ff1800722a */ /* 0x040fe20003fcd000 */
[----:B------:R-:W-:Y:S01]  /*25510*/  BSSY.RECONVERGENT B1, `(.L_x_906) ;  /* 0x000001a000017945 */ /* 0x000fe20003800200 */
[----:B------:R-:W-:Y:S01]  /*25520*/  DSETP.NEU.AND P1, PT, R24, 1, PT ;  /* 0x3ff000001800742a */ /* 0x000fe20003f2d000 */
[----:B------:R-:W-:-:S03]  /*25530*/  ISETP.NE.AND P0, PT, R97, 0x7ff00000, PT ;  /* 0x7ff000006100780c */ /* 0x000fc60003f05270 */
[----:B------:R-:W-:Y:S02]  /*25540*/  FSEL R6, R6, RZ, P6 ;  /* 0x000000ff06067208 */ /* 0x000fe40003000000 */
[----:B------:R-:W-:Y:S02]  /*25550*/  FSEL R7, R9, RZ, P6 ;  /* 0x000000ff09077208 */ /* 0x000fe40003000000 */
[----:B------:R-:W-:Y:S01]  /*25560*/  FSETP.GEU.AND P6, PT, |R43|, 6.5827683646048100446e-37, PT ;  /* 0x036000002b00780b */ /* 0x000fe20003fce200 */
        /* <DEDUP_REMOVED lines=20> */
.L_x_907:
[----:B------:R-:W-:Y:S05]  /*256b0*/  BSYNC.RECONVERGENT B1 ;  /* 0x0000000000017941 */ /* 0x000fea0003800200 */
.L_x_906:
        /* <DEDUP_REMOVED lines=10> */
[----:B------:R-:W-:Y:S01]  /*25760*/  MOV R50, R6 ;  /* 0x0000000600327202 */ /* 0x000fe20000000f00 */
[----:B------:R-:W-:-:S07]  /*25770*/  IMAD.MOV.U32 R51, RZ, RZ, R7 ;  /* 0x000000ffff337224 */ /* 0x000fce00078e0007 */
.L_x_909:
[----:B------:R-:W-:Y:S05]  /*25780*/  BSYNC.RECONVERGENT B3 ;  /* 0x0000000000037941 */ /* 0x000fea0003800200 */
.L_x_908:
        /* <DEDUP_REMOVED lines=18> */
.L_x_911:
[----:B------:R-:W-:Y:S05]  /*258b0*/  BSYNC.RECONVERGENT B1 ;  /* 0x0000000000017941 */ /* 0x000fea0003800200 */
.L_x_910:
        /* <DEDUP_REMOVED lines=10> */
.L_x_913:
[----:B------:R-:W-:Y:S05]  /*25960*/  BSYNC.RECONVERGENT B1 ;  /* 0x0000000000017941 */ /* 0x000fea0003800200 */
.L_x_912:
        /* <DEDUP_REMOVED lines=10> */
.L_x_915:
[----:B------:R-:W-:Y:S05]  /*25a10*/  BSYNC.RECONVERGENT B1 ;  /* 0x0000000000017941 */ /* 0x000fea0003800200 */
.L_x_914:
[----:B------:R-:W-:Y:S01]  /*25a20*/  DADD R62, R24, 1 ;  /* 0x3ff00000183e7429 */ /* 0x000fe20000000000 */
[----:B------:R-:W-:Y:S01]  /*25a30*/  IMAD.MOV.U32 R58, RZ, RZ, 0x0 ;  /* 0x00000000ff3a7424 */ /* 0x000fe200078e00ff */
[----:B------:R-:W-:Y:S01]  /*25a40*/  FSEL R8, R8, RZ, P4 ;  /* 0x000000ff08087208 */ /* 0x000fe20002000000 */
[----:B------:R-:W-:Y:S01]  /*25a50*/  IMAD.MOV.U32 R59, RZ, RZ, 0x3fd80000 ;  /* 0x3fd80000ff3b7424 */ /* 0x000fe200078e00ff */
[----:B------:R-:W-:Y:S01]  /*25a60*/  FSEL R9, R9, 1.875, P4 ;  /* 0x3ff0000009097808 */ /* 0x000fe20002000000 */
[----:B------:R-:W-:Y:S01]  /*25a70*/  BSSY.RECONVERGENT B3, `(.L_x_916) ;  /* 0x000001d000037945 */ /* 0x000fe20003800200 */
        /* <DEDUP_REMOVED lines=28> */
.L_x_917:
[----:B------:R-:W-:Y:S05]  /*25c40*/  BSYNC.RECONVERGENT B3 ;  /* 0x0000000000037941 */ /* 0x000fea0003800200 */
.L_x_916:
        /* <DEDUP_REMOVED lines=9> */
.L_x_918:
        /* <DEDUP_REMOVED lines=15> */
.L_x_920:
[----:B------:R-:W-:Y:S05]  /*25dd0*/  BSYNC.RECONVERGENT B1 ;  /* 0x0000000000017941 */ /* 0x000fea0003800200 */
.L_x_919:
        /* <DEDUP_REMOVED lines=23> */
.L_x_922:
[----:B------:R-:W-:Y:S05]  /*25f50*/  BSYNC.RECONVERGENT B3 ;  /* 0x0000000000037941 */ /* 0x000fea0003800200 */
.L_x_921:
        /* <DEDUP_REMOVED lines=15> */
.L_x_924:
[----:B------:R-:W-:Y:S05]  /*26050*/  BSYNC.RECONVERGENT B1 ;  /* 0x0000000000017941 */ /* 0x000fea0003800200 */
.L_x_923:
        /* <DEDUP_REMOVED lines=24> */
.L_x_926:
[----:B------:R-:W-:Y:S05]  /*261e0*/  BSYNC.RECONVERGENT B3 ;  /* 0x0000000000037941 */ /* 0x000fea0003800200 */
.L_x_925:
        /* <DEDUP_REMOVED lines=20> */
.L_x_928:
[----:B------:R-:W-:Y:S05]  /*26330*/  BSYNC.RECONVERGENT B3 ;  /* 0x0000000000037941 */ /* 0x000fea0003800200 */
.L_x_927:
[----:B------:R-:W-:Y:S01]  /*26340*/  DADD R6, -RZ, |R24| ;  /* 0x00000000ff067229 */ /* 0x000fe20000000518 */
[----:B------:R-:W-:Y:S01]  /*26350*/  BSSY.RECONVERGENT B1, `(.L_x_929) ;  /* 0x0000005000017945 */ /* 0x000fe20003800200 */
[----:B------:R-:W-:Y:S01]  /*26360*/  IMAD.MOV.U32 R9, RZ, RZ, 0x40000000 ;  /* 0x40000000ff097424 */ /* 0x000fe200078e00ff */
[----:B------:R-:W-:-:S07]  /*26370*/  MOV R0, 0x263a0 ;  /* 0x000263a000007802 */ /* 0x000fce0000000f00 */
[----:B------:R-:W-:-:S07]  /*26380*/  IMAD.MOV.U32 R8, RZ, RZ, R6 ;  /* 0x000000ffff087224 */ /* 0x000fce00078e0006 */
[----:B------:R-:W-:Y:S05]  /*26390*/  CALL.REL.NOINC `($_Z13distributor_PdPdS_S_ii$__internal_accurate_pow) ;  /* 0x000002cc00107944 */ /* 0x000fea0003c00000 */
[----:B------:R-:W-:Y:S05]  /*263a0*/  BSYNC.RECONVERGENT B1 ;  /* 0x0000000000017941 */ /* 0x000fea0003800200 */
.L_x_929:
        /* <DEDUP_REMOVED lines=19> */
.L_x_931:
[----:B------:R-:W-:Y:S05]  /*264e0*/  BSYNC.RECONVERGENT B1 ;  /* 0x0000000000017941 */ /* 0x000fea0003800200 */
.L_x_930:
[----:B------:R-:W-:Y:S04]  /*264f0*/  BSSY.RECONVERGENT B1, `(.L_x_932) ;  /* 0x0000008000017945 */ /* 0x000fe80003800200 */
[----:B------:R-:W-:Y:S05]  /*26500*/  @P0 BRA `(.L_x_933) ;  /* 0x0000000000180947 */ /* 0x000fea0003800000 */
[----:B------:R-:W-:-:S14]  /*26510*/  DSETP.NAN.AND P0, PT, R20, R20, PT ;  /* 0x000000141400722a */ /* 0x000fdc0003f08000 */
[----:B------:R-:W-:Y:S01]  /*26520*/  @P0 DADD R32, R20, 2 ;  /* 0x4000000014200429 */ /* 0x000fe20000000000 */
[----:B------:R-:W-:Y:S10]  /*26530*/  @P0 BRA `(.L_x_933) ;  /* 0x00000000000c0947 */ /* 0x000ff40003800000 */
[----:B------:R-:W-:-:S14]  /*26540*/  DSETP.NEU.AND P0, PT, |R20|, +INF , PT ;  /* 0x7ff000001400742a */ /* 0x000fdc0003f0d200 */
[----:B------:R-:W-:Y:S01]  /*26550*/  @!P0 IMAD.MOV.U32 R32, RZ, RZ, 0x0 ;  /* 0x00000000ff208424 */ /* 0x000fe200078e00ff */
[----:B------:R-:W-:-:S07]  /*26560*/  @!P0 MOV R33, 0x7ff00000 ;  /* 0x7ff0000000218802 */ /* 0x000fce0000000f00 */
.L_x_933:
[----:B------:R-:W-:Y:S05]  /*26570*/  BSYNC.RECONVERGENT B1 ;  /* 0x0000000000017941 */ /* 0x000fea0003800200 */
.L_x_932:
        /* <DEDUP_REMOVED lines=10> */
.L_x_935:
[----:B------:R-:W-:Y:S05]  /*26620*/  BSYNC.RECONVERGENT B1 ;  /* 0x0000000000017941 */ /* 0x000fea0003800200 */
.L_x_934:
        /* <DEDUP_REMOVED lines=14> */
.L_x_936:
        /* <DEDUP_REMOVED lines=15> */
.L_x_938:
[----:B------:R-:W-:Y:S05]  /*26800*/  BSYNC.RECONVERGENT B1 ;  /* 0x0000000000017941 */ /* 0x000fea0003800200 */
.L_x_937:
        /* <DEDUP_REMOVED lines=24> */
.L_x_940:
[----:B------:R-:W-:Y:S05]  /*26990*/  BSYNC.RECONVERGENT B3 ;  /* 0x0000000000037941 */ /* 0x000fea0003800200 */
.L_x_939:
[----:B------:R-:W-:Y:S01]  /*269a0*/  MOV R22, 0x652b82fe ;  /* 0x652b82fe00167802 */ /* 0x000fe20000000f00 */
[----:B------:R-:W-:Y:S01]  /*269b0*/  IMAD.MOV.U32 R23, RZ, RZ, 0x3ff71547 ;  /* 0x3ff71547ff177424 */ /* 0x000fe200078e00ff */
[----:B------:R-:W-:Y:S01]  /*269c0*/  UMOV UR4, 0xfefa39ef ;  /* 0xfefa39ef00047882 */ /* 0x000fe20000000000 */
[----:B------:R-:W-:Y:S01]  /*269d0*/  UMOV UR5, 0x3fe62e42 ;  /* 0x3fe62e4200057882 */ /* 0x000fe20000000000 */
[----:B------:R-:W-:Y:S01]  /*269e0*/  FSETP.GEU.AND P0, PT, |R7|, 4.1917929649353027344, PT ;  /* 0x4086232b0700780b */ /* 0x000fe20003f0e200 */
[----:B------:R-:W-:Y:S02]  /*269f0*/  BSSY.RECONVERGENT B1, `(.L_x_941) ;  /* 0x0000036000017945 */ /* 0x000fe40003800200 */
        /* <DEDUP_REMOVED lines=53> */
.L_x_942:
[----:B------:R-:W-:Y:S05]  /*26d50*/  BSYNC.RECONVERGENT B1 ;  /* 0x0000000000017941 */ /* 0x000fea0003800200 */
.L_x_941:
[----:B------:R-:W-:Y:S01]  /*26d60*/  UMOV UR4, 0x459aa352 ;  /* 0x459aa35200047882 */ /* 0x000fe20000000000 */
[----:B------:R-:W-:Y:S01]  /*26d70*/  UMOV UR5, 0x3fe09b89 ;  /* 0x3fe09b8900057882 */ /* 0x000fe20000000000 */
[----:B------:R-:W-:Y:S01]  /*26d80*/  DMUL R20, R2, R20 ;  /* 0x0000001402147228 */ /* 0x000fe20000000000 */
[----:B------:R-:W-:Y:S01]  /*26d90*/  UMOV UR6, 0x9999999a ;  /* 0x9999999a00067882 */ /* 0x000fe20000000000 */
[C---:B------:R-:W-:Y:S01]  /*26da0*/  DMUL R2, R14.reuse, R40 ;  /* 0x000000280e027228 */ /* 0x040fe20000000000 */
[----:B------:R-:W-:Y:S01]  /*26db0*/  UMOV UR7, 0x3fd19999 ;  /* 0x3fd1999900077882 */ /* 0x000fe20000000000 */
[C---:B------:R-:W-:Y:S02]  /*26dc0*/  DMUL R6, R14.reuse, R44 ;  /* 0x0000002c0e067228 */ /* 0x040fe40000000000 */
[----:B------:R-:W-:Y:S02]  /*26dd0*/  DMUL R8, R14, R38 ;  /* 0x000000260e087228 */ /* 0x000fe40000000000 */
[----:B------:R-:W-:-:S02]  /*26de0*/  DMUL R90, R90, UR4 ;  /* 0x000000045a5a7c28 */ /* 0x000fc40008000000 */
[----:B------:R-:W-:Y:S02]  /*26df0*/  DMUL R88, R88, UR4 ;  /* 0x0000000458587c28 */ /* 0x000fe40008000000 */
[----:B------:R-:W-:Y:S02]  /*26e00*/  DMUL R86, R86, UR4 ;  /* 0x0000000456567c28 */ /* 0x000fe40008000000 */
[----:B------:R-:W-:Y:S02]  /*26e10*/  DMUL R84, R84, UR4 ;  /* 0x0000000454547c28 */ /* 0x000fe40008000000 */
[----:B------:R-:W-:Y:S02]  /*26e20*/  DMUL R82, R82, UR4 ;  /* 0x0000000452527c28 */ /* 0x000fe40008000000 */
[----:B------:R-:W-:Y:S01]  /*26e30*/  DMUL R80, R80, UR4 ;  /* 0x0000000450507c28 */ /* 0x000fe20008000000 */
[----:B------:R-:W-:Y:S01]  /*26e40*/  UMOV UR4, 0xc901e574 ;  /* 0xc901e57400047882 */ /* 0x000fe20000000000 */
[----:B------:R-:W-:Y:S01]  /*26e50*/  UMOV UR5, 0x3fbe573a ;  /* 0x3fbe573a00057882 */ /* 0x000fe20000000000 */
[----:B------:R-:W-:-:S02]  /*26e60*/  DMUL R42, R42, 0.5 ;  /* 0x3fe000002a2a7828 */ /* 0x000fc40000000000 */
[----:B------:R-:W-:Y:S02]  /*26e70*/  DFMA R90, R2, UR4, R90 ;  /* 0x00000004025a7c2b */ /* 0x000fe4000800005a */
[----:B------:R-:W-:Y:S02]  /*26e80*/  DFMA R88, R54, UR4, R88 ;  /* 0x0000000436587c2b */ /* 0x000fe40008000058 */
[----:B------:R-:W-:Y:S02]  /*26e90*/  DFMA R86, R6, UR4, R86 ;  /* 0x0000000406567c2b */ /* 0x000fe40008000056 */
[----:B------:R-:W-:Y:S02]  /*26ea0*/  DFMA R84, R74, UR4, R84 ;  /* 0x000000044a547c2b */ /* 0x000fe40008000054 */
[----:B------:R-:W-:Y:S02]  /*26eb0*/  DFMA R82, R8, UR4, R82 ;  /* 0x0000000408527c2b */ /* 0x000fe40008000052 */
[----:B------:R-:W-:Y:S01]  /*26ec0*/  DFMA R80, R56, UR4, R80 ;  /* 0x0000000438507c2b */ /* 0x000fe20008000050 */
[----:B------:R-:W-:Y:S01]  /*26ed0*/  UMOV UR4, 0xaacfd498 ;  /* 0xaacfd49800047882 */ /* 0x000fe20000000000 */
[C---:B------:R-:W-:Y:S01]  /*26ee0*/  DMUL R130, R14.reuse, R130 ;  /* 0x000000820e827228 */ /* 0x040fe20000000000 */
[----:B------:R-:W-:Y:S01]  /*26ef0*/  UMOV UR5, 0x3fe0323a ;  /* 0x3fe0323a00057882 */ /* 0x000fe20000000000 */
[----:B------:R-:W-:-:S02]  /*26f00*/  DMUL R124, R14, R124 ;  /* 0x0000007c0e7c7228 */ /* 0x000fc40000000000 */
[----:B------:R-:W-:Y:S02]  /*26f10*/  DMUL R122, R14, R122 ;  /* 0x0000007a0e7a7228 */ /* 0x000fe40000000000 */
[----:B------:R-:W-:Y:S02]  /*26f20*/  DMUL R20, R20, R42 ;  /* 0x0000002a14147228 */ /* 0x000fe40000000000 */
[----:B------:R-:W-:Y:S02]  /*26f30*/  DFMA R90, R108, UR4, R90 ;  /* 0x000000046c5a7c2b */ /* 0x000fe4000800005a */
[----:B------:R-:W-:Y:S02]  /*26f40*/  DFMA R88, R106, UR4, R88 ;  /* 0x000000046a587c2b */ /* 0x000fe40008000058 */
[----:B------:R-:W-:Y:S02]  /*26f50*/  DFMA R86, R104, UR4, R86 ;  /* 0x0000000468567c2b */ /* 0x000fe40008000056 */
[----:B------:R-:W-:-:S02]  /*26f60*/  DFMA R84, R102, UR4, R84 ;  /* 0x0000000466547c2b */ /* 0x000fc40008000054 */
[----:B------:R-:W-:Y:S02]  /*26f70*/  DFMA R82, R100, UR4, R82 ;  /* 0x0000000464527c2b */ /* 0x000fe40008000052 */
[----:B------:R-:W-:Y:S01]  /*26f80*/  DFMA R80, R98, UR4, R80 ;  /* 0x0000000462507c2b */ /* 0x000fe20008000050 */
[----:B------:R-:W-:Y:S01]  /*26f90*/  UMOV UR4, 0x70a3d70a ;  /* 0x70a3d70a00047882 */ /* 0x000fe20000000000 */
[----:B------:R-:W-:Y:S01]  /*26fa0*/  DFMA R120, R130, -UR6, R120 ;  /* 0x8000000682787c2b */ /* 0x000fe20008000078 */
[----:B------:R-:W-:Y:S01]  /*26fb0*/  UMOV UR5, 0x3fc70a3d ;  /* 0x3fc70a3d00057882 */ /* 0x000fe20000000000 */
[----:B------:R-:W-:Y:S02]  /*26fc0*/  DFMA R118, R124, -UR6, R118 ;  /* 0x800000067c767c2b */ /* 0x000fe40008000076 */
[----:B------:R-:W-:Y:S02]  /*26fd0*/  DFMA R116, R122, -UR6, R116 ;  /* 0x800000067a747c2b */ /* 0x000fe40008000074 */
[----:B------:R-:W-:-:S02]  /*26fe0*/  DFMA R90, R94, -UR4, R90 ;  /* 0x800000045e5a7c2b */ /* 0x000fc4000800005a */
[----:B------:R-:W-:Y:S02]  /*26ff0*/  DFMA R88, R130, -UR4, R88 ;  /* 0x8000000482587c2b */ /* 0x000fe40008000058 */
[----:B------:R-:W-:Y:S02]  /*27000*/  DFMA R86, R92, -UR4, R86 ;  /* 0x800000045c567c2b */ /* 0x000fe40008000056 */
[----:B------:R-:W-:Y:S02]  /*27010*/  DFMA R84, R124, -UR4, R84 ;  /* 0x800000047c547c2b */ /* 0x000fe40008000054 */
[----:B------:R-:W-:Y:S02]  /*27020*/  DFMA R82, R78, -UR4, R82 ;  /* 0x800000044e527c2b */ /* 0x000fe40008000052 */
[----:B------:R-:W-:Y:S02]  /*27030*/  DMUL R120, R14, R120 ;  /* 0x000000780e787228 */ /* 0x000fe40000000000 */
[----:B------:R-:W-:Y:S01]  /*27040*/  DFMA R80, R122, -UR4, R80 ;  /* 0x800000047a507c2b */ /* 0x000fe20008000050 */
[----:B------:R-:W-:Y:S01]  /*27050*/  UMOV UR4, 0x29e4129e ;  /* 0x29e4129e00047882 */ /* 0x000fe20000000000 */
[C---:B------:R-:W-:Y:S01]  /*27060*/  DMUL R114, R14.reuse, R114 ;  /* 0x000000720e727228 */ /* 0x040fe20000000000 */
[----:B------:R-:W-:Y:S01]  /*27070*/  UMOV UR5, 0x3fa29e41 ;  /* 0x3fa29e4100057882 */ /* 0x000fe20000000000 */
[----:B------:R-:W-:-:S02]  /*27080*/  DMUL R52, R14, R52 ;  /* 0x000000340e347228 */ /* 0x000fc40000000000 */
[C---:B------:R-:W-:Y:S02]  /*27090*/  DMUL R118, R14.reuse, R118 ;  /* 0x000000760e767228 */ /* 0x040fe40000000000 */
[C---:B------:R-:W-:Y:S02]  /*270a0*/  DMUL R116, R14.reuse, R116 ;  /* 0x000000740e747228 */ /* 0x040fe40000000000 */
[----:B------:R-:W-:Y:S02]  /*270b0*/  DMUL R20, R14, R20 ;  /* 0x000000140e147228 */ /* 0x000fe40000000000 */
[----:B------:R-:W-:Y:S02]  /*270c0*/  DSETP.GEU.AND P0, PT, R34, R10, PT ;  /* 0x0000000a2200722a */ /* 0x000fe40003f0e000 */
[----:B------:R-:W-:Y:S02]  /*270d0*/  DFMA R90, R120, UR4, R90 ;  /* 0x00000004785a7c2b */ /* 0x000fe4000800005a */
[----:B------:R-:W-:-:S02]  /*270e0*/  DFMA R88, R114, UR4, R88 ;  /* 0x0000000472587c2b */ /* 0x000fc40008000058 */
[----:B------:R-:W-:Y:S02]  /*270f0*/  DFMA R86, R118, UR4, R86 ;  /* 0x0000000476567c2b */ /* 0x000fe40008000056 */
[----:B------:R-:W-:Y:S02]  /*27100*/  DFMA R52, R52, UR4, R84 ;  /* 0x0000000434347c2b */ /* 0x000fe40008000054 */
[----:B------:R-:W-:Y:S02]  /*27110*/  DFMA R82, R116, UR4, R82 ;  /* 0x0000000474527c2b */ /* 0x000fe40008000052 */
[----:B------:R-:W-:Y:S02]  /*27120*/  DFMA R20, R20, UR4, R80 ;  /* 0x0000000414147c2b */ /* 0x000fe40008000050 */
[----:B------:R-:W-:Y:S02]  /*27130*/  DADD R76, R90, R76 ;  /* 0x000000005a4c7229 */ /* 0x000fe4000000004c */
[----:B------:R-:W-:-:S02]  /*27140*/  DADD R40, R88, R40 ;  /* 0x0000000058287229 */ /* 0x000fc40000000028 */
[----:B------:R-:W-:Y:S02]  /*27150*/  DADD R12, R86, R12 ;  /* 0x00000000560c7229 */ /* 0x000fe4000000000c */
[----:B------:R-:W-:Y:S02]  /*27160*/  DADD R44, R52, R44 ;  /* 0x00000000342c7229 */ /* 0x000fe4000000002c */
[----:B------:R-:W-:Y:S02]  /*27170*/  DADD R36, R82, R36 ;  /* 0x0000000052247229 */ /* 0x000fe40000000024 */
[----:B------:R-:W-:Y:S01]  /*27180*/  DADD R38, R20, R38 ;  /* 0x0000000014267229 */ /* 0x000fe20000000026 */
[----:B------:R-:W-:Y:S10]  /*27190*/  @!P0 BRA `(.L_x_943) ;  /* 0xfffffdbc00c88947 */ /* 0x000ff4000383ffff */
.L_x_77:
[----:B------:R-:W-:Y:S05]  /*271a0*/  BSYNC.RECONVERGENT B2 ;  /* 0x0000000000027941 */ /* 0x000fea0003800200 */
.L_x_76:
[C---:B------:R-:W-:Y:S01]  /*271b0*/  DMUL R130, R10.reuse, 0.5 ;  /* 0x3fe000000a827828 */ /* 0x040fe20000000000 */
[----:B------:R-:W-:Y:S07]  /*271c0*/  BSSY.RECONVERGENT B2, `(.L_x_944) ;  /* 0x0000150000027945 */ /* 0x000fee0003800200 */
[----:B------:R-:W-:-:S14]  /*271d0*/  DSETP.GEU.AND P0, PT, R10, R130, PT ;  /* 0x000000820a00722a */ /* 0x000fdc0003f0e000 */
[----:B------:R-:W-:Y:S05]  /*271e0*/  @P0 BRA `(.L_x_945) ;  /* 0x00000008009c0947 */ /* 0x000fea0003800000 */
        /* <DEDUP_REMOVED lines=13> */
.L_x_946:
        /* <DEDUP_REMOVED lines=8> */
[----:B------:R-:W-:Y:S01]  /*27340*/  @!P2 IMAD.MOV.U32 R7, RZ, RZ, R3 ;  /* 0x000000ffff07a224 */ /* 0x000fe200078e0003 */
[----:B------:R-:W-:-:S06]  /*27350*/  @!P2 MOV R6, RZ ;  /* 0x000000ff0006a202 */ /* 0x000fcc0000000f00 */
        /* <DEDUP_REMOVED lines=9> */
.L_x_948:
[----:B------:R-:W-:Y:S05]  /*273f0*/  BSYNC.RECONVERGENT B1 ;  /* 0x0000000000017941 */ /* 0x000fea0003800200 */
.L_x_947:
        /* <DEDUP_REMOVED lines=9> */
[----:B------:R-:W-:-:S05]  /*27490*/  DSETP.NEU.AND P0, PT, R2, RZ, PT ;  /* 0x000000ff0200722a */ /* 0x000fca0003f0d000 */
[----:B------:R-:W-:Y:S01]  /*274a0*/  DFMA R14, R14, R6, RZ ;  /* 0x000000060e0e722b */ /* 0x000fe200000000ff */
[----:B------:R-:W-:Y:S02]  /*274b0*/  IMAD.MOV.U32 R7, RZ, RZ, R9 ;  /* 0x000000ffff077224 */ /* 0x000fe400078e0009 */
[----:B0-----:R-:W-:-:S08]  /*274c0*/  IMAD.MOV.U32 R9, RZ, RZ, 0x40000000 ;  /* 0x40000000ff097424 */ /* 0x001fd000078e00ff */
[----:B-----5:R-:W-:Y:S05]  /*274d0*/  CALL.REL.NOINC `($_Z13distributor_PdPdS_S_ii$__internal_accurate_pow) ;  /* 0x000002b800c07944 */ /* 0x020fea0003c00000 */
[----:B------:R-:W-:Y:S05]  /*274e0*/  BSYNC.RECONVERGENT B1 ;  /* 0x0000000000017941 */ /* 0x000fea0003800200 */
.L_x_949:
[----:B------:R-:W-:Y:S01]  /*274f0*/  DADD R16, R2, 2 ;  /* 0x4000000002107429 */ /* 0x000fe20000000000 */
[----:B------:R-:W-:Y:S01]  /*27500*/  BSSY.RECONVERGENT B1, `(.L_x_950) ;  /* 0x000000e000017945 */ /* 0x000fe20003800200 */
[----:B------:R-:W-:Y:S01]  /*27510*/  IMAD.MOV.U32 R7, RZ, RZ, R9 ;  /* 0x000000ffff077224 */ /* 0x000fe200078e0009 */
[----:B------:R-:W-:-:S07]  /*27520*/  @!P0 CS2R R6, SRZ ;  /* 0x0000000000068805 */ /* 0x000fce000001ff00 */
        /* <DEDUP_REMOVED lines=10> */
.L_x_952:
[----:B------:R-:W-:-:S11]  /*275d0*/  DADD R6, R2, 2 ;  /* 0x4000000002067429 */ /* 0x000fd60000000000 */
.L_x_951:
[----:B------:R-:W-:Y:S05]  /*275e0*/  BSYNC.RECONVERGENT B1 ;  /* 0x0000000000017941 */ /* 0x000fea0003800200 */
.L_x_950:
[----:B------:R-:W-:Y:S02]  /*275f0*/  R2UR UR4, R134 ;  /* 0x00000000860472ca */ /* 0x000fe400000e0000 */
[----:B------:R-:W-:-:S13]  /*27600*/  R2UR UR5, R135 ;  /* 0x00000000870572ca */ /* 0x000fda00000e0000 */
[----:B------:R0:W5:Y:S01]  /*27610*/  LD.E.64 R88, desc[UR4][R4.64+0x10] ;  /* 0x0000100404587980 */ /* 0x000162000c101b00 */
[----:B------:R-:W-:Y:S01]  /*27620*/  DSETP.NEU.AND P0, PT, R2, 1, PT ;  /* 0x3ff000000200742a */ /* 0x000fe20003f0d000 */
[----:B------:R-:W-:Y:S01]  /*27630*/  BSSY.RECONVERGENT B1, `(.L_x_953) ;  /* 0x000000d000017945 */ /* 0x000fe20003800200 */
[----:B------:R-:W-:Y:S01]  /*27640*/  DADD R16, -RZ, |R2| ;  /* 0x00000000ff107229 */ /* 0x000fe20000000502 */
[----:B------:R-:W-:Y:S01]  /*27650*/  MOV R0, 0x27700 ;  /* 0x0002770000007802 */ /* 0x000fe20000000f00 */
[----:B------:R-:W-:Y:S02]  /*27660*/  DMUL R8, R90, 0.5 ;  /* 0x3fe000005a087828 */ /* 0x000fe40000000000 */
[----:B------:R-:W-:Y:S01]  /*27670*/  FSEL R6, R6, RZ, P0 ;  /* 0x000000ff06067208 */ /* 0x000fe20000000000 */
[----:B------:R-:W-:Y:S01]  /*27680*/  DSETP.NEU.AND P2, PT, R2, RZ, PT ;  /* 0x000000ff0200722a */ /* 0x000fe20003f4d000 */
[----:B------:R-:W-:Y:S02]  /*27690*/  FSEL R7, R7, 1.875, P0 ;  /* 0x3ff0000007077808 */ /* 0x000fe40000000000 */
[----:B------:R-:W-:-:S04]  /*276a0*/  ISETP.GE.AND P0, PT, R3, RZ, PT ;  /* 0x000000ff0300720c */ /* 0x000fc80003f06270 */
[----:B------:R-:W-:Y:S01]  /*276b0*/  DFMA R14, R8, R6, R14 ;  /* 0x00000006080e722b */ /* 0x000fe2000000000e */
[----:B------:R-:W-:Y:S02]  /*276c0*/  IMAD.MOV.U32 R8, RZ, RZ, R16 ;  /* 0x000000ffff087224 */ /* 0x000fe400078e0010 */
[----:B------:R-:W-:Y:S02]  /*276d0*/  IMAD.MOV.U32 R7, RZ, RZ, R17 ;  /* 0x000000ffff077224 */ /* 0x000fe400078e0011 */
[----:B0-----:R-:W-:-:S07]  /*276e0*/  IMAD.MOV.U32 R9, RZ, RZ, 0x40080000 ;  /* 0x40080000ff097424 */ /* 0x001fce00078e00ff */
[----:B-----5:R-:W-:Y:S05]  /*276f0*/  CALL.REL.NOINC `($_Z13distributor_PdPdS_S_ii$__internal_accurate_pow) ;  /* 0x000002b800387944 */ /* 0x020fea0003c00000 */
[----:B------:R-:W-:Y:S05]  /*27700*/  BSYNC.RECONVERGENT B1 ;  /* 0x0000000000017941 */ /* 0x000fea0003800200 */
.L_x_953:
        /* <DEDUP_REMOVED lines=20> */
.L_x_956:
[----:B------:R-:W-:-:S11]  /*27850*/  DADD R8, R2, 3 ;  /* 0x4008000002087429 */ /* 0x000fd60000000000 */
.L_x_955:
[----:B------:R-:W-:Y:S05]  /*27860*/  BSYNC.RECONVERGENT B1 ;  /* 0x0000000000017941 */ /* 0x000fea0003800200 */
.L_x_954:
        /* <DEDUP_REMOVED lines=27> */
.L_x_958:
[----:B------:R-:W-:Y:S05]  /*27a20*/  BSYNC.RECONVERGENT B3 ;  /* 0x0000000000037941 */ /* 0x000fea0003800200 */
.L_x_957:
        /* <DEDUP_REMOVED lines=11> */
.L_x_959:
[----:B------:R-:W-:Y:S01]  /*27ae0*/  DADD R16, R2, 4 ;  /* 0x4010000002107429 */ /* 0x000fe20000000000 */
[----:B------:R-:W-:Y:S01]  /*27af0*/  BSSY.RECONVERGENT B1, `(.L_x_960) ;  /* 0x000000e000017945 */ /* 0x000fe20003800200 */
[----:B------:R-:W-:Y:S02]  /*27b00*/  MOV R7, R9 ;  /* 0x0000000900077202 */ /* 0x000fe40000000f00 */
[----:B------:R-:W-:-:S06]  /*27b10*/  @!P0 CS2R R6, SRZ ;  /* 0x0000000000068805 */ /* 0x000fcc000001ff00 */
        /* <DEDUP_REMOVED lines=10> */
.L_x_962:
[----:B------:R-:W-:-:S11]  /*27bc0*/  DADD R6, R2, 4 ;  /* 0x4010000002067429 */ /* 0x000fd60000000000 */
.L_x_961:
[----:B------:R-:W-:Y:S05]  /*27bd0*/  BSYNC.RECONVERGENT B1 ;  /* 0x0000000000017941 */ /* 0x000fea0003800200 */
.L_x_960:
        /* <DEDUP_REMOVED lines=8> */
.L_x_945:
        /* <DEDUP_REMOVED lines=13> */
.L_x_964:
[----:B------:R-:W-:Y:S01]  /*27d30*/  DADD R16, R2, 1 ;  /* 0x3ff0000002107429 */ /* 0x000fe20000000000 */
[----:B------:R-:W-:Y:S01]  /*27d40*/  IMAD.MOV.U32 R7, RZ, RZ, R9 ;  /* 0x000000ffff077224 */ /* 0x000fe200078e0009 */
[----:B------:R-:W-:Y:S05]  /*27d50*/  BSSY.RECONVERGENT B1, `(.L_x_965) ;  /* 0x0000011000017945 */ /* 0x000fea0003800200 */
[----:B------:R-:W-:-:S03]  /*27d60*/  DADD R18, -RZ, -R6 ;  /* 0x00000000ff127229 */ /* 0x000fc60000000906 */
[----:B------:R-:W-:-:S04]  /*27d70*/  LOP3.LUT R16, R17, 0x7ff00000, RZ, 0xc0, !PT ;  /* 0x7ff0000011107812 */ /* 0x000fc800078ec0ff */
[----:B------:R-:W-:-:S03]  /*27d80*/  ISETP.NE.AND P1, PT, R16, 0x7ff00000, PT ;  /* 0x7ff000001000780c */ /* 0x000fc60003f25270 */
[----:B------:R-:W-:Y:S01]  /*27d90*/  FSEL R6, R18, R6, !P0 ;  /* 0x0000000612067208 */ /* 0x000fe20004000000 */
[----:B------:R-:W-:Y:S01]  /*27da0*/  @!P2 IMAD.MOV.U32 R6, RZ, RZ, RZ ;  /* 0x000000ffff06a224 */ /* 0x000fe200078e00ff */
[----:B------:R-:W-:Y:S01]  /*27db0*/  FSEL R7, R19, R9, !P0 ;  /* 0x0000000913077208 */ /* 0x000fe20004000000 */
[----:B------:R-:W-:-:S07]  /*27dc0*/  @!P2 IMAD.MOV.U32 R7, RZ, RZ, R3 ;  /* 0x000000ffff07a224 */ /* 0x000fce00078e0003 */
        /* <DEDUP_REMOVED lines=9> */
.L_x_966:
[----:B------:R-:W-:Y:S05]  /*27e60*/  BSYNC.RECONVERGENT B1 ;  /* 0x0000000000017941 */ /* 0x000fea0003800200 */
.L_x_965:
        /* <DEDUP_REMOVED lines=15> */
.L_x_967:
        /* <DEDUP_REMOVED lines=14> */
.L_x_970:
[----:B------:R-:W-:-:S11]  /*28040*/  DADD R6, R2, 2 ;  /* 0x4000000002067429 */ /* 0x000fd60000000000 */
.L_x_969:
[----:B------:R-:W-:Y:S05]  /*28050*/  BSYNC.RECONVERGENT B1 ;  /* 0x0000000000017941 */ /* 0x000fea0003800200 */
.L_x_968:
        /* <DEDUP_REMOVED lines=18> */
.L_x_971:
        /* <DEDUP_REMOVED lines=20> */
.L_x_974:
[----:B------:R-:W-:-:S11]  /*282c0*/  DADD R8, R2, 3 ;  /* 0x4008000002087429 */ /* 0x000fd60000000000 */
.L_x_973:
[----:B------:R-:W-:Y:S05]  /*282d0*/  BSYNC.RECONVERGENT B1 ;  /* 0x0000000000017941 */ /* 0x000fea0003800200 */
.L_x_972:
        /* <DEDUP_REMOVED lines=21> */
[----:B------:R-:W-:Y:S01]  /*28430*/  MOV R8, R88 ;  /* 0x0000005800087202 */ /* 0x000fe20000000f00 */
[----:B------:R-:W-:Y:S01]  /*28440*/  IMAD.MOV.U32 R9, RZ, RZ, R89 ;  /* 0x000000ffff097224 */ /* 0x000fe200078e0059 */
[----:B------:R-:W-:Y:S01]  /*28450*/  MOV R0, 0x28490 ;  /* 0x0002849000007802 */ /* 0x000fe20000000f00 */
[----:B------:R-:W-:Y:S02]  /*28460*/  IMAD.MOV.U32 R6, RZ, RZ, RZ ;  /* 0x000000ffff067224 */ /* 0x000fe400078e00ff */
[----:B------:R-:W-:-:S07]  /*28470*/  IMAD.MOV.U32 R7, RZ, RZ, 0x40080000 ;  /* 0x40080000ff077424 */ /* 0x000fce00078e00ff */
[----:B------:R-:W-:Y:S05]  /*28480*/  CALL.REL.NOINC `($__internal_1_$__cuda_sm20_div_rn_f64_full) ;  /* 0x0000029800ec7944 */ /* 0x000fea0003c00000 */
.L_x_976:
[----:B------:R-:W-:Y:S05]  /*28490*/  BSYNC.RECONVERGENT B3 ;  /* 0x0000000000037941 */ /* 0x000fea0003800200 */
.L_x_975:
        /* <DEDUP_REMOVED lines=11> */
.L_x_977:
        /* <DEDUP_REMOVED lines=14> */
.L_x_980:
[----:B------:R-:W-:-:S11]  /*28630*/  DADD R6, R2, 4 ;  /* 0x4010000002067429 */ /* 0x000fd60000000000 */
.L_x_979:
[----:B------:R-:W-:Y:S05]  /*28640*/  BSYNC.RECONVERGENT B1 ;  /* 0x0000000000017941 */ /* 0x000fea0003800200 */
.L_x_978:
[----:B------:R-:W0:Y:S01]  /*28650*/  LDC.64 R16, c[0x0][0x380] ;  /* 0x0000e000ff107b82 */ /* 0x000e220000000a00 */
[----:B------:R-:W-:Y:S02]  /*28660*/  DSETP.NEU.AND P0, PT, R2, 1, PT ;  /* 0x3ff000000200742a */ /* 0x000fe40003f0d000 */
[----:B------:R-:W-:-:S04]  /*28670*/  DMUL R8, R86, 0.25 ;  /* 0x3fd0000056087828 */ /* 0x000fc80000000000 */
[----:B------:R-:W-:Y:S02]  /*28680*/  FSEL R2, R6, RZ, P0 ;  /* 0x000000ff06027208 */ /* 0x000fe40000000000 */
[----:B------:R-:W-:-:S06]  /*28690*/  FSEL R3, R7, 1.875, P0 ;  /* 0x3ff0000007037808 */ /* 0x000fcc0000000000 */
[----:B------:R-:W-:-:S08]  /*286a0*/  DFMA R14, R8, R2, R14 ;  /* 0x00000002080e722b */ /* 0x000fd0000000000e */
[----:B0-----:R-:W-:-:S11]  /*286b0*/  DFMA R2, R16, 0.5, R14 ;  /* 0x3fe000001002782b */ /* 0x001fd6000000000e */
.L_x_963:
[----:B------:R-:W-:Y:S05]  /*286c0*/  BSYNC.RECONVERGENT B2 ;  /* 0x0000000000027941 */ /* 0x000fea0003800200 */
.L_x_944:
[----:B------:R-:W-:Y:S01]  /*286d0*/  DADD R6, -RZ, |R40| ;  /* 0x00000000ff067229 */ /* 0x000fe20000000528 */
[----:B------:R-:W-:Y:S01]  /*286e0*/  BSSY.RECONVERGENT B1, `(.L_x_981) ;  /* 0x0000005000017945 */ /* 0x000fe20003800200 */
[----:B------:R-:W-:Y:S01]  /*286f0*/  IMAD.MOV.U32 R9, RZ, RZ, 0x40000000 ;  /* 0x40000000ff097424 */ /* 0x000fe200078e00ff */
[----:B------:R-:W-:-:S07]  /*28700*/  MOV R0, 0x28730 ;  /* 0x0002873000007802 */ /* 0x000fce0000000f00 */
[----:B------:R-:W-:-:S07]  /*28710*/  IMAD.MOV.U32 R8, RZ, RZ, R6 ;  /* 0x000000ffff087224 */ /* 0x000fce00078e0006 */
[----:B------:R-:W-:Y:S05]  /*28720*/  CALL.REL.NOINC `($_Z13distributor_PdPdS_S_ii$__internal_accurate_pow) ;  /* 0x000002a8002c7944 */ /* 0x000fea0003c00000 */
[----:B------:R-:W-:Y:S05]  /*28730*/  BSYNC.RECONVERGENT B1 ;  /* 0x0000000000017941 */ /* 0x000fea0003800200 */
.L_x_981:
[C---:B------:R-:W-:Y:S01]  /*28740*/  DADD R14, R40.reuse, 2 ;  /* 0x40000000280e7429 */ /* 0x040fe20000000000 */
[----:B------:R-:W-:Y:S01]  /*28750*/  BSSY.RECONVERGENT B1, `(.L_x_982) ;  /* 0x0000012000017945 */ /* 0x000fe20003800200 */
[C---:B------:R-:W-:Y:S02]  /*28760*/  DSETP.NEU.AND P0, PT, R40.reuse, RZ, PT ;  /* 0x000000ff2800722a */ /* 0x040fe40003f0d000 */
[----:B------:R-:W-:Y:S02]  /*28770*/  DADD R16, -RZ, |R44| ;  /* 0x00000000ff107229 */ /* 0x000fe4000000052c */
[----:B------:R-:W-:-:S04]  /*28780*/  DSETP.NEU.AND P2, PT, R40, 1, PT ;  /* 0x3ff000002800742a */ /* 0x000fc80003f4d000 */
[----:B------:R-:W-:Y:S01]  /*28790*/  LOP3.LUT R14, R15, 0x7ff00000, RZ, 0xc0, !PT ;  /* 0x7ff000000f0e7812 */ /* 0x000fe200078ec0ff */
[----:B------:R-:W-:-:S03]  /*287a0*/  IMAD.MOV.U32 R15, RZ, RZ, R9 ;  /* 0x000000ffff0f7224 */ /* 0x000fc600078e0009 */
[----:B------:R-:W-:Y:S01]  /*287b0*/  ISETP.NE.AND P1, PT, R14, 0x7ff00000, PT ;  /* 0x7ff000000e00780c */ /* 0x000fe20003f25270 */
[----:B------:R-:W-:Y:S01]  /*287c0*/  IMAD.MOV.U32 R8, RZ, RZ, R16 ;  /* 0x000000ffff087224 */ /* 0x000fe200078e0010 */
[----:B------:R-:W-:Y:S01]  /*287d0*/  MOV R14, R6 ;  /* 0x00000006000e7202 */ /* 0x000fe20000000f00 */
[----:B------:R-:W-:Y:S01]  /*287e0*/  IMAD.MOV.U32 R7, RZ, RZ, R17 ;  /* 0x000000ffff077224 */ /* 0x000fe200078e0011 */
[----:B------:R-:W-:-:S09]  /*287f0*/  @!P0 CS2R R14, SRZ ;  /* 0x00000000000e8805 */ /* 0x000fd2000001ff00 */
[----:B------:R-:W-:Y:S05]  /*28800*/  @P1 BRA `(.L_x_983) ;  /* 0x0000000000181947 */ /* 0x000fea0003800000 */
[----:B------:R-:W-:-:S14]  /*28810*/  DSETP.NAN.AND P0, PT, R40, R40, PT ;  /* 0x000000282800722a */ /* 0x000fdc0003f08000 */
[----:B------:R-:W-:Y:S01]  /*28820*/  @P0 DADD R14, R40, 2 ;  /* 0x40000000280e0429 */ /* 0x000fe20000000000 */
[----:B------:R-:W-:Y:S10]  /*28830*/  @P0 BRA `(.L_x_983) ;  /* 0x00000000000c0947 */ /* 0x000ff40003800000 */
[----:B------:R-:W-:-:S14]  /*28840*/  DSETP.NEU.AND P0, PT, |R40|, +INF , PT ;  /* 0x7ff000002800742a */ /* 0x000fdc0003f0d200 */
[----:B------:R-:W-:Y:S02]  /*28850*/  @!P0 IMAD.MOV.U32 R14, RZ, RZ, 0x0 ;  /* 0x00000000ff0e8424 */ /* 0x000fe400078e00ff */
[----:B------:R-:W-:-:S07]  /*28860*/  @!P0 IMAD.MOV.U32 R15, RZ, RZ, 0x7ff00000 ;  /* 0x7ff00000ff0f8424 */ /* 0x000fce00078e00ff */
.L_x_983:
[----:B------:R-:W-:Y:S05]  /*28870*/  BSYNC.RECONVERGENT B1 ;  /* 0x0000000000017941 */ /* 0x000fea0003800200 */
.L_x_982:
[----:B------:R-:W-:Y:S01]  /*28880*/  BSSY.RECONVERGENT B1, `(.L_x_984) ;  /* 0x0000006000017945 */ /* 0x000fe20003800200 */
[----:B------:R-:W-:Y:S01]  /*28890*/  FSEL R16, R14, RZ, P2 ;  /* 0x000000ff0e107208 */ /* 0x000fe20001000000 */
[----:B------:R-:W-:Y:S01]  /*288a0*/  IMAD.MOV.U32 R9, RZ, RZ, 0x40000000 ;  /* 0x40000000ff097424 */ /* 0x000fe200078e00ff */
[----:B------:R-:W-:Y:S02]  /*288b0*/  FSEL R17, R15, 1.875, P2 ;  /* 0x3ff000000f117808 */ /* 0x000fe40001000000 */
[----:B------:R-:W-:-:S07]  /*288c0*/  MOV R0, 0x288e0 ;  /* 0x000288e000007802 */ /* 0x000fce0000000f00 */
[----:B------:R-:W-:Y:S05]  /*288d0*/  CALL.REL.NOINC `($_Z13distributor_PdPdS_S_ii$__internal_accurate_pow) ;  /* 0x000002a400c07944 */ /* 0x000fea0003c00000 */
[----:B------:R-:W-:Y:S05]  /*288e0*/  BSYNC.RECONVERGENT B1 ;  /* 0x0000000000017941 */ /* 0x000fea0003800200 */
.L_x_984:
[C---:B------:R-:W-:Y:S01]  /*288f0*/  DADD R14, R44.reuse, 2 ;  /* 0x400000002c0e7429 */ /* 0x040fe20000000000 */
[----:B------:R-:W-:Y:S01]  /*28900*/  BSSY.RECONVERGENT B1, `(.L_x_985) ;  /* 0x000000f000017945 */ /* 0x000fe20003800200 */
[C---:B------:R-:W-:Y:S01]  /*28910*/  DSETP.NEU.AND P0, PT, R44.reuse, RZ, PT ;  /* 0x000000ff2c00722a */ /* 0x040fe20003f0d000 */
[----:B------:R-:W-:Y:S01]  /*28920*/  IMAD.MOV.U32 R7, RZ, RZ, R9 ;  /* 0x000000ffff077224 */ /* 0x000fe200078e0009 */
[----:B------:R-:W-:-:S06]  /*28930*/  DSETP.NEU.AND P2, PT, R44, 1, PT ;  /* 0x3ff000002c00742a */ /* 0x000fcc0003f4d000 */
[----:B------:R-:W-:-:S04]  /*28940*/  LOP3.LUT R14, R15, 0x7ff00000, RZ, 0xc0, !PT ;  /* 0x7ff000000f0e7812 */ /* 0x000fc800078ec0ff */
[----:B------:R-:W-:Y:S01]  /*28950*/  ISETP.NE.AND P1, PT, R14, 0x7ff00000, PT ;  /* 0x7ff000000e00780c */ /* 0x000fe20003f25270 */
[----:B------:R-:W-:Y:S01]  /*28960*/  DADD R14, -RZ, |R38| ;  /* 0x00000000ff0e7229 */ /* 0x000fe20000000526 */
[----:B------:R-:W-:-:S11]  /*28970*/  @!P0 CS2R R6, SRZ ;  /* 0x0000000000068805 */ /* 0x000fd6000001ff00 */
[----:B------:R-:W-:Y:S05]  /*28980*/  @P1 BRA `(.L_x_986) ;  /* 0x0000000000181947 */ /* 0x000fea0003800000 */
[----:B------:R-:W-:-:S14]  /*28990*/  DSETP.NAN.AND P0, PT, R44, R44, PT ;  /* 0x0000002c2c00722a */ /* 0x000fdc0003f08000 */
[----:B------:R-:W-:Y:S01]  /*289a0*/  @P0 DADD R6, R44, 2 ;  /* 0x400000002c060429 */ /* 0x000fe20000000000 */
[----:B------:R-:W-:Y:S10]  /*289b0*/  @P0 BRA `(.L_x_986) ;  /* 0x00000000000c0947 */ /* 0x000ff40003800000 */
[----:B------:R-:W-:-:S14]  /*289c0*/  DSETP.NEU.AND P0, PT, |R44|, +INF , PT ;  /* 0x7ff000002c00742a */ /* 0x000fdc0003f0d200 */
[----:B------:R-:W-:Y:S02]  /*289d0*/  @!P0 IMAD.MOV.U32 R6, RZ, RZ, 0x0 ;  /* 0x00000000ff068424 */ /* 0x000fe400078e00ff */
[----:B------:R-:W-:-:S07]  /*289e0*/  @!P0 IMAD.MOV.U32 R7, RZ, RZ, 0x7ff00000 ;  /* 0x7ff00000ff078424 */ /* 0x000fce00078e00ff */
.L_x_986:
[----:B------:R-:W-:Y:S05]  /*289f0*/  BSYNC.RECONVERGENT B1 ;  /* 0x0000000000017941 */ /* 0x000fea0003800200 */
.L_x_985:
[----:B------:R-:W-:Y:S01]  /*28a00*/  FSEL R6, R6, RZ, P2 ;  /* 0x000000ff06067208 */ /* 0x000fe20001000000 */
[----:B------:R-:W-:Y:S01]  /*28a10*/  BSSY.RECONVERGENT B1, `(.L_x_987) ;  /* 0x0000008000017945 */ /* 0x000fe20003800200 */
[----:B------:R-:W-:Y:S01]  /*28a20*/  FSEL R7, R7, 1.875, P2 ;  /* 0x3ff0000007077808 */ /* 0x000fe20001000000 */
[----:B------:R-:W-:Y:S01]  /*28a30*/  IMAD.MOV.U32 R8, RZ, RZ, R14 ;  /* 0x000000ffff087224 */ /* 0x000fe200078e000e */
[----:B------:R-:W-:Y:S01]  /*28a40*/  MOV R0, 0x28a90 ;  /* 0x00028a9000007802 */ /* 0x000fe20000000f00 */
[----:B------:R-:W-:-:S03]  /*28a50*/  IMAD.MOV.U32 R9, RZ, RZ, 0x40000000 ;  /* 0x40000000ff097424 */ /* 0x000fc600078e00ff */
[----:B------:R-:W-:Y:S01]  /*28a60*/  DADD R16, R16, R6 ;  /* 0x0000000010107229 */ /* 0x000fe20000000006 */
[----:B------:R-:W-:-:S10]  /*28a70*/  IMAD.MOV.U32 R7, RZ, RZ, R15 ;  /* 0x000000ffff077224 */ /* 0x000fd400078e000f */
[----:B------:R-:W-:Y:S05]  /*28a80*/  CALL.REL.NOINC `($_Z13distributor_PdPdS_S_ii$__internal_accurate_pow) ;  /* 0x000002a400547944 */ /* 0x000fea0003c00000 */
[----:B------:R-:W-:Y:S05]  /*28a90*/  BSYNC.RECONVERGENT B1 ;  /* 0x0000000000017941 */ /* 0x000fea0003800200 */
.L_x_987:
[----:B------:R-:W0:Y:S01]  /*28aa0*/  MUFU.RCP64H R15, 3.7178592681884765625 ;  /* 0x400dbe2d000f7908 */ /* 0x000e220000001800 */
[----:B------:R-:W-:Y:S01]  /*28ab0*/  IMAD.MOV.U32 R20, RZ, RZ, -0x64fe2df ;  /* 0xf9b01d21ff147424 */ /* 0x000fe200078e00ff */
[----:B------:R-:W-:Y:S01]  /*28ac0*/  MOV R14, 0x1 ;  /* 0x00000001000e7802 */ /* 0x000fe20000000f00 */
[----:B------:R-:W-:Y:S01]  /*28ad0*/  IMAD.MOV.U32 R21, RZ, RZ, 0x400dbe2d ;  /* 0x400dbe2dff157424 */ /* 0x000fe200078e00ff */
[C---:B------:R-:W-:Y:S01]  /*28ae0*/  DSETP.NEU.AND P0, PT, R38.reuse, RZ, PT ;  /* 0x000000ff2600722a */ /* 0x040fe20003f0d000 */
[----:B------:R-:W-:Y:S01]  /*28af0*/  BSSY.RECONVERGENT B1, `(.L_x_988) ;  /* 0x0000016000017945 */ /* 0x000fe20003800200 */
[----:B------:R-:W-:Y:S01]  /*28b00*/  DSETP.NEU.AND P2, PT, R38, 1, PT ;  /* 0x3ff000002600742a */ /* 0x000fe20003f4d000 */
[----:B------:R-:W-:Y:S02]  /*28b10*/  IMAD.MOV.U32 R7, RZ, RZ, R9 ;  /* 0x000000ffff077224 */ /* 0x000fe400078e0009 */
[----:B0-----:R-:W-:-:S09]  /*28b20*/  DFMA R18, R14, -R20, 1 ;  /* 0x3ff000000e12742b */ /* 0x001fd20000000814 */
[----:B------:R-:W-:Y:S01]  /*28b30*/  @!P0 CS2R R6, SRZ ;  /* 0x0000000000068805 */ /* 0x000fe2000001ff00 */
[----:B------:R-:W-:-:S08]  /*28b40*/  DFMA R18, R18, R18, R18 ;  /* 0x000000121212722b */ /* 0x000fd00000000012 */
[----:B------:R-:W-:-:S08]  /*28b50*/  DFMA R18, R14, R18, R14 ;  /* 0x000000120e12722b */ /* 0x000fd0000000000e */
[----:B------:R-:W-:-:S08]  /*28b60*/  DFMA R14, R18, -R20, 1 ;  /* 0x3ff00000120e742b */ /* 0x000fd00000000814 */
[----:B------:R-:W-:Y:S02]  /*28b70*/  DFMA R22, R18, R14, R18 ;  /* 0x0000000e1216722b */ /* 0x000fe40000000012 */
[----:B------:R-:W-:-:S06]  /*28b80*/  DADD R14, R38, 2 ;  /* 0x40000000260e7429 */ /* 0x000fcc0000000000 */
[----:B------:R-:W-:-:S04]  /*28b90*/  DMUL R18, R22, R36 ;  /* 0x0000002416127228 */ /* 0x000fc80000000000 */
[----:B------:R-:W-:-:S04]  /*28ba0*/  LOP3.LUT R0, R15, 0x7ff00000, RZ, 0xc0, !PT ;  /* 0x7ff000000f007812 */ /* 0x000fc800078ec0ff */
[----:B------:R-:W-:Y:S01]  /*28bb0*/  ISETP.NE.AND P1, PT, R0, 0x7ff00000, PT ;  /* 0x7ff000000000780c */ /* 0x000fe20003f25270 */
[----:B------:R-:W-:-:S08]  /*28bc0*/  DFMA R14, R18, -R20, R36 ;  /* 0x80000014120e722b */ /* 0x000fd00000000024 */
[----:B------:R-:W-:-:S04]  /*28bd0*/  DFMA R14, R22, R14, R18 ;  /* 0x0000000e160e722b */ /* 0x000fc80000000012 */
[----:B------:R-:W-:Y:S07]  /*28be0*/  @P1 BRA `(.L_x_989) ;  /* 0x0000000000181947 */ /* 0x000fee0003800000 */
[----:B------:R-:W-:-:S14]  /*28bf0*/  DSETP.NAN.AND P0, PT, R38, R38, PT ;  /* 0x000000262600722a */ /* 0x000fdc0003f08000 */
[----:B------:R-:W-:Y:S01]  /*28c00*/  @P0 DADD R6, R38, 2 ;  /* 0x4000000026060429 */ /* 0x000fe20000000000 */
[----:B------:R-:W-:Y:S10]  /*28c10*/  @P0 BRA `(.L_x_989) ;  /* 0x00000000000c0947 */ /* 0x000ff40003800000 */
[----:B------:R-:W-:-:S14]  /*28c20*/  DSETP.NEU.AND P0, PT, |R38|, +INF , PT ;  /* 0x7ff000002600742a */ /* 0x000fdc0003f0d200 */
[----:B------:R-:W-:Y:S02]  /*28c30*/  @!P0 IMAD.MOV.U32 R6, RZ, RZ, 0x0 ;  /* 0x00000000ff068424 */ /* 0x000fe400078e00ff */
[----:B------:R-:W-:-:S07]  /*28c40*/  @!P0 IMAD.MOV.U32 R7, RZ, RZ, 0x7ff00000 ;  /* 0x7ff00000ff078424 */ /* 0x000fce00078e00ff */
.L_x_989:
[----:B------:R-:W-:Y:S05]  /*28c50*/  BSYNC.RECONVERGENT B1 ;  /* 0x0000000000017941 */ /* 0x000fea0003800200 */
.L_x_988:
[----:B------:R-:W-:Y:S01]  /*28c60*/  FFMA R0, RZ, 2.2147324085235595703, R15 ;  /* 0x400dbe2dff007823 */ /* 0x000fe2000000000f */
[----:B------:R-:W-:Y:S01]  /*28c70*/  FSETP.GEU.AND P1, PT, |R37|, 6.5827683646048100446e-37, PT ;  /* 0x036000002500780b */ /* 0x000fe20003f2e200 */
[----:B------:R-:W-:Y:S01]  /*28c80*/  BSSY.RECONVERGENT B2, `(.L_x_990) ;  /* 0x000000f000027945 */ /* 0x000fe20003800200 */
[----:B------:R-:W-:Y:S01]  /*28c90*/  FSEL R18, R6, RZ, P2 ;  /* 0x000000ff06127208 */ /* 0x000fe20001000000 */
[----:B------:R-:W-:Y:S01]  /*28ca0*/  DADD R76, -R2, R76 ;  /* 0x00000000024c7229 */ /* 0x000fe2000000014c */
[----:B------:R-:W-:Y:S02]  /*28cb0*/  FSETP.GT.AND P0, PT, |R0|, 1.469367938527859385e-39, PT ;  /* 0x001000000000780b */ /* 0x000fe40003f04200 */
[----:B------:R-:W-:-:S06]  /*28cc0*/  FSEL R19, R7, 1.875, P2 ;  /* 0x3ff0000007137808 */ /* 0x000fcc0001000000 */
[----:B------:R-:W-:-:S05]  /*28cd0*/  DADD R18, R16, R18 ;  /* 0x0000000010127229 */ /* 0x000fca0000000012 */
[----:B------:R-:W-:Y:S06]  /*28ce0*/  @P0 BRA P1, `(.L_x_991) ;  /* 0x0000000000200947 */ /* 0x000fec0000800000 */
        /* <DEDUP_REMOVED lines=8> */
.L_x_991:
[----:B------:R-:W-:Y:S05]  /*28d70*/  BSYNC.RECONVERGENT B2 ;  /* 0x0000000000027941 */ /* 0x000fea0003800200 */
.L_x_990:
[----:B------:R-:W-:Y:S01]  /*28d80*/  DADD R6, -RZ, |R14| ;  /* 0x00000000ff067229 */ /* 0x000fe2000000050e */
[----:B------:R-:W-:Y:S01]  /*28d90*/  BSSY.RECONVERGENT B1, `(.L_x_992) ;  /* 0x0000005000017945 */ /* 0x000fe20003800200 */
[----:B------:R-:W-:Y:S01]  /*28da0*/  IMAD.MOV.U32 R9, RZ, RZ, 0x40000000 ;  /* 0x40000000ff097424 */ /* 0x000fe200078e00ff */
[----:B------:R-:W-:-:S07]  /*28db0*/  MOV R0, 0x28de0 ;  /* 0x00028de000007802 */ /* 0x000fce0000000f00 */
[----:B------:R-:W-:-:S07]  /*28dc0*/  IMAD.MOV.U32 R8, RZ, RZ, R6 ;  /* 0x000000ffff087224 */ /* 0x000fce00078e0006 */
[----:B------:R-:W-:Y:S05]  /*28dd0*/  CALL.REL.NOINC `($_Z13distributor_PdPdS_S_ii$__internal_accurate_pow) ;  /* 0x000002a000807944 */ /* 0x000fea0003c00000 */
[----:B------:R-:W-:Y:S05]  /*28de0*/  BSYNC.RECONVERGENT B1 ;  /* 0x0000000000017941 */ /* 0x000fea0003800200 */
.L_x_992:
[C---:B------:R-:W-:Y:S01]  /*28df0*/  DADD R2, R14.reuse, 2 ;  /* 0x400000000e027429 */ /* 0x040fe20000000000 */
[----:B------:R-:W-:Y:S01]  /*28e00*/  BSSY.RECONVERGENT B1, `(.L_x_993) ;  /* 0x000000d000017945 */ /* 0x000fe20003800200 */
[----:B------:R-:W-:Y:S01]  /*28e10*/  DSETP.NEU.AND P0, PT, R14, RZ, PT ;  /* 0x000000ff0e00722a */ /* 0x000fe20003f0d000 */
[----:B------:R-:W-:-:S07]  /*28e20*/  IMAD.MOV.U32 R7, RZ, RZ, R9 ;  /* 0x000000ffff077224 */ /* 0x000fce00078e0009 */
[----:B------:R-:W-:-:S04]  /*28e30*/  LOP3.LUT R2, R3, 0x7ff00000, RZ, 0xc0, !PT ;  /* 0x7ff0000003027812 */ /* 0x000fc800078ec0ff */
[----:B------:R-:W-:Y:S02]  /*28e40*/  ISETP.NE.AND P1, PT, R2, 0x7ff00000, PT ;  /* 0x7ff000000200780c */ /* 0x000fe40003f25270 */
[----:B------:R-:W-:-:S11]  /*28e50*/  @!P0 CS2R R6, SRZ ;  /* 0x0000000000068805 */ /* 0x000fd6000001ff00 */
[----:B------:R-:W-:Y:S05]  /*28e60*/  @P1 BRA `(.L_x_994) ;  /* 0x0000000000181947 */ /* 0x000fea0003800000 */
[----:B------:R-:W-:-:S14]  /*28e70*/  DSETP.NAN.AND P0, PT, R14, R14, PT ;  /* 0x0000000e0e00722a */ /* 0x000fdc0003f08000 */
[----:B------:R-:W-:Y:S01]  /*28e80*/  @P0 DADD R6, R14, 2 ;  /* 0x400000000e060429 */ /* 0x000fe20000000000 */
[----:B------:R-:W-:Y:S10]  /*28e90*/  @P0 BRA `(.L_x_994) ;  /* 0x00000000000c0947 */ /* 0x000ff40003800000 */
[----:B------:R-:W-:-:S14]  /*28ea0*/  DSETP.NEU.AND P0, PT, |R14|, +INF , PT ;  /* 0x7ff000000e00742a */ /* 0x000fdc0003f0d200 */
[----:B------:R-:W-:Y:S01]  /*28eb0*/  @!P0 MOV R6, 0x0 ;  /* 0x0000000000068802 */ /* 0x000fe20000000f00 */
[----:B------:R-:W-:-:S07]  /*28ec0*/  @!P0 IMAD.MOV.U32 R7, RZ, RZ, 0x7ff00000 ;  /* 0x7ff00000ff078424 */ /* 0x000fce00078e00ff */
.L_x_994:
[----:B------:R-:W-:Y:S05]  /*28ed0*/  BSYNC.RECONVERGENT B1 ;  /* 0x0000000000017941 */ /* 0x000fea0003800200 */
.L_x_993:
        /* <DEDUP_REMOVED lines=25> */
.L_x_996:
[----:B------:R-:W-:Y:S05]  /*29070*/  BSYNC.RECONVERGENT B2 ;  /* 0x0000000000027941 */ /* 0x000fea0003800200 */
.L_x_995:
        /* <DEDUP_REMOVED lines=20> */
.L_x_998:
[----:B------:R-:W-:Y:S05]  /*291c0*/  BSYNC.RECONVERGENT B2 ;  /* 0x0000000000027941 */ /* 0x000fea0003800200 */
.L_x_997:
[----:B------:R-:W-:Y:S01]  /*291d0*/  DADD R6, -RZ, |R14| ;  /* 0x00000000ff067229 */ /* 0x000fe2000000050e */
[----:B------:R-:W-:Y:S01]  /*291e0*/  BSSY.RECONVERGENT B1, `(.L_x_999) ;  /* 0x0000005000017945 */ /* 0x000fe20003800200 */
[----:B------:R-:W-:Y:S01]  /*291f0*/  IMAD.MOV.U32 R9, RZ, RZ, 0x40000000 ;  /* 0x40000000ff097424 */ /* 0x000fe200078e00ff */
[----:B------:R-:W-:-:S07]  /*29200*/  MOV R0, 0x29230 ;  /* 0x0002923000007802 */ /* 0x000fce0000000f00 */
[----:B------:R-:W-:-:S07]  /*29210*/  IMAD.MOV.U32 R8, RZ, RZ, R6 ;  /* 0x000000ffff087224 */ /* 0x000fce00078e0006 */
[----:B------:R-:W-:Y:S05]  /*29220*/  CALL.REL.NOINC `($_Z13distributor_PdPdS_S_ii$__internal_accurate_pow) ;  /* 0x0000029c006c7944 */ /* 0x000fea0003c00000 */
[----:B------:R-:W-:Y:S05]  /*29230*/  BSYNC.RECONVERGENT B1 ;  /* 0x0000000000017941 */ /* 0x000fea0003800200 */
.L_x_999:
[C---:B------:R-:W-:Y:S01]  /*29240*/  DADD R16, R14.reuse, 2 ;  /* 0x400000000e107429 */ /* 0x040fe20000000000 */
[----:B------:R-:W-:Y:S01]  /*29250*/  BSSY.RECONVERGENT B1, `(.L_x_1000) ;  /* 0x000000e000017945 */ /* 0x000fe20003800200 */
[----:B------:R-:W-:Y:S01]  /*29260*/  DSETP.NEU.AND P0, PT, R14, RZ, PT ;  /* 0x000000ff0e00722a */ /* 0x000fe20003f0d000 */
[----:B------:R-:W-:Y:S01]  /*29270*/  IMAD.MOV.U32 R7, RZ, RZ, R9 ;  /* 0x000000ffff077224 */ /* 0x000fe200078e0009 */
[----:B------:R-:W-:-:S06]  /*29280*/  DADD R20, -RZ, |R76| ;  /* 0x00000000ff147229 */ /* 0x000fcc000000054c */
        /* <DEDUP_REMOVED lines=10> */
.L_x_1001:
[----:B------:R-:W-:Y:S05]  /*29330*/  BSYNC.RECONVERGENT B1 ;  /* 0x0000000000017941 */ /* 0x000fea0003800200 */
.L_x_1000:
        /* <DEDUP_REMOVED lines=11> */
.L_x_1002:
        /* <DEDUP_REMOVED lines=19> */
.L_x_1004:
[----:B------:R-:W-:Y:S05]  /*29520*/  BSYNC.RECONVERGENT B1 ;  /* 0x0000000000017941 */ /* 0x000fea0003800200 */
.L_x_1003:
[----:B------:R-:W-:Y:S01]  /*29530*/  BSSY.RECONVERGENT B1, `(.L_x_1005) ;  /* 0x0000006000017945 */ /* 0x000fe20003800200 */
[----:B------:R-:W-:Y:S01]  /*29540*/  FSEL R16, R16, RZ, P2 ;  /* 0x000000ff10107208 */ /* 0x000fe20001000000 */
[----:B------:R-:W-:Y:S01]  /*29550*/  IMAD.MOV.U32 R9, RZ, RZ, 0x40000000 ;  /* 0x40000000ff097424 */ /* 0x000fe200078e00ff */
[----:B------:R-:W-:Y:S02]  /*29560*/  FSEL R17, R17, 1.875, P2 ;  /* 0x3ff0000011117808 */ /* 0x000fe40001000000 */
[----:B------:R-:W-:-:S07]  /*29570*/  MOV R0, 0x29590 ;  /* 0x0002959000007802 */ /* 0x000fce0000000f00 */
[----:B------:R-:W-:Y:S05]  /*29580*/  CALL.REL.NOINC `($_Z13distributor_PdPdS_S_ii$__internal_accurate_pow) ;  /* 0x0000029800947944 */ /* 0x000fea0003c00000 */
[----:B------:R-:W-:Y:S05]  /*29590*/  BSYNC.RECONVERGENT B1 ;  /* 0x0000000000017941 */ /* 0x000fea0003800200 */
.L_x_1005:
        /* <DEDUP_REMOVED lines=16> */
.L_x_1007:
[----:B------:R-:W-:Y:S05]  /*296a0*/  BSYNC.RECONVERGENT B1 ;  /* 0x0000000000017941 */ /* 0x000fea0003800200 */
.L_x_1006:
        /* <DEDUP_REMOVED lines=10> */
.L_x_1008:
[C---:B------:R-:W-:Y:S01]  /*29750*/  DADD R12, R2.reuse, 2 ;  /* 0x40000000020c7429 */ /* 0x040fe20000000000 */
[----:B------:R-:W-:Y:S01]  /*29760*/  BSSY.RECONVERGENT B1, `(.L_x_1009) ;  /* 0x000000e000017945 */ /* 0x000fe20003800200 */
[C---:B------:R-:W-:Y:S01]  /*29770*/  DSETP.NEU.AND P0, PT, R2.reuse, RZ, PT ;  /* 0x000000ff0200722a */ /* 0x040fe20003f0d000 */
[----:B------:R-:W-:Y:S01]  /*29780*/  IMAD.MOV.U32 R7, RZ, RZ, R9 ;  /* 0x000000ffff077224 */ /* 0x000fe200078e0009 */
[----:B------:R-:W-:-:S06]  /*29790*/  DSETP.NEU.AND P2, PT, R2, 1, PT ;  /* 0x3ff000000200742a */ /* 0x000fcc0003f4d000 */
        /* <DEDUP_REMOVED lines=10> */
.L_x_1010:
[----:B------:R-:W-:Y:S05]  /*29840*/  BSYNC.RECONVERGENT B1 ;  /* 0x0000000000017941 */ /* 0x000fea0003800200 */
.L_x_1009:
        /* <DEDUP_REMOVED lines=24> */
.L_x_1012:
[----:B------:R-:W-:Y:S05]  /*299d0*/  BSYNC.RECONVERGENT B2 ;  /* 0x0000000000027941 */ /* 0x000fea0003800200 */
.L_x_1011:
[----:B------:R-:W-:Y:S01]  /*299e0*/  IMAD.MOV.U32 R12, RZ, RZ, 0x652b82fe ;  /* 0x652b82feff0c7424 */ /* 0x000fe200078e00ff */
[----:B------:R-:W-:Y:S01]  /*299f0*/  UMOV UR4, 0xfefa39ef ;  /* 0xfefa39ef00047882 */ /* 0x000fe20000000000 */
[----:B------:R-:W-:Y:S01]  /*29a00*/  IMAD.MOV.U32 R13, RZ, RZ, 0x3ff71547 ;  /* 0x3ff71547ff0d7424 */ /* 0x000fe200078e00ff */
[----:B------:R-:W-:Y:S01]  /*29a10*/  UMOV UR5, 0x3fe62e42 ;  /* 0x3fe62e4200057882 */ /* 0x000fe20000000000 */
[----:B------:R-:W-:Y:S01]  /*29a20*/  FSETP.GEU.AND P0, PT, |R7|, 4.1917929649353027344, PT ;  /* 0x4086232b0700780b */ /* 0x000fe20003f0e200 */
[----:B------:R-:W-:Y:S03]  /*29a30*/  BSSY.RECONVERGENT B1, `(.L_x_1013) ;  /* 0x0000036000017945 */ /* 0x000fe60003800200 */
        /* <DEDUP_REMOVED lines=53> */
.L_x_1014:
[----:B------:R-:W-:Y:S05]  /*29d90*/  BSYNC.RECONVERGENT B1 ;  /* 0x0000000000017941 */ /* 0x000fea0003800200 */
.L_x_1013:
[----:B------:R-:W-:Y:S01]  /*29da0*/  DMUL R14, R2, R14 ;  /* 0x0000000e020e7228 */ /* 0x000fe20000000000 */
[----:B------:R-:W-:Y:S01]  /*29db0*/  UMOV UR4, 0xf96d630 ;  /* 0x0f96d63000047882 */ /* 0x000fe20000000000 */
[----:B------:R-:W-:Y:S01]  /*29dc0*/  UMOV UR5, 0x401f952e ;  /* 0x401f952e00057882 */ /* 0x000fe20000000000 */
[----:B------:R-:W-:Y:S02]  /*29dd0*/  CS2R R40, SRZ ;  /* 0x0000000000287805 */ /* 0x000fe4000001ff00 */
[----:B------:R-:W-:-:S03]  /*29de0*/  CS2R R6, SRZ ;  /* 0x0000000000067805 */ /* 0x000fc6000001ff00 */
[----:B------:R-:W-:Y:S01]  /*29df0*/  DFMA R154, R14, UR4, R18 ;  /* 0x000000040e9a7c2b */ /* 0x000fe20008000012 */
[----:B------:R-:W-:Y:S01]  /*29e00*/  UMOV UR4, 0x5d81eee0 ;  /* 0x5d81eee000047882 */ /* 0x000fe20000000000 */
[----:B------:R-:W-:-:S06]  /*29e10*/  UMOV UR5, 0x4011bb9a ;  /* 0x4011bb9a00057882 */ /* 0x000fcc0000000000 */
[----:B------:R-:W-:-:S14]  /*29e20*/  DSETP.GEU.AND P0, PT, R154, -UR4, PT ;  /* 0x800000049a007e2a */ /* 0x000fdc000bf0e000 */
[----:B------:R-:W-:Y:S05]  /*29e30*/  @P0 BRA `(.L_x_46) ;  /* 0x0000027c007c0947 */ /* 0x000fea0003800000 */
[----:B------:R-:W0:Y:S01]  /*29e40*/  LDCU UR4, c[0x0][0x3a0] ;  /* 0x00007400ff0477ac */ /* 0x000e220008000800 */
[----:B------:R-:W-:Y:S02]  /*29e50*/  CS2R R138, SRZ ;  /* 0x00000000008a7805 */ /* 0x000fe4000001ff00 */
[----:B------:R-:W-:Y:S01]  /*29e60*/  CS2R R136, SRZ ;  /* 0x0000000000887805 */ /* 0x000fe2000001ff00 */
[----:B0-----:R-:W-:-:S09]  /*29e70*/  UISETP.GE.AND UP0, UPT, UR4, 0x1, UPT ;  /* 0x000000010400788c */ /* 0x001fd2000bf06270 */
[----:B------:R-:W-:Y:S05]  /*29e80*/  BRA.U !UP0, `(.L_x_1015) ;  /* 0x00000279088c7547 */ /* 0x000fea000b800000 */
[C-C-:B------:R-:W-:Y:S01]  /*29e90*/  DADD R132, R10.reuse, -R130.reuse ;  /* 0x000000000a847229 */ /* 0x140fe20000000882 */
[----:B------:R-:W-:Y:S01]  /*29ea0*/  IMAD.MOV.U32 R141, RZ, RZ, 0x7ff00000 ;  /* 0x7ff00000ff8d7424 */ /* 0x000fe200078e00ff */
[----:B------:R-:W-:Y:S01]  /*29eb0*/  DADD R130, -R10, R130 ;  /* 0x000000000a827229 */ /* 0x000fe20000000182 */
[----:B------:R-:W-:Y:S01]  /*29ec0*/  BSSY.RECONVERGENT B2, `(.L_x_1015) ;  /* 0x000279f000027945 */ /* 0x000fe20003800200 */
[----:B------:R-:W-:Y:S01]  /*29ed0*/  IMAD.MOV.U32 R140, RZ, RZ, RZ ;  /* 0x000000ffff8c7224 */ /* 0x000fe200078e00ff */
[----:B------:R-:W-:Y:S02]  /*29ee0*/  CS2R R136, SRZ ;  /* 0x0000000000887805 */ /* 0x000fe4000001ff00 */
[----:B------:R-:W-:Y:S01]  /*29ef0*/  CS2R R138, SRZ ;  /* 0x00000000008a7805 */ /* 0x000fe2000001ff00 */
[C---:B------:R-:W-:Y:S02]  /*29f00*/  DADD R152, R132.reuse, 1 ;  /* 0x3ff0000084987429 */ /* 0x040fe40000000000 */
[C---:B------:R-:W-:Y:S01]  /*29f10*/  DADD R2, R132.reuse, 2 ;  /* 0x4000000084027429 */ /* 0x040fe20000000000 */
[----:B------:R-:W-:Y:S01]  /*29f20*/  ISETP.GE.AND P1, PT, R133, RZ, PT ;  /* 0x000000ff8500720c */ /* 0x000fe20003f26270 */
[C---:B------:R-:W-:Y:S01]  /*29f30*/  DADD R6, R132.reuse, 3 ;  /* 0x4008000084067429 */ /* 0x040fe20000000000 */
[----:B------:R-:W-:Y:S01]  /*29f40*/  ISETP.GE.AND P0, PT, R131, RZ, PT ;  /* 0x000000ff8300720c */ /* 0x000fe20003f06270 */
[----:B------:R-:W-:Y:S01]  /*29f50*/  DADD R8, R132, 4 ;  /* 0x4010000084087429 */ /* 0x000fe20000000000 */
[----:B------:R-:W-:Y:S01]  /*29f60*/  SEL R142, R141, 0xfff00000, P1 ;  /* 0xfff000008d8e7807 */ /* 0x000fe20000800000 */
[C---:B------:R-:W-:Y:S01]  /*29f70*/  DADD R12, R130.reuse, 1 ;  /* 0x3ff00000820c7429 */ /* 0x040fe20000000000 */
[----:B------:R-:W-:Y:S01]  /*29f80*/  P2R R144, PR, RZ, 0x2 ;  /* 0x00000002ff907803 */ /* 0x000fe20000000000 */
[C---:B------:R-:W-:Y:S01]  /*29f90*/  DADD R14, R130.reuse, 2 ;  /* 0x40000000820e7429 */ /* 0x040fe20000000000 */
[----:B------:R-:W-:Y:S01]  /*29fa0*/  LOP3.LUT R152, R153, 0x7ff00000, RZ, 0xc0, !PT ;  /* 0x7ff0000099987812 */ /* 0x000fe200078ec0ff */
[C---:B------:R-:W-:Y:S01]  /*29fb0*/  DADD R16, R130.reuse, 3 ;  /* 0x4008000082107429 */ /* 0x040fe20000000000 */
[----:B------:R-:W-:Y:S01]  /*29fc0*/  LOP3.LUT R151, R3, 0x7ff00000, RZ, 0xc0, !PT ;  /* 0x7ff0000003977812 */ /* 0x000fe200078ec0ff */
[----:B------:R-:W-:Y:S01]  /*29fd0*/  DADD R18, R130, 4 ;  /* 0x4010000082127429 */ /* 0x000fe20000000000 */
[----:B------:R-:W-:-:S02]  /*29fe0*/  LOP3.LUT R150, R7, 0x7ff00000, RZ, 0xc0, !PT ;  /* 0x7ff0000007967812 */ /* 0x000fc400078ec0ff */
[----:B------:R-:W-:Y:S02]  /*29ff0*/  LOP3.LUT R149, R9, 0x7ff00000, RZ, 0xc0, !PT ;  /* 0x7ff0000009957812 */ /* 0x000fe400078ec0ff */
[----:B------:R-:W-:Y:S02]  /*2a000*/  LOP3.LUT R148, R13, 0x7ff00000, RZ, 0xc0, !PT ;  /* 0x7ff000000d947812 */ /* 0x000fe400078ec0ff */
[----:B------:R-:W-:Y:S02]  /*2a010*/  LOP3.LUT R147, R15, 0x7ff00000, RZ, 0xc0, !PT ;  /* 0x7ff000000f937812 */ /* 0x000fe400078ec0ff */
[----:B------:R-:W-:Y:S02]  /*2a020*/  LOP3.LUT R146, R17, 0x7ff00000, RZ, 0xc0, !PT ;  /* 0x7ff0000011927812 */ /* 0x000fe400078ec0ff */
[----:B------:R-:W-:Y:S02]  /*2a030*/  LOP3.LUT R145, R19, 0x7ff00000, RZ, 0xc0, !PT ;  /* 0x7ff0000013917812 */ /* 0x000fe400078ec0ff */
[----:B------:R-:W-:-:S02]  /*2a040*/  P2R R143, PR, RZ, 0x1 ;  /* 0x00000001ff8f7803 */ /* 0x000fc40000000000 */
[----:B------:R-:W-:-:S07]  /*2a050*/  SEL R141, R141, 0xfff00000, P0 ;  /* 0xfff000008d8d7807 */ /* 0x000fce0000000000 */
.L_x_1933:
[----:B------:R-:W0:Y:S01]  /*2a060*/  LDC.64 R2, c[0x0][0x390] ;  /* 0x0000e400ff027b82 */ /* 0x000e220000000a00 */
[----:B------:R-:W-:Y:S01]  /*2a070*/  R2UR UR4, R134 ;  /* 0x00000000860472ca */ /* 0x000fe200000e0000 */
[----:B------:R-:W-:Y:S01]  /*2a080*/  DSETP.GT.AND P0, PT, R10, RZ, PT ;  /* 0x000000ff0a00722a */ /* 0x000fe20003f04000 */
[C---:B------:R-:W-:Y:S01]  /*2a090*/  R2UR UR5, R135.reuse ;  /* 0x00000000870572ca */ /* 0x040fe200000e0000 */
[----:B------:R-:W-:Y:S01]  /*2a0a0*/  IMAD R7, R140, 0x6, RZ ;  /* 0x000000068c077824 */ /* 0x000fe200078e02ff */
[C---:B------:R-:W-:Y:S02]  /*2a0b0*/  R2UR UR6, R134.reuse ;  /* 0x00000000860672ca */ /* 0x040fe400000e0000 */
[C---:B------:R-:W-:Y:S02]  /*2a0c0*/  R2UR UR7, R135.reuse ;  /* 0x00000000870772ca */ /* 0x040fe400000e0000 */
[----:B------:R-:W-:Y:S02]  /*2a0d0*/  R2UR UR8, R134 ;  /* 0x00000000860872ca */ /* 0x000fe400000e0000 */
[----:B------:R-:W-:-:S02]  /*2a0e0*/  R2UR UR9, R135 ;  /* 0x00000000870972ca */ /* 0x000fc400000e0000 */
[C---:B------:R-:W-:Y:S02]  /*2a0f0*/  R2UR UR10, R134.reuse ;  /* 0x00000000860a72ca */ /* 0x040fe400000e0000 */
[C---:B------:R-:W-:Y:S02]  /*2a100*/  R2UR UR11, R135.reuse ;  /* 0x00000000870b72ca */ /* 0x040fe400000e0000 */
[C---:B------:R-:W-:Y:S02]  /*2a110*/  R2UR UR12, R134.reuse ;  /* 0x00000000860c72ca */ /* 0x040fe400000e0000 */
[C---:B------:R-:W-:Y:S02]  /*2a120*/  R2UR UR13, R135.reuse ;  /* 0x00000000870d72ca */ /* 0x040fe400000e0000 */
[----:B------:R-:W-:Y:S02]  /*2a130*/  R2UR UR14, R134 ;  /* 0x00000000860e72ca */ /* 0x000fe400000e0000 */
[----:B------:R-:W-:Y:S01]  /*2a140*/  R2UR UR15, R135 ;  /* 0x00000000870f72ca */ /* 0x000fe200000e0000 */
[----:B0-----:R-:W-:Y:S01]  /*2a150*/  IMAD.WIDE.U32 R2, R7, 0x8, R2 ;  /* 0x0000000807027825 */ /* 0x001fe200078e0002 */
[----:B------:R-:W-:Y:S04]  /*2a160*/  BSSY.RECONVERGENT B3, `(.L_x_1016) ;  /* 0x00024ea000037945 */ /* 0x000fe80003800200 */
[----:B------:R0:W5:Y:S04]  /*2a170*/  LDG.E.64 R12, desc[UR4][R2.64] ;  /* 0x00000004020c7981 */ /* 0x000168000c1e1b00 */
[----:B------:R0:W5:Y:S04]  /*2a180*/  LDG.E.64 R14, desc[UR6][R2.64+0x8] ;  /* 0x00000806020e7981 */ /* 0x000168000c1e1b00 */
[----:B------:R0:W5:Y:S04]  /*2a190*/  LDG.E.64 R20, desc[UR8][R2.64+0x10] ;  /* 0x0000100802147981 */ /* 0x000168000c1e1b00 */
[----:B------:R0:W5:Y:S04]  /*2a1a0*/  LDG.E.64 R22, desc[UR10][R2.64+0x18] ;  /* 0x0000180a02167981 */ /* 0x000168000c1e1b00 */
[----:B------:R0:W5:Y:S04]  /*2a1b0*/  LDG.E.64 R24, desc[UR12][R2.64+0x20] ;  /* 0x0000200c02187981 */ /* 0x000168000c1e1b00 */
[----:B------:R0:W5:Y:S01]  /*2a1c0*/  LDG.E.64 R26, desc[UR14][R2.64+0x28] ;  /* 0x0000280e021a7981 */ /* 0x000162000c1e1b00 */
[----:B------:R-:W-:Y:S05]  /*2a1d0*/  @!P0 BRA `(.L_x_1017) ;  /* 0x0000024c00888947 */ /* 0x000fea0003800000 */
[----:B------:R-:W-:Y:S01]  /*2a1e0*/  BSSY.RECONVERGENT B1, `(.L_x_1018) ;  /* 0x0000006000017945 */ /* 0x000fe20003800200 */
[----:B------:R-:W-:Y:S01]  /*2a1f0*/  IMAD.MOV.U32 R8, RZ, RZ, -0x64fe2df ;  /* 0xf9b01d21ff087424 */ /* 0x000fe200078e00ff */
[----:B------:R-:W-:Y:S01]  /*2a200*/  MOV R0, 0x2a240 ;  /* 0x0002a24000007802 */ /* 0x000fe20000000f00 */
[----:B------:R-:W-:Y:S02]  /*2a210*/  IMAD.MOV.U32 R7, RZ, RZ, 0x400dbe2d ;  /* 0x400dbe2dff077424 */ /* 0x000fe400078e00ff */
[----:B------:R-:W-:-:S07]  /*2a220*/  IMAD.MOV.U32 R9, RZ, RZ, 0x40000000 ;  /* 0x40000000ff097424 */ /* 0x000fce00078e00ff */
[----:B0----5:R-:W-:Y:S05]  /*2a230*/  CALL.REL.NOINC `($_Z13distributor_PdPdS_S_ii$__internal_accurate_pow) ;  /* 0x0000028c00687944 */ /* 0x021fea0003c00000 */
[----:B------:R-:W-:Y:S05]  /*2a240*/  BSYNC.RECONVERGENT B1 ;  /* 0x0000000000017941 */ /* 0x000fea0003800200 */
.L_x_1018:
[----:B------:R-:W-:Y:S01]  /*2a250*/  CS2R R28, SRZ ;  /* 0x00000000001c7805 */ /* 0x000fe2000001ff00 */
[----:B------:R-:W-:Y:S02]  /*2a260*/  IMAD.MOV.U32 R30, RZ, RZ, 0x47ae147b ;  /* 0x47ae147bff1e7424 */ /* 0x000fe400078e00ff */
[----:B------:R-:W-:Y:S02]  /*2a270*/  IMAD.MOV.U32 R31, RZ, RZ, 0x3f847ae1 ;  /* 0x3f847ae1ff1f7424 */ /* 0x000fe400078e00ff */
[----:B------:R-:W-:Y:S02]  /*2a280*/  IMAD.MOV.U32 R32, RZ, RZ, R6 ;  /* 0x000000ffff207224 */ /* 0x000fe400078e0006 */
[----:B------:R-:W-:-:S07]  /*2a290*/  IMAD.MOV.U32 R33, RZ, RZ, R9 ;  /* 0x000000ffff217224 */ /* 0x000fce00078e0009 */
.L_x_1883:
[C---:B------:R-:W-:Y:S01]  /*2a2a0*/  DMUL R6, R10.reuse, 0.5 ;  /* 0x3fe000000a067828 */ /* 0x040fe20000000000 */
[----:B------:R-:W-:Y:S01]  /*2a2b0*/  BSSY.RECONVERGENT B4, `(.L_x_1019) ;  /* 0x0000142000047945 */ /* 0x000fe20003800200 */
[----:B------:R-:W-:Y:S01]  /*2a2c0*/  DADD R2, R10, -R28 ;  /* 0x000000000a027229 */ /* 0x000fe2000000081c */
[----:B------:R-:W-:Y:S01]  /*2a2d0*/  MOV R114, R28 ;  /* 0x0000001c00727202 */ /* 0x000fe20000000f00 */
[----:B------:R-:W-:-:S04]  /*2a2e0*/  IMAD.MOV.U32 R115, RZ, RZ, R29 ;  /* 0x000000ffff737224 */ /* 0x000fc800078e001d */
[----:B------:R-:W-:Y:S02]  /*2a2f0*/  DSETP.GEU.AND P1, PT, R28, R6, PT ;  /* 0x000000061c00722a */ /* 0x000fe40003f2e000 */
[----:B------:R-:W-:-:S06]  /*2a300*/  DSETP.GE.AND P0, PT, R30, R2, PT ;  /* 0x000000021e00722a */ /* 0x000fcc0003f06000 */
[----:B------:R-:W-:Y:S02]  /*2a310*/  FSEL R30, R2, R30, P0 ;  /* 0x0000001e021e7208 */ /* 0x000fe40000000000 */
[----:B------:R-:W-:-:S04]  /*2a320*/  FSEL R31, R3, R31, P0 ;  /* 0x0000001f031f7208 */ /* 0x000fc80000000000 */
[----:B------:R-:W-:Y:S05]  /*2a330*/  @P1 BRA `(.L_x_1020) ;  /* 0x0000000800741947 */ /* 0x000fea0003800000 */
        /* <DEDUP_REMOVED lines=13> */
.L_x_1021:
[----:B------:R-:W-:Y:S01]  /*2a410*/  IMAD.MOV.U32 R7, RZ, RZ, R9 ;  /* 0x000000ffff077224 */ /* 0x000fe200078e0009 */
[C---:B------:R-:W-:Y:S01]  /*2a420*/  DADD R16, R2.reuse, 1 ;  /* 0x3ff0000002107429 */ /* 0x040fe20000000000 */
[----:B------:R-:W-:Y:S01]  /*2a430*/  BSSY.RECONVERGENT B1, `(.L_x_1022) ;  /* 0x0000013000017945 */ /* 0x000fe20003800200 */
[----:B------:R-:W-:-:S03]  /*2a440*/  DSETP.NEU.AND P1, PT, R2, 1, PT ;  /* 0x3ff000000200742a */ /* 0x000fc60003f2d000 */
[----:B------:R-:W-:-:S05]  /*2a450*/  DADD R18, -RZ, -R6 ;  /* 0x00000000ff127229 */ /* 0x000fca0000000906 */
[----:B------:R-:W-:-:S05]  /*2a460*/  LOP3.LUT R16, R17, 0x7ff00000, RZ, 0xc0, !PT ;  /* 0x7ff0000011107812 */ /* 0x000fca00078ec0ff */
[----:B------:R-:W-:Y:S02]  /*2a470*/  FSEL R6, R18, R6, !P2 ;  /* 0x0000000612067208 */ /* 0x000fe40005000000 */
[----:B------:R-:W-:Y:S01]  /*2a480*/  FSEL R19, R19, R9, !P2 ;  /* 0x0000000913137208 */ /* 0x000fe20005000000 */
[----:B------:R-:W-:Y:S01]  /*2a490*/  DADD R8, -RZ, |R2| ;  /* 0x00000000ff087229 */ /* 0x000fe20000000502 */
[----:B------:R-:W-:Y:S02]  /*2a4a0*/  ISETP.NE.AND P2, PT, R16, 0x7ff00000, PT ;  /* 0x7ff000001000780c */ /* 0x000fe40003f45270 */
[----:B------:R-:W-:Y:S02]  /*2a4b0*/  FSEL R6, R6, RZ, P0 ;  /* 0x000000ff06067208 */ /* 0x000fe40000000000 */
[----:B------:R-:W-:-:S09]  /*2a4c0*/  FSEL R7, R3, R19, !P0 ;  /* 0x0000001303077208 */ /* 0x000fd20004000000 */
        /* <DEDUP_REMOVED lines=9> */
.L_x_1023:
[----:B------:R-:W-:Y:S05]  /*2a560*/  BSYNC.RECONVERGENT B1 ;  /* 0x0000000000017941 */ /* 0x000fea0003800200 */
.L_x_1022:
        /* <DEDUP_REMOVED lines=10> */
.L_x_1024:
        /* <DEDUP_REMOVED lines=14> */
.L_x_1027:
[----:B------:R-:W-:-:S11]  /*2a6f0*/  DADD R6, R2, 2 ;  /* 0x4000000002067429 */ /* 0x000fd60000000000 */
.L_x_1026:
[----:B------:R-:W-:Y:S05]  /*2a700*/  BSYNC.RECONVERGENT B1 ;  /* 0x0000000000017941 */ /* 0x000fea0003800200 */
.L_x_1025:
        /* <DEDUP_REMOVED lines=14> */
.L_x_1028:
        /* <DEDUP_REMOVED lines=20> */
.L_x_1031:
[----:B------:R-:W-:-:S11]  /*2a930*/  DADD R8, R2, 3 ;  /* 0x4008000002087429 */ /* 0x000fd60000000000 */
.L_x_1030:
[----:B------:R-:W-:Y:S05]  /*2a940*/  BSYNC.RECONVERGENT B1 ;  /* 0x0000000000017941 */ /* 0x000fea0003800200 */
.L_x_1029:
        /* <DEDUP_REMOVED lines=27> */
.L_x_1033:
[----:B------:R-:W-:Y:S05]  /*2ab00*/  BSYNC.RECONVERGENT B5 ;  /* 0x0000000000057941 */ /* 0x000fea0003800200 */
.L_x_1032:
        /* <DEDUP_REMOVED lines=8> */
.L_x_1034:
        /* <DEDUP_REMOVED lines=14> */
.L_x_1037:
[----:B------:R-:W-:-:S11]  /*2ac70*/  DADD R6, R2, 4 ;  /* 0x4010000002067429 */ /* 0x000fd60000000000 */
.L_x_1036:
[----:B------:R-:W-:Y:S05]  /*2ac80*/  BSYNC.RECONVERGENT B1 ;  /* 0x0000000000017941 */ /* 0x000fea0003800200 */
.L_x_1035:
        /* <DEDUP_REMOVED lines=8> */
.L_x_1020:
        /* <DEDUP_REMOVED lines=13> */
.L_x_1039:
        /* <DEDUP_REMOVED lines=21> */
.L_x_1041:
[----:B------:R-:W-:Y:S05]  /*2af30*/  BSYNC.RECONVERGENT B1 ;  /* 0x0000000000017941 */ /* 0x000fea0003800200 */
.L_x_1040:
        /* <DEDUP_REMOVED lines=10> */
.L_x_1042:
        /* <DEDUP_REMOVED lines=14> */
.L_x_1045:
[----:B------:R-:W-:-:S11]  /*2b0c0*/  DADD R6, R2, 2 ;  /* 0x4000000002067429 */ /* 0x000fd60000000000 */
.L_x_1044:
[----:B------:R-:W-:Y:S05]  /*2b0d0*/  BSYNC.RECONVERGENT B1 ;  /* 0x0000000000017941 */ /* 0x000fea0003800200 */
.L_x_1043:
        /* <DEDUP_REMOVED lines=14> */
.L_x_1046:
        /* <DEDUP_REMOVED lines=15> */
[----:B------:R-:W-:Y:S02]  /*2b2b0*/  ISETP.GE.AND P0, PT, R3, RZ, PT ;  /* 0x000000ff0300720c */ /* 0x000fe40003f06270 */
[----:B------:R-:W-:-:S04]  /*2b2c0*/  MOV R8, 0xfff00000 ;  /* 0xfff0000000087802 */ /* 0x000fc80000000f00 */
[----:B------:R-:W-:Y:S01]  /*2b2d0*/  SEL R9, R8, 0x7ff00000, !P0 ;  /* 0x7ff0000008097807 */ /* 0x000fe20004000000 */
[----:B------:R-:W-:Y:S01]  /*2b2e0*/  IMAD.MOV.U32 R8, RZ, RZ, RZ ;  /* 0x000000ffff087224 */ /* 0x000fe200078e00ff */
[----:B------:R-:W-:Y:S06]  /*2b2f0*/  BRA `(.L_x_1048) ;  /* 0x0000000000047947 */ /* 0x000fec0003800000 */
.L_x_1049:
[----:B------:R-:W-:-:S11]  /*2b300*/  DADD R8, R2, 3 ;  /* 0x4008000002087429 */ /* 0x000fd60000000000 */
.L_x_1048:
[----:B------:R-:W-:Y:S05]  /*2b310*/  BSYNC.RECONVERGENT B1 ;  /* 0x0000000000017941 */ /* 0x000fea0003800200 */
.L_x_1047:
        /* <DEDUP_REMOVED lines=27> */
.L_x_1051:
[----:B------:R-:W-:Y:S05]  /*2b4d0*/  BSYNC.RECONVERGENT B5 ;  /* 0x0000000000057941 */ /* 0x000fea0003800200 */
.L_x_1050:
        /* <DEDUP_REMOVED lines=8> */
.L_x_1052:
        /* <DEDUP_REMOVED lines=14> */
.L_x_1055:
[----:B------:R-:W-:-:S11]  /*2b640*/  DADD R6, R2, 4 ;  /* 0x4010000002067429 */ /* 0x000fd60000000000 */
.L_x_1054:
[----:B------:R-:W-:Y:S05]  /*2b650*/  BSYNC.RECONVERGENT B1 ;  /* 0x0000000000017941 */ /* 0x000fea0003800200 */
.L_x_1053:
[----:B------:R-:W0:Y:S01]  /*2b660*/  LDC.64 R38, c[0x0][0x380] ;  /* 0x0000e000ff267b82 */ /* 0x000e220000000a00 */
[----:B------:R-:W-:Y:S02]  /*2b670*/  DSETP.NEU.AND P0, PT, R2, 1, PT ;  /* 0x3ff000000200742a */ /* 0x000fe40003f0d000 */
[----:B------:R-:W-:-:S04]  /*2b680*/  DMUL R86, R86, 0.25 ;  /* 0x3fd0000056567828 */ /* 0x000fc80000000000 */
[----:B------:R-:W-:Y:S02]  /*2b690*/  FSEL R2, R6, RZ, P0 ;  /* 0x000000ff06027208 */ /* 0x000fe40000000000 */
[----:B------:R-:W-:-:S06]  /*2b6a0*/  FSEL R3, R7, 1.875, P0 ;  /* 0x3ff0000007037808 */ /* 0x000fcc0000000000 */
[----:B------:R-:W-:-:S08]  /*2b6b0*/  DFMA R16, R86, R2, R16 ;  /* 0x000000025610722b */ /* 0x000fd00000000010 */
[----:B0-----:R-:W-:-:S11]  /*2b6c0*/  DFMA R38, R38, 0.5, R16 ;  /* 0x3fe000002626782b */ /* 0x001fd60000000010 */
.L_x_1038:
[----:B------:R-:W-:Y:S05]  /*2b6d0*/  BSYNC.RECONVERGENT B4 ;  /* 0x0000000000047941 */ /* 0x000fea0003800200 */
.L_x_1019:
[----:B------:R-:W0:Y:S01]  /*2b6e0*/  MUFU.RCP64H R3, 3.7178592681884765625 ;  /* 0x400dbe2d00037908 */ /* 0x000e220000001800 */
[----:B------:R-:W-:Y:S01]  /*2b6f0*/  MOV R6, 0xf9b01d21 ;  /* 0xf9b01d2100067802 */ /* 0x000fe20000000f00 */
[----:B------:R-:W-:Y:S01]  /*2b700*/  IMAD.MOV.U32 R7, RZ, RZ, 0x400dbe2d ;  /* 0x400dbe2dff077424 */ /* 0x000fe200078e00ff */
[----:B------:R-:W-:Y:S01]  /*2b710*/  FSETP.GEU.AND P1, PT, |R25|, 6.5827683646048100446e-37, PT ;  /* 0x036000001900780b */ /* 0x000fe20003f2e200 */
[----:B------:R-:W-:Y:S01]  /*2b720*/  IMAD.MOV.U32 R2, RZ, RZ, 0x1 ;  /* 0x00000001ff027424 */ /* 0x000fe200078e00ff */
[----:B------:R-:W-:Y:S01]  /*2b730*/  BSSY.RECONVERGENT B4, `(.L_x_1056) ;  /* 0x0000015000047945 */ /* 0x000fe20003800200 */
[----:B------:R-:W-:-:S04]  /*2b740*/  DADD R38, -R38, R12 ;  /* 0x0000000026267229 */ /* 0x000fc8000000010c */
        /* <DEDUP_REMOVED lines=19> */
.L_x_1057:
[----:B------:R-:W-:Y:S05]  /*2b880*/  BSYNC.RECONVERGENT B4 ;  /* 0x0000000000047941 */ /* 0x000fea0003800200 */
.L_x_1056:
[----:B------:R-:W-:Y:S01]  /*2b890*/  DADD R6, -RZ, |R2| ;  /* 0x00000000ff067229 */ /* 0x000fe20000000502 */
[----:B------:R-:W-:Y:S01]  /*2b8a0*/  BSSY.RECONVERGENT B1, `(.L_x_1058) ;  /* 0x0000005000017945 */ /* 0x000fe20003800200 */
[----:B------:R-:W-:Y:S01]  /*2b8b0*/  IMAD.MOV.U32 R9, RZ, RZ, 0x40000000 ;  /* 0x40000000ff097424 */ /* 0x000fe200078e00ff */
[----:B------:R-:W-:-:S07]  /*2b8c0*/  MOV R0, 0x2b8f0 ;  /* 0x0002b8f000007802 */ /* 0x000fce0000000f00 */
[----:B------:R-:W-:-:S07]  /*2b8d0*/  IMAD.MOV.U32 R8, RZ, RZ, R6 ;  /* 0x000000ffff087224 */ /* 0x000fce00078e0006 */
[----:B------:R-:W-:Y:S05]  /*2b8e0*/  CALL.REL.NOINC `($_Z13distributor_PdPdS_S_ii$__internal_accurate_pow) ;  /* 0x0000027400bc7944 */ /* 0x000fea0003c00000 */
[----:B------:R-:W-:Y:S05]  /*2b8f0*/  BSYNC.RECONVERGENT B1 ;  /* 0x0000000000017941 */ /* 0x000fea0003800200 */
.L_x_1058:
        /* <DEDUP_REMOVED lines=18> */
.L_x_1060:
[----:B------:R-:W-:Y:S05]  /*2ba20*/  BSYNC.RECONVERGENT B1 ;  /* 0x0000000000017941 */ /* 0x000fea0003800200 */
.L_x_1059:
        /* <DEDUP_REMOVED lines=25> */
.L_x_1062:
[----:B------:R-:W-:Y:S05]  /*2bbc0*/  BSYNC.RECONVERGENT B4 ;  /* 0x0000000000047941 */ /* 0x000fea0003800200 */
.L_x_1061:
        /* <DEDUP_REMOVED lines=9> */
.L_x_1063:
        /* <DEDUP_REMOVED lines=15> */
.L_x_1065:
[----:B------:R-:W-:Y:S05]  /*2bd50*/  BSYNC.RECONVERGENT B1 ;  /* 0x0000000000017941 */ /* 0x000fea0003800200 */
.L_x_1064:
        /* <DEDUP_REMOVED lines=24> */
.L_x_1067:
[----:B------:R-:W-:Y:S05]  /*2bee0*/  BSYNC.RECONVERGENT B4 ;  /* 0x0000000000047941 */ /* 0x000fea0003800200 */
.L_x_1066:
        /* <DEDUP_REMOVED lines=16> */
.L_x_1069:
[----:B------:R-:W-:Y:S05]  /*2bff0*/  BSYNC.RECONVERGENT B1 ;  /* 0x0000000000017941 */ /* 0x000fea0003800200 */
.L_x_1068:
        /* <DEDUP_REMOVED lines=25> */
.L_x_1071:
[----:B------:R-:W-:Y:S05]  /*2c190*/  BSYNC.RECONVERGENT B4 ;  /* 0x0000000000047941 */ /* 0x000fea0003800200 */
.L_x_1070:
        /* <DEDUP_REMOVED lines=20> */
.L_x_1073:
[----:B------:R-:W-:Y:S05]  /*2c2e0*/  BSYNC.RECONVERGENT B4 ;  /* 0x0000000000047941 */ /* 0x000fea0003800200 */
.L_x_1072:
[----:B------:R-:W-:Y:S01]  /*2c2f0*/  DADD R6, -RZ, |R16| ;  /* 0x00000000ff067229 */ /* 0x000fe20000000510 */
[----:B------:R-:W-:Y:S01]  /*2c300*/  BSSY.RECONVERGENT B1, `(.L_x_1074) ;  /* 0x0000005000017945 */ /* 0x000fe20003800200 */
[----:B------:R-:W-:Y:S01]  /*2c310*/  IMAD.MOV.U32 R9, RZ, RZ, 0x40000000 ;  /* 0x40000000ff097424 */ /* 0x000fe200078e00ff */
[----:B------:R-:W-:-:S07]  /*2c320*/  MOV R0, 0x2c350 ;  /* 0x0002c35000007802 */ /* 0x000fce0000000f00 */
[----:B------:R-:W-:-:S07]  /*2c330*/  IMAD.MOV.U32 R8, RZ, RZ, R6 ;  /* 0x000000ffff087224 */ /* 0x000fce00078e0006 */
[----:B------:R-:W-:Y:S05]  /*2c340*/  CALL.REL.NOINC `($_Z13distributor_PdPdS_S_ii$__internal_accurate_pow) ;  /* 0x0000026c00247944 */ /* 0x000fea0003c00000 */
[----:B------:R-:W-:Y:S05]  /*2c350*/  BSYNC.RECONVERGENT B1 ;  /* 0x0000000000017941 */ /* 0x000fea0003800200 */
.L_x_1074:
        /* <DEDUP_REMOVED lines=15> */
.L_x_1076:
[----:B------:R-:W-:Y:S05]  /*2c450*/  BSYNC.RECONVERGENT B1 ;  /* 0x0000000000017941 */ /* 0x000fea0003800200 */
.L_x_1075:
        /* <DEDUP_REMOVED lines=11> */
.L_x_1077:
        /* <DEDUP_REMOVED lines=20> */
.L_x_1079:
[----:B------:R-:W-:Y:S05]  /*2c650*/  BSYNC.RECONVERGENT B1 ;  /* 0x0000000000017941 */ /* 0x000fea0003800200 */
.L_x_1078:
[----:B------:R-:W-:Y:S01]  /*2c660*/  BSSY.RECONVERGENT B1, `(.L_x_1080) ;  /* 0x0000005000017945 */ /* 0x000fe20003800200 */
[----:B------:R-:W-:Y:S01]  /*2c670*/  IMAD.MOV.U32 R7, RZ, RZ, R45 ;  /* 0x000000ffff077224 */ /* 0x000fe200078e002d */
[----:B------:R-:W-:Y:S01]  /*2c680*/  MOV R0, 0x2c6b0 ;  /* 0x0002c6b000007802 */ /* 0x000fe20000000f00 */
[----:B------:R-:W-:-:S07]  /*2c690*/  IMAD.MOV.U32 R9, RZ, RZ, 0x40000000 ;  /* 0x40000000ff097424 */ /* 0x000fce00078e00ff */
[----:B------:R-:W-:Y:S05]  /*2c6a0*/  CALL.REL.NOINC `($_Z13distributor_PdPdS_S_ii$__internal_accurate_pow) ;  /* 0x00000268004c7944 */ /* 0x000fea0003c00000 */
[----:B------:R-:W-:Y:S05]  /*2c6b0*/  BSYNC.RECONVERGENT B1 ;  /* 0x0000000000017941 */ /* 0x000fea0003800200 */
.L_x_1080:
        /* <DEDUP_REMOVED lines=23> */
.L_x_1082:
[----:B------:R-:W-:Y:S05]  /*2c830*/  BSYNC.RECONVERGENT B1 ;  /* 0x0000000000017941 */ /* 0x000fea0003800200 */
.L_x_1081:
        /* <DEDUP_REMOVED lines=9> */
.L_x_1083:
        /* <DEDUP_REMOVED lines=15> */
.L_x_1085:
[----:B------:R-:W-:Y:S05]  /*2c9c0*/  BSYNC.RECONVERGENT B1 ;  /* 0x0000000000017941 */ /* 0x000fea0003800200 */
.L_x_1084:
        /* <DEDUP_REMOVED lines=24> */
.L_x_1087:
[----:B------:R-:W-:Y:S05]  /*2cb50*/  BSYNC.RECONVERGENT B4 ;  /* 0x0000000000047941 */ /* 0x000fea0003800200 */
.L_x_1086:
        /* <DEDUP_REMOVED lines=62> */
.L_x_1089:
[----:B------:R-:W-:Y:S05]  /*2cf40*/  BSYNC.RECONVERGENT B1 ;  /* 0x0000000000017941 */ /* 0x000fea0003800200 */
.L_x_1088:
        /* <DEDUP_REMOVED lines=10> */
.L_x_1091:
[----:B------:R-:W-:Y:S05]  /*2cff0*/  BSYNC.RECONVERGENT B1 ;  /* 0x0000000000017941 */ /* 0x000fea0003800200 */
.L_x_1090:
        /* <DEDUP_REMOVED lines=28> */
.L_x_1093:
[----:B------:R-:W-:Y:S05]  /*2d1c0*/  BSYNC.RECONVERGENT B4 ;  /* 0x0000000000047941 */ /* 0x000fea0003800200 */
.L_x_1092:
        /* <DEDUP_REMOVED lines=9> */
.L_x_1094:
        /* <DEDUP_REMOVED lines=15> */
.L_x_1096:
[----:B------:R-:W-:Y:S05]  /*2d350*/  BSYNC.RECONVERGENT B1 ;  /* 0x0000000000017941 */ /* 0x000fea0003800200 */
.L_x_1095:
        /* <DEDUP_REMOVED lines=24> */
.L_x_1098:
[----:B------:R-:W-:Y:S05]  /*2d4e0*/  BSYNC.RECONVERGENT B4 ;  /* 0x0000000000047941 */ /* 0x000fea0003800200 */
.L_x_1097:
        /* <DEDUP_REMOVED lines=16> */
.L_x_1100:
[----:B------:R-:W-:Y:S05]  /*2d5f0*/  BSYNC.RECONVERGENT B1 ;  /* 0x0000000000017941 */ /* 0x000fea0003800200 */
.L_x_1099:
        /* <DEDUP_REMOVED lines=25> */
.L_x_1102:
[----:B------:R-:W-:Y:S05]  /*2d790*/  BSYNC.RECONVERGENT B4 ;  /* 0x0000000000047941 */ /* 0x000fea0003800200 */
.L_x_1101:
        /* <DEDUP_REMOVED lines=20> */
.L_x_1104:
[----:B------:R-:W-:Y:S05]  /*2d8e0*/  BSYNC.RECONVERGENT B4 ;  /* 0x0000000000047941 */ /* 0x000fea0003800200 */
.L_x_1103:
[----:B------:R-:W-:Y:S01]  /*2d8f0*/  DADD R6, -RZ, |R48| ;  /* 0x00000000ff067229 */ /* 0x000fe20000000530 */
[----:B------:R-:W-:Y:S01]  /*2d900*/  BSSY.RECONVERGENT B1, `(.L_x_1105) ;  /* 0x0000005000017945 */ /* 0x000fe20003800200 */
[----:B------:R-:W-:Y:S01]  /*2d910*/  IMAD.MOV.U32 R9, RZ, RZ, 0x40000000 ;  /* 0x40000000ff097424 */ /* 0x000fe200078e00ff */
[----:B------:R-:W-:-:S07]  /*2d920*/  MOV R0, 0x2d950 ;  /* 0x0002d95000007802 */ /* 0x000fce0000000f00 */
[----:B------:R-:W-:-:S07]  /*2d930*/  MOV R8, R6 ;  /* 0x0000000600087202 */ /* 0x000fce0000000f00 */
[----:B------:R-:W-:Y:S05]  /*2d940*/  CALL.REL.NOINC `($_Z13distributor_PdPdS_S_ii$__internal_accurate_pow) ;  /* 0x0000025400a47944 */ /* 0x000fea0003c00000 */
[----:B------:R-:W-:Y:S05]  /*2d950*/  BSYNC.RECONVERGENT B1 ;  /* 0x0000000000017941 */ /* 0x000fea0003800200 */
.L_x_1105:
        /* <DEDUP_REMOVED lines=23> */
.L_x_1107:
[----:B------:R-:W-:Y:S05]  /*2dad0*/  BSYNC.RECONVERGENT B1 ;  /* 0x0000000000017941 */ /* 0x000fea0003800200 */
.L_x_1106:
        /* <DEDUP_REMOVED lines=10> */
.L_x_1109:
[----:B------:R-:W-:Y:S05]  /*2db80*/  BSYNC.RECONVERGENT B1 ;  /* 0x0000000000017941 */ /* 0x000fea0003800200 */
.L_x_1108:
        /* <DEDUP_REMOVED lines=10> */
.L_x_1111:
[----:B------:R-:W-:Y:S05]  /*2dc30*/  BSYNC.RECONVERGENT B1 ;  /* 0x0000000000017941 */ /* 0x000fea0003800200 */
.L_x_1110:
[----:B------:R-:W-:Y:S01]  /*2dc40*/  DMUL R54, R6, -5 ;  /* 0xc014000006367828 */ /* 0x000fe20000000000 */
[----:B------:R-:W-:Y:S01]  /*2dc50*/  FSEL R56, R52, RZ, P2 ;  /* 0x000000ff34387208 */ /* 0x000fe20001000000 */
[----:B------:R-:W-:Y:S01]  /*2dc60*/  BSSY.RECONVERGENT B1, `(.L_x_1112) ;  /* 0x000000d000017945 */ /* 0x000fe20003800200 */
[----:B------:R-:W-:Y:S01]  /*2dc70*/  FSEL R57, R53, 1.875, P2 ;  /* 0x3ff0000035397808 */ /* 0x000fe20001000000 */
[----:B------:R-:W-:Y:S01]  /*2dc80*/  IMAD.MOV.U32 R7, RZ, RZ, R59 ;  /* 0x000000ffff077224 */ /* 0x000fe200078e003b */
[----:B------:R-:W-:Y:S01]  /*2dc90*/  FSEL R52, R8, RZ, P0 ;  /* 0x000000ff08347208 */ /* 0x000fe20000000000 */
[----:B------:R-:W-:Y:S01]  /*2dca0*/  IMAD.MOV.U32 R8, RZ, RZ, R58 ;  /* 0x000000ffff087224 */ /* 0x000fe200078e003a */
[----:B------:R-:W-:Y:S01]  /*2dcb0*/  FSEL R53, R9, 1.875, P0 ;  /* 0x3ff0000009357808 */ /* 0x000fe20000000000 */
[----:B------:R-:W-:Y:S01]  /*2dcc0*/  DSETP.NEU.AND P0, PT, R48, 1, PT ;  /* 0x3ff000003000742a */ /* 0x000fe20003f0d000 */
[----:B------:R-:W-:Y:S01]  /*2dcd0*/  IMAD.MOV.U32 R9, RZ, RZ, 0x40000000 ;  /* 0x40000000ff097424 */ /* 0x000fe200078e00ff */
[----:B------:R-:W-:-:S03]  /*2dce0*/  MOV R0, 0x2dd30 ;  /* 0x0002dd3000007802 */ /* 0x000fc60000000f00 */
[----:B------:R-:W-:Y:S01]  /*2dcf0*/  DADD R52, R52, R56 ;  /* 0x0000000034347229 */ /* 0x000fe20000000038 */
[----:B------:R-:W-:Y:S02]  /*2dd00*/  FSEL R48, R54, RZ, P0 ;  /* 0x000000ff36307208 */ /* 0x000fe40000000000 */
[----:B------:R-:W-:-:S08]  /*2dd10*/  FSEL R49, R55, -2.3125, P0 ;  /* 0xc014000037317808 */ /* 0x000fd00000000000 */
[----:B------:R-:W-:Y:S05]  /*2dd20*/  CALL.REL.NOINC `($_Z13distributor_PdPdS_S_ii$__internal_accurate_pow) ;  /* 0x0000025000ac7944 */ /* 0x000fea0003c00000 */
[----:B------:R-:W-:Y:S05]  /*2dd30*/  BSYNC.RECONVERGENT B1 ;  /* 0x0000000000017941 */ /* 0x000fea0003800200 */
.L_x_1112:
        /* <DEDUP_REMOVED lines=15> */
.L_x_1114:
[----:B------:R-:W-:Y:S05]  /*2de30*/  BSYNC.RECONVERGENT B1 ;  /* 0x0000000000017941 */ /* 0x000fea0003800200 */
.L_x_1113:
        /* <DEDUP_REMOVED lines=24> */
.L_x_1116:
[----:B------:R-:W-:Y:S05]  /*2dfc0*/  BSYNC.RECONVERGENT B4 ;  /* 0x0000000000047941 */ /* 0x000fea0003800200 */
.L_x_1115:
[----:B------:R-:W-:Y:S01]  /*2dfd0*/  IMAD.MOV.U32 R54, RZ, RZ, 0x652b82fe ;  /* 0x652b82feff367424 */ /* 0x000fe200078e00ff */
[----:B------:R-:W-:Y:S01]  /*2dfe0*/  MOV R55, 0x3ff71547 ;  /* 0x3ff7154700377802 */ /* 0x000fe20000000f00 */
        /* <DEDUP_REMOVED lines=60> */
.L_x_1118:
[----:B------:R-:W-:Y:S05]  /*2e3b0*/  BSYNC.RECONVERGENT B1 ;  /* 0x0000000000017941 */ /* 0x000fea0003800200 */
.L_x_1117:
        /* <DEDUP_REMOVED lines=10> */
.L_x_1120:
[----:B------:R-:W-:Y:S05]  /*2e460*/  BSYNC.RECONVERGENT B1 ;  /* 0x0000000000017941 */ /* 0x000fea0003800200 */
.L_x_1119:
[----:B------:R-:W-:Y:S01]  /*2e470*/  DADD R62, R52, 1 ;  /* 0x3ff00000343e7429 */ /* 0x000fe20000000000 */
[----:B------:R-:W-:Y:S01]  /*2e480*/  BSSY.RECONVERGENT B4, `(.L_x_1121) ;  /* 0x000001c000047945 */ /* 0x000fe20003800200 */
[----:B------:R-:W-:Y:S01]  /*2e490*/  IMAD.MOV.U32 R52, RZ, RZ, 0x0 ;  /* 0x00000000ff347424 */ /* 0x000fe200078e00ff */
[----:B------:R-:W-:Y:S01]  /*2e4a0*/  DSETP.NEU.AND P1, PT, R2, 1, PT ;  /* 0x3ff000000200742a */ /* 0x000fe20003f2d000 */
        /* <DEDUP_REMOVED lines=9> */
[----:B------:R-:W-:Y:S02]  /*2e540*/  DMUL R6, R36, 0.5 ;  /* 0x3fe0000024067828 */ /* 0x000fe40000000000 */
[----:B------:R-:W-:-:S04]  /*2e550*/  DMUL R36, R8, R48 ;  /* 0x0000003008247228 */ /* 0x000fc80000000000 */
[----:B------:R-:W-:Y:S02]  /*2e560*/  DMUL R60, R62, R52 ;  /* 0x000000343e3c7228 */ /* 0x000fe40000000000 */
[----:B------:R-:W-:Y:S02]  /*2e570*/  VIADD R59, R53, 0xfff00000 ;  /* 0xfff00000353b7836 */ /* 0x000fe40000000000 */
[----:B------:R-:W-:Y:S01]  /*2e580*/  IMAD.MOV.U32 R58, RZ, RZ, R52 ;  /* 0x000000ffff3a7224 */ /* 0x000fe200078e0034 */
[----:B------:R-:W-:-:S03]  /*2e590*/  DMUL R36, R36, R6 ;  /* 0x0000000624247228 */ /* 0x000fc60000000000 */
        /* <DEDUP_REMOVED lines=10> */
.L_x_1122:
[----:B------:R-:W-:Y:S05]  /*2e640*/  BSYNC.RECONVERGENT B4 ;  /* 0x0000000000047941 */ /* 0x000fea0003800200 */
.L_x_1121:
        /* <DEDUP_REMOVED lines=18> */
.L_x_1124:
[----:B------:R-:W-:Y:S05]  /*2e770*/  BSYNC.RECONVERGENT B4 ;  /* 0x0000000000047941 */ /* 0x000fea0003800200 */
.L_x_1123:
        /* <DEDUP_REMOVED lines=9> */
.L_x_1125:
        /* <DEDUP_REMOVED lines=10> */
[----:B------:R-:W-:Y:S01]  /*2e8b0*/  LOP3.LUT R50, R51, 0x7ff00000, RZ, 0xc0, !PT ;  /* 0x7ff0000033327812 */ /* 0x000fe200078ec0ff */
[----:B------:R-:W-:Y:S01]  /*2e8c0*/  IMAD.MOV.U32 R51, RZ, RZ, R35 ;  /* 0x000000ffff337224 */ /* 0x000fe200078e0023 */
[----:B------:R-:W-:Y:S01]  /*2e8d0*/  FSEL R65, R9, RZ, P3 ;  /* 0x000000ff09417208 */ /* 0x000fe20001800000 */
[----:B------:R-:W-:Y:S01]  /*2e8e0*/  IMAD.MOV.U32 R9, RZ, RZ, R45 ;  /* 0x000000ffff097224 */ /* 0x000fe200078e002d */
[----:B------:R-:W-:Y:S01]  /*2e8f0*/  ISETP.NE.AND P4, PT, R50, 0x7ff00000, PT ;  /* 0x7ff000003200780c */ /* 0x000fe20003f85270 */
[----:B------:R-:W-:-:S12]  /*2e900*/  IMAD.MOV.U32 R50, RZ, RZ, R34 ;  /* 0x000000ffff327224 */ /* 0x000fd800078e0022 */
[----:B------:R-:W-:Y:S05]  /*2e910*/  @P4 BRA `(.L_x_1127) ;  /* 0x0000000000184947 */ /* 0x000fea0003800000 */
[----:B------:R-:W-:-:S14]  /*2e920*/  DSETP.NAN.AND P3, PT, R48, R48, PT ;  /* 0x000000303000722a */ /* 0x000fdc0003f68000 */
[----:B------:R-:W-:Y:S01]  /*2e930*/  @P3 DADD R64, R48, 2 ;  /* 0x4000000030403429 */ /* 0x000fe20000000000 */
[----:B------:R-:W-:Y:S10]  /*2e940*/  @P3 BRA `(.L_x_1127) ;  /* 0x00000000000c3947 */ /* 0x000ff40003800000 */
[----:B------:R-:W-:-:S14]  /*2e950*/  DSETP.NEU.AND P3, PT, |R48|, +INF , PT ;  /* 0x7ff000003000742a */ /* 0x000fdc0003f6d200 */
[----:B------:R-:W-:Y:S01]  /*2e960*/  @!P3 MOV R64, 0x0 ;  /* 0x000000000040b802 */ /* 0x000fe20000000f00 */
[----:B------:R-:W-:-:S07]  /*2e970*/  @!P3 IMAD.MOV.U32 R65, RZ, RZ, 0x7ff00000 ;  /* 0x7ff00000ff41b424 */ /* 0x000fce00078e00ff */
.L_x_1127:
[----:B------:R-:W-:Y:S05]  /*2e980*/  BSYNC.RECONVERGENT B1 ;  /* 0x0000000000017941 */ /* 0x000fea0003800200 */
.L_x_1126:
        /* <DEDUP_REMOVED lines=10> */
.L_x_1129:
[----:B------:R-:W-:Y:S05]  /*2ea30*/  BSYNC.RECONVERGENT B1 ;  /* 0x0000000000017941 */ /* 0x000fea0003800200 */
.L_x_1128:
        /* <DEDUP_REMOVED lines=10> */
.L_x_1131:
[----:B------:R-:W-:Y:S05]  /*2eae0*/  BSYNC.RECONVERGENT B1 ;  /* 0x0000000000017941 */ /* 0x000fea0003800200 */
.L_x_1130:
        /* <DEDUP_REMOVED lines=10> */
.L_x_1133:
[----:B------:R-:W-:Y:S05]  /*2eb90*/  BSYNC.RECONVERGENT B1 ;  /* 0x0000000000017941 */ /* 0x000fea0003800200 */
.L_x_1132:
[----:B------:R-:W-:Y:S01]  /*2eba0*/  DADD R62, R50, 1 ;  /* 0x3ff00000323e7429 */ /* 0x000fe20000000000 */
[----:B------:R-:W-:Y:S01]  /*2ebb0*/  IMAD.MOV.U32 R54, RZ, RZ, 0x0 ;  /* 0x00000000ff367424 */ /* 0x000fe200078e00ff */
[----:B------:R-:W-:Y:S01]  /*2ebc0*/  DSETP.NEU.AND P2, PT, R38, 1, PT ;  /* 0x3ff000002600742a */ /* 0x000fe20003f4d000 */
[----:B------:R-:W-:Y:S01]  /*2ebd0*/  IMAD.MOV.U32 R55, RZ, RZ, 0x3fd80000 ;  /* 0x3fd80000ff377424 */ /* 0x000fe200078e00ff */
[----:B------:R-:W-:Y:S01]  /*2ebe0*/  DSETP.NEU.AND P1, PT, R20, 1, PT ;  /* 0x3ff000001400742a */ /* 0x000fe20003f2d000 */
[----:B------:R-:W-:Y:S01]  /*2ebf0*/  BSSY.RECONVERGENT B4, `(.L_x_1134) ;  /* 0x000001f000047945 */ /* 0x000fe20003800200 */
[----:B------:R-:W0:Y:S01]  /*2ec00*/  MUFU.RSQ64H R53, R63 ;  /* 0x0000003f00357308 */ /* 0x000e220000001c00 */
[----:B------:R-:W-:-:S03]  /*2ec10*/  DSETP.NEU.AND P0, PT, R48, 1, PT ;  /* 0x3ff000003000742a */ /* 0x000fc60003f0d000 */
[----:B------:R-:W-:Y:S01]  /*2ec20*/  VIADD R52, R63, 0xfcb00000 ;  /* 0xfcb000003f347836 */ /* 0x000fe20000000000 */
[----:B------:R-:W-:Y:S02]  /*2ec30*/  FSEL R8, R8, RZ, P1 ;  /* 0x000000ff08087208 */ /* 0x000fe40000800000 */
[----:B------:R-:W-:Y:S01]  /*2ec40*/  FSEL R9, R9, 1.875, P1 ;  /* 0x3ff0000009097808 */ /* 0x000fe20000800000 */
[----:B------:R-:W-:Y:S01]  /*2ec50*/  DSETP.NEU.AND P1, PT, R2, 1, PT ;  /* 0x3ff000000200742a */ /* 0x000fe20003f2d000 */
[----:B------:R-:W-:Y:S02]  /*2ec60*/  FSEL R48, R64, RZ, P0 ;  /* 0x000000ff40307208 */ /* 0x000fe40000000000 */
[----:B------:R-:W-:Y:S01]  /*2ec70*/  FSEL R49, R65, 1.875, P0 ;  /* 0x3ff0000041317808 */ /* 0x000fe20000000000 */
[----:B0-----:R-:W-:-:S08]  /*2ec80*/  DMUL R50, R52, R52 ;  /* 0x0000003434327228 */ /* 0x001fd00000000000 */
[----:B------:R-:W-:-:S08]  /*2ec90*/  DFMA R50, R62, -R50, 1 ;  /* 0x3ff000003e32742b */ /* 0x000fd00000000832 */
[----:B------:R-:W-:Y:S02]  /*2eca0*/  DFMA R54, R50, R54, 0.5 ;  /* 0x3fe000003236742b */ /* 0x000fe40000000036 */
[----:B------:R-:W-:-:S08]  /*2ecb0*/  DMUL R50, R52, R50 ;  /* 0x0000003234327228 */ /* 0x000fd00000000000 */
[----:B------:R-:W-:Y:S01]  /*2ecc0*/  DFMA R54, R54, R50, R52 ;  /* 0x000000323636722b */ /* 0x000fe20000000034 */
[----:B------:R-:W-:Y:S02]  /*2ecd0*/  FSEL R50, R6, RZ, P2 ;  /* 0x000000ff06327208 */ /* 0x000fe40001000000 */
[----:B------:R-:W-:Y:S02]  /*2ece0*/  FSEL R51, R7, 1.875, P2 ;  /* 0x3ff0000007337808 */ /* 0x000fe40001000000 */
[----:B------:R-:W-:-:S03]  /*2ecf0*/  ISETP.GE.U32.AND P2, PT, R52, 0x7ca00000, PT ;  /* 0x7ca000003400780c */ /* 0x000fc60003f46070 */
        /* <DEDUP_REMOVED lines=14> */
.L_x_1135:
[----:B------:R-:W-:Y:S05]  /*2ede0*/  BSYNC.RECONVERGENT B4 ;  /* 0x0000000000047941 */ /* 0x000fea0003800200 */
.L_x_1134:
        /* <DEDUP_REMOVED lines=9> */
.L_x_1136:
        /* <DEDUP_REMOVED lines=15> */
.L_x_1138:
[----:B------:R-:W-:Y:S05]  /*2ef70*/  BSYNC.RECONVERGENT B1 ;  /* 0x0000000000017941 */ /* 0x000fea0003800200 */
.L_x_1137:
        /* <DEDUP_REMOVED lines=24> */
.L_x_1140:
[----:B------:R-:W-:Y:S05]  /*2f100*/  BSYNC.RECONVERGENT B4 ;  /* 0x0000000000047941 */ /* 0x000fea0003800200 */
.L_x_1139:
        /* <DEDUP_REMOVED lines=27> */
.L_x_1142:
[----:B------:R-:W-:Y:S05]  /*2f2c0*/  BSYNC.RECONVERGENT B4 ;  /* 0x0000000000047941 */ /* 0x000fea0003800200 */
.L_x_1141:
        /* <DEDUP_REMOVED lines=13> */
.L_x_1144:
[----:B------:R-:W-:Y:S05]  /*2f3a0*/  BSYNC.RECONVERGENT B1 ;  /* 0x0000000000017941 */ /* 0x000fea0003800200 */
.L_x_1143:
        /* <DEDUP_REMOVED lines=25> */
.L_x_1146:
[----:B------:R-:W-:Y:S05]  /*2f540*/  BSYNC.RECONVERGENT B4 ;  /* 0x0000000000047941 */ /* 0x000fea0003800200 */
.L_x_1145:
        /* <DEDUP_REMOVED lines=20> */
.L_x_1148:
[----:B------:R-:W-:Y:S05]  /*2f690*/  BSYNC.RECONVERGENT B4 ;  /* 0x0000000000047941 */ /* 0x000fea0003800200 */
.L_x_1147:
[----:B------:R-:W-:Y:S01]  /*2f6a0*/  DADD R6, -RZ, |R34| ;  /* 0x00000000ff067229 */ /* 0x000fe20000000522 */
[----:B------:R-:W-:Y:S01]  /*2f6b0*/  BSSY.RECONVERGENT B1, `(.L_x_1149) ;  /* 0x0000005000017945 */ /* 0x000fe20003800200 */
[----:B------:R-:W-:Y:S01]  /*2f6c0*/  IMAD.MOV.U32 R9, RZ, RZ, 0x40000000 ;  /* 0x40000000ff097424 */ /* 0x000fe200078e00ff */
[----:B------:R-:W-:-:S07]  /*2f6d0*/  MOV R0, 0x2f700 ;  /* 0x0002f70000007802 */ /* 0x000fce0000000f00 */
[----:B------:R-:W-:-:S07]  /*2f6e0*/  IMAD.MOV.U32 R8, RZ, RZ, R6 ;  /* 0x000000ffff087224 */ /* 0x000fce00078e0006 */
[----:B------:R-:W-:Y:S05]  /*2f6f0*/  CALL.REL.NOINC `($_Z13distributor_PdPdS_S_ii$__internal_accurate_pow) ;  /* 0x0000023800387944 */ /* 0x000fea0003c00000 */
[----:B------:R-:W-:Y:S05]  /*2f700*/  BSYNC.RECONVERGENT B1 ;  /* 0x0000000000017941 */ /* 0x000fea0003800200 */
.L_x_1149:
[C---:B------:R-:W-:Y:S01]  /*2f710*/  DADD R48, R34.reuse, 2 ;  /* 0x4000000022307429 */ /* 0x040fe20000000000 */
[----:B------:R-:W-:Y:S01]  /*2f720*/  BSSY.RECONVERGENT B1, `(.L_x_1150) ;  /* 0x0000012000017945 */ /* 0x000fe20003800200 */
[----:B------:R-:W-:Y:S01]  /*2f730*/  DSETP.NEU.AND P4, PT, R34, RZ, PT ;  /* 0x000000ff2200722a */ /* 0x000fe20003f8d000 */
[----:B------:R-:W-:Y:S01]  /*2f740*/  ISETP.NE.AND P2, PT, R16, 0x7ff00000, PT ;  /* 0x7ff000001000780c */ /* 0x000fe20003f45270 */
[----:B------:R-:W-:Y:S02]  /*2f750*/  DSETP.NEU.AND P1, PT, R38, 1, PT ;  /* 0x3ff000002600742a */ /* 0x000fe40003f2d000 */
[----:B------:R-:W-:Y:S02]  /*2f760*/  DSETP.NEU.AND P0, PT, R20, 1, PT ;  /* 0x3ff000001400742a */ /* 0x000fe40003f0d000 */
[----:B------:R-:W-:Y:S02]  /*2f770*/  FSEL R6, R6, RZ, P4 ;  /* 0x000000ff06067208 */ /* 0x000fe40002000000 */
[----:B------:R-:W-:-:S02]  /*2f780*/  LOP3.LUT R48, R49, 0x7ff00000, RZ, 0xc0, !PT ;  /* 0x7ff0000031307812 */ /* 0x000fc400078ec0ff */
[----:B------:R-:W-:Y:S02]  /*2f790*/  FSEL R7, R9, RZ, P4 ;  /* 0x000000ff09077208 */ /* 0x000fe40002000000 */
[----:B------:R-:W-:Y:S01]  /*2f7a0*/  ISETP.NE.AND P3, PT, R48, 0x7ff00000, PT ;  /* 0x7ff000003000780c */ /* 0x000fe20003f65270 */
[----:B------:R-:W-:Y:S01]  /*2f7b0*/  DADD R48, -RZ, |R2| ;  /* 0x00000000ff307229 */ /* 0x000fe20000000502 */
        /* <DEDUP_REMOVED lines=8> */
.L_x_1151:
[----:B------:R-:W-:Y:S05]  /*2f840*/  BSYNC.RECONVERGENT B1 ;  /* 0x0000000000017941 */ /* 0x000fea0003800200 */
.L_x_1150:
        /* <DEDUP_REMOVED lines=9> */
.L_x_1153:
[----:B------:R-:W-:Y:S05]  /*2f8e0*/  BSYNC.RECONVERGENT B1 ;  /* 0x0000000000017941 */ /* 0x000fea0003800200 */
.L_x_1152:
        /* <DEDUP_REMOVED lines=8> */
[----:B------:R-:W-:Y:S01]  /*2f970*/  @!P1 MOV R44, 0x0 ;  /* 0x00000000002c9802 */ /* 0x000fe20000000f00 */
[----:B------:R-:W-:-:S07]  /*2f980*/  @!P1 IMAD.MOV.U32 R45, RZ, RZ, 0x7ff00000 ;  /* 0x7ff00000ff2d9424 */ /* 0x000fce00078e00ff */
.L_x_1155:
[----:B------:R-:W-:Y:S05]  /*2f990*/  BSYNC.RECONVERGENT B1 ;  /* 0x0000000000017941 */ /* 0x000fea0003800200 */
.L_x_1154:
[----:B------:R-:W-:Y:S01]  /*2f9a0*/  FSEL R8, R44, RZ, P0 ;  /* 0x000000ff2c087208 */ /* 0x000fe20000000000 */
[----:B------:R-:W-:Y:S01]  /*2f9b0*/  BSSY.RECONVERGENT B1, `(.L_x_1156) ;  /* 0x000000b000017945 */ /* 0x000fe20003800200 */
[----:B------:R-:W-:Y:S01]  /*2f9c0*/  FSEL R9, R45, 1.875, P0 ;  /* 0x3ff000002d097808 */ /* 0x000fe20000000000 */
[----:B------:R-:W-:Y:S01]  /*2f9d0*/  DSETP.NEU.AND P0, PT, R34, 1, PT ;  /* 0x3ff000002200742a */ /* 0x000fe20003f0d000 */
[----:B------:R-:W-:-:S04]  /*2f9e0*/  MOV R0, 0x2fa60 ;  /* 0x0002fa6000007802 */ /* 0x000fc80000000f00 */
[----:B------:R-:W-:Y:S01]  /*2f9f0*/  DADD R34, R6, R8 ;  /* 0x0000000006227229 */ /* 0x000fe20000000008 */
[----:B------:R-:W-:Y:S01]  /*2fa00*/  FSEL R16, R16, RZ, P0 ;  /* 0x000000ff10107208 */ /* 0x000fe20000000000 */
[----:B------:R-:W-:Y:S01]  /*2fa10*/  IMAD.MOV.U32 R8, RZ, RZ, R48 ;  /* 0x000000ffff087224 */ /* 0x000fe200078e0030 */
[----:B------:R-:W-:Y:S01]  /*2fa20*/  FSEL R17, R17, -2.3125, P0 ;  /* 0xc014000011117808 */ /* 0x000fe20000000000 */
[----:B------:R-:W-:Y:S02]  /*2fa30*/  IMAD.MOV.U32 R7, RZ, RZ, R49 ;  /* 0x000000ffff077224 */ /* 0x000fe400078e0031 */
[----:B------:R-:W-:-:S07]  /*2fa40*/  IMAD.MOV.U32 R9, RZ, RZ, 0x40000000 ;  /* 0x40000000ff097424 */ /* 0x000fce00078e00ff */
[----:B------:R-:W-:Y:S05]  /*2fa50*/  CALL.REL.NOINC `($_Z13distributor_PdPdS_S_ii$__internal_accurate_pow) ;  /* 0x0000023400607944 */ /* 0x000fea0003c00000 */
[----:B------:R-:W-:Y:S05]  /*2fa60*/  BSYNC.RECONVERGENT B1 ;  /* 0x0000000000017941 */ /* 0x000fea0003800200 */
.L_x_1156:
        /* <DEDUP_REMOVED lines=15> */
.L_x_1158:
[----:B------:R-:W-:Y:S05]  /*2fb60*/  BSYNC.RECONVERGENT B1 ;  /* 0x0000000000017941 */ /* 0x000fea0003800200 */
.L_x_1157:
        /* <DEDUP_REMOVED lines=24> */
.L_x_1160:
[----:B------:R-:W-:Y:S05]  /*2fcf0*/  BSYNC.RECONVERGENT B4 ;  /* 0x0000000000047941 */ /* 0x000fea0003800200 */
.L_x_1159:
[----:B------:R-:W-:Y:S01]  /*2fd00*/  IMAD.MOV.U32 R34, RZ, RZ, 0x652b82fe ;  /* 0x652b82feff227424 */ /* 0x000fe200078e00ff */
[----:B------:R-:W-:Y:S01]  /*2fd10*/  MOV R35, 0x3ff71547 ;  /* 0x3ff7154700237802 */ /* 0x000fe20000000f00 */
[----:B------:R-:W-:Y:S01]  /*2fd20*/  UMOV UR4, 0xfefa39ef ;  /* 0xfefa39ef00047882 */ /* 0x000fe20000000000 */
        /* <DEDUP_REMOVED lines=57> */
.L_x_1162:
[----:B------:R-:W-:Y:S05]  /*300c0*/  BSYNC.RECONVERGENT B1 ;  /* 0x0000000000017941 */ /* 0x000fea0003800200 */
.L_x_1161:
[----:B------:R-:W-:Y:S01]  /*300d0*/  DFMA R6, R30, 0.25, R28 ;  /* 0x3fd000001e06782b */ /* 0x000fe2000000001c */
[----:B------:R-:W-:Y:S01]  /*300e0*/  BSSY.RECONVERGENT B4, `(.L_x_1163) ;  /* 0x0000152000047945 */ /* 0x000fe20003800200 */
[----:B------:R-:W-:Y:S02]  /*300f0*/  DMUL R8, R10, 0.5 ;  /* 0x3fe000000a087828 */ /* 0x000fe40000000000 */
[----:B------:R-:W-:Y:S02]  /*30100*/  DMUL R16, R2, R16 ;  /* 0x0000001002107228 */ /* 0x000fe40000000000 */
[C---:B------:R-:W-:Y:S02]  /*30110*/  DMUL R2, R30.reuse, R26 ;  /* 0x0000001a1e027228 */ /* 0x040fe40000000000 */
[----:B------:R-:W-:Y:S02]  /*30120*/  DMUL R34, R30, R46 ;  /* 0x0000002e1e227228 */ /* 0x000fe40000000000 */
[----:B------:R-:W-:-:S02]  /*30130*/  DSETP.GEU.AND P0, PT, R6, R8, PT ;  /* 0x000000080600722a */ /* 0x000fc40003f0e000 */
[----:B------:R-:W-:Y:S02]  /*30140*/  DMUL R18, R16, R18 ;  /* 0x0000001210127228 */ /* 0x000fe40000000000 */
[----:B------:R-:W-:Y:S02]  /*30150*/  DMUL R36, R30, R36 ;  /* 0x000000241e247228 */ /* 0x000fe40000000000 */
[----:B------:R-:W-:-:S04]  /*30160*/  DFMA R16, R2, 0.25, R24 ;  /* 0x3fd000000210782b */ /* 0x000fc80000000018 */
[----:B------:R-:W-:-:S04]  /*30170*/  DMUL R38, R30, R18 ;  /* 0x000000121e267228 */ /* 0x000fc80000000000 */
[----:B------:R-:W-:Y:S07]  /*30180*/  @P0 BRA `(.L_x_1164) ;  /* 0x0000000800900947 */ /* 0x000fee0003800000 */
        /* <DEDUP_REMOVED lines=10> */
.L_x_1165:
        /* <DEDUP_REMOVED lines=19> */
.L_x_1167:
[----:B------:R-:W-:Y:S05]  /*30360*/  BSYNC.RECONVERGENT B1 ;  /* 0x0000000000017941 */ /* 0x000fea0003800200 */
.L_x_1166:
        /* <DEDUP_REMOVED lines=15> */
.L_x_1168:
        /* <DEDUP_REMOVED lines=14> */
.L_x_1171:
[----:B------:R-:W-:-:S11]  /*30540*/  DADD R8, R2, 2 ;  /* 0x4000000002087429 */ /* 0x000fd60000000000 */
.L_x_1170:
[----:B------:R-:W-:Y:S05]  /*30550*/  BSYNC.RECONVERGENT B1 ;  /* 0x0000000000017941 */ /* 0x000fea0003800200 */
.L_x_1169:
        /* <DEDUP_REMOVED lines=18> */
.L_x_1172:
        /* <DEDUP_REMOVED lines=20> */
.L_x_1175:
[----:B------:R-:W-:-:S11]  /*307c0*/  DADD R8, R2, 3 ;  /* 0x4008000002087429 */ /* 0x000fd60000000000 */
.L_x_1174:
[----:B------:R-:W-:Y:S05]  /*307d0*/  BSYNC.RECONVERGENT B1 ;  /* 0x0000000000017941 */ /* 0x000fea0003800200 */
.L_x_1173:
        /* <DEDUP_REMOVED lines=27> */
.L_x_1177:
[----:B------:R-:W-:Y:S05]  /*30990*/  BSYNC.RECONVERGENT B5 ;  /* 0x0000000000057941 */ /* 0x000fea0003800200 */
.L_x_1176:
        /* <DEDUP_REMOVED lines=11> */
.L_x_1178:
        /* <DEDUP_REMOVED lines=14> */
.L_x_1181:
[----:B------:R-:W-:-:S11]  /*30b30*/  DADD R6, R2, 4 ;  /* 0x4010000002067429 */ /* 0x000fd60000000000 */
.L_x_1180:
[----:B------:R-:W-:Y:S05]  /*30b40*/  BSYNC.RECONVERGENT B1 ;  /* 0x0000000000017941 */ /* 0x000fea0003800200 */
.L_x_1179:
        /* <DEDUP_REMOVED lines=8> */
.L_x_1164:
        /* <DEDUP_REMOVED lines=10> */
.L_x_1183:
        /* <DEDUP_REMOVED lines=19> */
.L_x_1185:
[----:B------:R-:W-:Y:S05]  /*30da0*/  BSYNC.RECONVERGENT B1 ;  /* 0x0000000000017941 */ /* 0x000fea0003800200 */
.L_x_1184:
        /* <DEDUP_REMOVED lines=15> */
.L_x_1186:
        /* <DEDUP_REMOVED lines=14> */
.L_x_1189:
[----:B------:R-:W-:-:S11]  /*30f80*/  DADD R6, R2, 2 ;  /* 0x4000000002067429 */ /* 0x000fd60000000000 */
.L_x_1188:
[----:B------:R-:W-:Y:S05]  /*30f90*/  BSYNC.RECONVERGENT B1 ;  /* 0x0000000000017941 */ /* 0x000fea0003800200 */
.L_x_1187:
        /* <DEDUP_REMOVED lines=18> */
.L_x_1190:
        /* <DEDUP_REMOVED lines=20> */
.L_x_1193:
[----:B------:R-:W-:-:S11]  /*31200*/  DADD R8, R2, 3 ;  /* 0x4008000002087429 */ /* 0x000fd60000000000 */
.L_x_1192:
[----:B------:R-:W-:Y:S05]  /*31210*/  BSYNC.RECONVERGENT B1 ;  /* 0x0000000000017941 */ /* 0x000fea0003800200 */
.L_x_1191:
        /* <DEDUP_REMOVED lines=27> */
.L_x_1195:
[----:B------:R-:W-:Y:S05]  /*313d0*/  BSYNC.RECONVERGENT B5 ;  /* 0x0000000000057941 */ /* 0x000fea0003800200 */
.L_x_1194:
        /* <DEDUP_REMOVED lines=11> */
.L_x_1196:
        /* <DEDUP_REMOVED lines=14> */
.L_x_1199:
[----:B------:R-:W-:-:S11]  /*31570*/  DADD R8, R2, 4 ;  /* 0x4010000002087429 */ /* 0x000fd60000000000 */
.L_x_1198:
[----:B------:R-:W-:Y:S05]  /*31580*/  BSYNC.RECONVERGENT B1 ;  /* 0x0000000000017941 */ /* 0x000fea0003800200 */
.L_x_1197:
[----:B------:R-:W0:Y:S01]  /*31590*/  LDC.64 R50, c[0x0][0x380] ;  /* 0x0000e000ff327b82 */ /* 0x000e220000000a00 */
[----:B------:R-:W-:Y:S02]  /*315a0*/  DSETP.NEU.AND P0, PT, R2, 1, PT ;  /* 0x3ff000000200742a */ /* 0x000fe40003f0d000 */
[----:B------:R-:W-:-:S04]  /*315b0*/  DMUL R6, R78, 0.25 ;  /* 0x3fd000004e067828 */ /* 0x000fc80000000000 */
[----:B------:R-:W-:Y:S02]  /*315c0*/  FSEL R2, R8, RZ, P0 ;  /* 0x000000ff08027208 */ /* 0x000fe40000000000 */
[----:B------:R-:W-:-:S06]  /*315d0*/  FSEL R3, R9, 1.875, P0 ;  /* 0x3ff0000009037808 */ /* 0x000fcc0000000000 */
[----:B------:R-:W-:-:S08]  /*315e0*/  DFMA R18, R6, R2, R18 ;  /* 0x000000020612722b */ /* 0x000fd00000000012 */
[----:B0-----:R-:W-:-:S11]  /*315f0*/  DFMA R50, R50, 0.5, R18 ;  /* 0x3fe000003232782b */ /* 0x001fd60000000012 */
.L_x_1182:
[----:B------:R-:W-:Y:S05]  /*31600*/  BSYNC.RECONVERGENT B4 ;  /* 0x0000000000047941 */ /* 0x000fea0003800200 */
.L_x_1163:
[----:B------:R-:W0:Y:S01]  /*31610*/  MUFU.RCP64H R3, 3.7178592681884765625 ;  /* 0x400dbe2d00037908 */ /* 0x000e220000001800 */
[----:B------:R-:W-:Y:S01]  /*31620*/  IMAD.MOV.U32 R6, RZ, RZ, -0x64fe2df ;  /* 0xf9b01d21ff067424 */ /* 0x000fe200078e00ff */
[----:B------:R-:W-:Y:S01]  /*31630*/  FSETP.GEU.AND P1, PT, |R17|, 6.5827683646048100446e-37, PT ;  /* 0x036000001100780b */ /* 0x000fe20003f2e200 */
[----:B------:R-:W-:Y:S01]  /*31640*/  IMAD.MOV.U32 R7, RZ, RZ, 0x400dbe2d ;  /* 0x400dbe2dff077424 */ /* 0x000fe200078e00ff */
[----:B------:R-:W-:Y:S01]  /*31650*/  BSSY.RECONVERGENT B4, `(.L_x_1200) ;  /* 0x0000018000047945 */ /* 0x000fe20003800200 */
[----:B------:R-:W-:-:S06]  /*31660*/  IMAD.MOV.U32 R2, RZ, RZ, 0x1 ;  /* 0x00000001ff027424 */ /* 0x000fcc00078e00ff */
[----:B0-----:R-:W-:-:S08]  /*31670*/  DFMA R8, R2, -R6, 1 ;  /* 0x3ff000000208742b */ /* 0x001fd00000000806 */
[----:B------:R-:W-:-:S08]  /*31680*/  DFMA R8, R8, R8, R8 ;  /* 0x000000080808722b */ /* 0x000fd00000000008 */
[----:B------:R-:W-:-:S08]  /*31690*/  DFMA R8, R2, R8, R2 ;  /* 0x000000080208722b */ /* 0x000fd00000000002 */
[----:B------:R-:W-:-:S08]  /*316a0*/  DFMA R2, R8, -R6, 1 ;  /* 0x3ff000000802742b */ /* 0x000fd00000000806 */
[----:B------:R-:W-:-:S08]  /*316b0*/  DFMA R8, R8, R2, R8 ;  /* 0x000000020808722b */ /* 0x000fd00000000008 */
[----:B------:R-:W-:-:S08]  /*316c0*/  DMUL R2, R8, R16 ;  /* 0x0000001008027228 */ /* 0x000fd00000000000 */
[----:B------:R-:W-:-:S08]  /*316d0*/  DFMA R6, R2, -R6, R16 ;  /* 0x800000060206722b */ /* 0x000fd00000000010 */
[----:B------:R-:W-:Y:S02]  /*316e0*/  DFMA R2, R8, R6, R2 ;  /* 0x000000060802722b */ /* 0x000fe40000000002 */
[----:B------:R-:W-:-:S08]  /*316f0*/  DMUL R6, R30, R14 ;  /* 0x0000000e1e067228 */ /* 0x000fd00000000000 */
[----:B------:R-:W-:Y:S01]  /*31700*/  FFMA R0, RZ, 2.2147324085235595703, R3 ;  /* 0x400dbe2dff007823 */ /* 0x000fe20000000003 */
[----:B------:R-:W-:-:S04]  /*31710*/  DFMA R6, R6, 0.25, R12 ;  /* 0x3fd000000606782b */ /* 0x000fc8000000000c */
[----:B------:R-:W-:-:S04]  /*31720*/  FSETP.GT.AND P0, PT, |R0|, 1.469367938527859385e-39, PT ;  /* 0x001000000000780b */ /* 0x000fc80003f04200 */
[----:B------:R-:W-:-:S09]  /*31730*/  DADD R50, R6, -R50 ;  /* 0x0000000006327229 */ /* 0x000fd20000000832 */
[----:B------:R-:W-:Y:S05]  /*31740*/  @P0 BRA P1, `(.L_x_1201) ;  /* 0x0000000000200947 */ /* 0x000fea0000800000 */
[----:B------:R-:W-:Y:S01]  /*31750*/  IMAD.MOV.U32 R8, RZ, RZ, R16 ;  /* 0x000000ffff087224 */ /* 0x000fe200078e0010 */
[----:B------:R-:W-:Y:S01]  /*31760*/  MOV R9, R17 ;  /* 0x0000001100097202 */ /* 0x000fe20000000f00 */
[----:B------:R-:W-:Y:S01]  /*31770*/  IMAD.MOV.U32 R6, RZ, RZ, -0x64fe2df ;  /* 0xf9b01d21ff067424 */ /* 0x000fe200078e00ff */
[----:B------:R-:W-:Y:S01]  /*31780*/  MOV R0, 0x317b0 ;  /* 0x000317b000007802 */ /* 0x000fe20000000f00 */
[----:B------:R-:W-:-:S07]  /*31790*/  IMAD.MOV.U32 R7, RZ, RZ, 0x400dbe2d ;  /* 0x400dbe2dff077424 */ /* 0x000fce00078e00ff */
[----:B------:R-:W-:Y:S05]  /*317a0*/  CALL.REL.NOINC `($__internal_1_$__cuda_sm20_div_rn_f64_full) ;  /* 0x0000020800247944 */ /* 0x000fea0003c00000 */
[----:B------:R-:W-:Y:S02]  /*317b0*/  IMAD.MOV.U32 R2, RZ, RZ, R6 ;  /* 0x000000ffff027224 */ /* 0x000fe400078e0006 */
[----:B------:R-:W-:-:S07]  /*317c0*/  IMAD.MOV.U32 R3, RZ, RZ, R7 ;  /* 0x000000ffff037224 */ /* 0x000fce00078e0007 */
.L_x_1201:
[----:B------:R-:W-:Y:S05]  /*317d0*/  BSYNC.RECONVERGENT B4 ;  /* 0x0000000000047941 */ /* 0x000fea0003800200 */
.L_x_1200:
[----:B------:R-:W-:Y:S01]  /*317e0*/  DADD R6, -RZ, |R2| ;  /* 0x00000000ff067229 */ /* 0x000fe20000000502 */
[----:B------:R-:W-:Y:S01]  /*317f0*/  BSSY.RECONVERGENT B1, `(.L_x_1202) ;  /* 0x0000005000017945 */ /* 0x000fe20003800200 */
[----:B------:R-:W-:Y:S01]  /*31800*/  IMAD.MOV.U32 R9, RZ, RZ, 0x40000000 ;  /* 0x40000000ff097424 */ /* 0x000fe200078e00ff */
[----:B------:R-:W-:-:S07]  /*31810*/  MOV R0, 0x31840 ;  /* 0x0003184000007802 */ /* 0x000fce0000000f00 */
[----:B------:R-:W-:-:S07]  /*31820*/  IMAD.MOV.U32 R8, RZ, RZ, R6 ;  /* 0x000000ffff087224 */ /* 0x000fce00078e0006 */
[----:B------:R-:W-:Y:S05]  /*31830*/  CALL.REL.NOINC `($_Z13distributor_PdPdS_S_ii$__internal_accurate_pow) ;  /* 0x0000021400e87944 */ /* 0x000fea0003c00000 */
[----:B------:R-:W-:Y:S05]  /*31840*/  BSYNC.RECONVERGENT B1 ;  /* 0x0000000000017941 */ /* 0x000fea0003800200 */
.L_x_1202:
        /* <DEDUP_REMOVED lines=18> */
.L_x_1204:
[----:B------:R-:W-:Y:S05]  /*31970*/  BSYNC.RECONVERGENT B1 ;  /* 0x0000000000017941 */ /* 0x000fea0003800200 */
.L_x_1203:
[----:B------:R-:W-:Y:S01]  /*31980*/  DADD R62, R6, 1 ;  /* 0x3ff00000063e7429 */ /* 0x000fe20000000000 */
[----:B------:R-:W-:Y:S01]  /*31990*/  IMAD.MOV.U32 R16, RZ, RZ, 0x0 ;  /* 0x00000000ff107424 */ /* 0x000fe200078e00ff */
[----:B------:R-:W-:Y:S01]  /*319a0*/  BSSY.RECONVERGENT B4, `(.L_x_1205) ;  /* 0x0000017000047945 */ /* 0x000fe20003800200 */
[----:B------:R-:W-:Y:S01]  /*319b0*/  IMAD.MOV.U32 R17, RZ, RZ, 0x3fd80000 ;  /* 0x3fd80000ff117424 */ /* 0x000fe200078e00ff */
[----:B------:R-:W-:Y:S02]  /*319c0*/  DSETP.NEU.AND P1, PT, R2, 1, PT ;  /* 0x3ff000000200742a */ /* 0x000fe40003f2d000 */
[----:B------:R-:W0:Y:S04]  /*319d0*/  MUFU.RSQ64H R7, R63 ;  /* 0x0000003f00077308 */ /* 0x000e280000001c00 */
[----:B------:R-:W-:-:S04]  /*319e0*/  IADD3 R6, PT, PT, R63, -0x3500000, RZ ;  /* 0xfcb000003f067810 */ /* 0x000fc80007ffe0ff */
[----:B------:R-:W-:Y:S02]  /*319f0*/  ISETP.GE.U32.AND P0, PT, R6, 0x7ca00000, PT ;  /* 0x7ca000000600780c */ /* 0x000fe40003f06070 */
        /* <DEDUP_REMOVED lines=17> */
.L_x_1206:
[----:B------:R-:W-:Y:S05]  /*31b10*/  BSYNC.RECONVERGENT B4 ;  /* 0x0000000000047941 */ /* 0x000fea0003800200 */
.L_x_1205:
        /* <DEDUP_REMOVED lines=9> */
.L_x_1207:
        /* <DEDUP_REMOVED lines=15> */
.L_x_1209:
[----:B------:R-:W-:Y:S05]  /*31ca0*/  BSYNC.RECONVERGENT B1 ;  /* 0x0000000000017941 */ /* 0x000fea0003800200 */
.L_x_1208:
        /* <DEDUP_REMOVED lines=24> */
.L_x_1211:
[----:B------:R-:W-:Y:S05]  /*31e30*/  BSYNC.RECONVERGENT B4 ;  /* 0x0000000000047941 */ /* 0x000fea0003800200 */
.L_x_1210:
        /* <DEDUP_REMOVED lines=16> */
.L_x_1213:
[----:B------:R-:W-:Y:S05]  /*31f40*/  BSYNC.RECONVERGENT B1 ;  /* 0x0000000000017941 */ /* 0x000fea0003800200 */
.L_x_1212:
[----:B------:R-:W-:Y:S01]  /*31f50*/  DADD R62, R6, 1 ;  /* 0x3ff00000063e7429 */ /* 0x000fe20000000000 */
[----:B------:R-:W-:Y:S01]  /*31f60*/  IMAD.MOV.U32 R16, RZ, RZ, 0x0 ;  /* 0x00000000ff107424 */ /* 0x000fe200078e00ff */
[----:B------:R-:W-:Y:S01]  /*31f70*/  MOV R17, 0x3fd80000 ;  /* 0x3fd8000000117802 */ /* 0x000fe20000000f00 */
        /* <DEDUP_REMOVED lines=22> */
.L_x_1215:
[----:B------:R-:W-:Y:S05]  /*320e0*/  BSYNC.RECONVERGENT B4 ;  /* 0x0000000000047941 */ /* 0x000fea0003800200 */
.L_x_1214:
        /* <DEDUP_REMOVED lines=20> */
.L_x_1217:
[----:B------:R-:W-:Y:S05]  /*32230*/  BSYNC.RECONVERGENT B4 ;  /* 0x0000000000047941 */ /* 0x000fea0003800200 */
.L_x_1216:
[----:B------:R-:W-:Y:S01]  /*32240*/  DADD R6, -RZ, |R16| ;  /* 0x00000000ff067229 */ /* 0x000fe20000000510 */
[----:B------:R-:W-:Y:S01]  /*32250*/  BSSY.RECONVERGENT B1, `(.L_x_1218) ;  /* 0x0000005000017945 */ /* 0x000fe20003800200 */
[----:B------:R-:W-:Y:S02]  /*32260*/  MOV R9, 0x40000000 ;  /* 0x4000000000097802 */ /* 0x000fe40000000f00 */
[----:B------:R-:W-:-:S06]  /*32270*/  MOV R0, 0x322a0 ;  /* 0x000322a000007802 */ /* 0x000fcc0000000f00 */
[----:B------:R-:W-:-:S07]  /*32280*/  IMAD.MOV.U32 R8, RZ, RZ, R6 ;  /* 0x000000ffff087224 */ /* 0x000fce00078e0006 */
[----:B------:R-:W-:Y:S05]  /*32290*/  CALL.REL.NOINC `($_Z13distributor_PdPdS_S_ii$__internal_accurate_pow) ;  /* 0x0000020c00507944 */ /* 0x000fea0003c00000 */
[----:B------:R-:W-:Y:S05]  /*322a0*/  BSYNC.RECONVERGENT B1 ;  /* 0x0000000000017941 */ /* 0x000fea0003800200 */
.L_x_1218:
        /* <DEDUP_REMOVED lines=15> */
.L_x_1220:
[----:B------:R-:W-:Y:S05]  /*323a0*/  BSYNC.RECONVERGENT B1 ;  /* 0x0000000000017941 */ /* 0x000fea0003800200 */
.L_x_1219:
        /* <DEDUP_REMOVED lines=11> */
.L_x_1221:
[----:B------:R-:W-:Y:S01]  /*32460*/  DADD R16, R50, 2 ;  /* 0x4000000032107429 */ /* 0x000fe20000000000 */
[----:B------:R-:W-:Y:S01]  /*32470*/  BSSY.RECONVERGENT B1, `(.L_x_1222) ;  /* 0x0000015000017945 */ /* 0x000fe20003800200 */
[----:B------:R-:W-:Y:S02]  /*32480*/  DMUL R46, R30, R22 ;  /* 0x000000161e2e7228 */ /* 0x000fe40000000000 */
[----:B------:R-:W-:-:S06]  /*32490*/  DSETP.NEU.AND P0, PT, R50, RZ, PT ;  /* 0x000000ff3200722a */ /* 0x000fcc0003f0d000 */
[----:B------:R-:W-:Y:S01]  /*324a0*/  LOP3.LUT R16, R17, 0x7ff00000, RZ, 0xc0, !PT ;  /* 0x7ff0000011107812 */ /* 0x000fe200078ec0ff */
[----:B------:R-:W-:Y:S01]  /*324b0*/  DFMA R46, R46, 0.25, R20 ;  /* 0x3fd000002e2e782b */ /* 0x000fe20000000014 */
[----:B------:R-:W-:Y:S02]  /*324c0*/  FSEL R44, R6, RZ, P0 ;  /* 0x000000ff062c7208 */ /* 0x000fe40000000000 */
[----:B------:R-:W-:Y:S02]  /*324d0*/  ISETP.NE.AND P1, PT, R16, 0x7ff00000, PT ;  /* 0x7ff000001000780c */ /* 0x000fe40003f25270 */
[----:B------:R-:W-:Y:S01]  /*324e0*/  FSEL R45, R9, RZ, P0 ;  /* 0x000000ff092d7208 */ /* 0x000fe20000000000 */
[----:B------:R-:W-:Y:S02]  /*324f0*/  IMAD.MOV.U32 R80, RZ, RZ, R44 ;  /* 0x000000ffff507224 */ /* 0x000fe400078e002c */
[----:B------:R-:W-:Y:S02]  /*32500*/  DADD R42, -RZ, |R46| ;  /* 0x00000000ff2a7229 */ /* 0x000fe4000000052e */
[----:B------:R-:W-:-:S08]  /*32510*/  IMAD.MOV.U32 R81, RZ, RZ, R45 ;  /* 0x000000ffff517224 */ /* 0x000fd000078e002d */
        /* <DEDUP_REMOVED lines=10> */
.L_x_1223:
[----:B------:R-:W-:Y:S05]  /*325c0*/  BSYNC.RECONVERGENT B1 ;  /* 0x0000000000017941 */ /* 0x000fea0003800200 */
.L_x_1222:
[----:B------:R-:W-:Y:S01]  /*325d0*/  BSSY.RECONVERGENT B1, `(.L_x_1224) ;  /* 0x0000005000017945 */ /* 0x000fe20003800200 */
[----:B------:R-:W-:Y:S01]  /*325e0*/  IMAD.MOV.U32 R7, RZ, RZ, R43 ;  /* 0x000000ffff077224 */ /* 0x000fe200078e002b */
[----:B------:R-:W-:Y:S01]  /*325f0*/  MOV R0, 0x32620 ;  /* 0x0003262000007802 */ /* 0x000fe20000000f00 */
[----:B------:R-:W-:-:S07]  /*32600*/  IMAD.MOV.U32 R9, RZ, RZ, 0x40000000 ;  /* 0x40000000ff097424 */ /* 0x000fce00078e00ff */
[----:B------:R-:W-:Y:S05]  /*32610*/  CALL.REL.NOINC `($_Z13distributor_PdPdS_S_ii$__internal_accurate_pow) ;  /* 0x0000020800707944 */ /* 0x000fea0003c00000 */
[----:B------:R-:W-:Y:S05]  /*32620*/  BSYNC.RECONVERGENT B1 ;  /* 0x0000000000017941 */ /* 0x000fea0003800200 */
.L_x_1224:
[----:B------:R-:W-:Y:S01]  /*32630*/  DADD R42, R46, 2 ;  /* 0x400000002e2a7429 */ /* 0x000fe20000000000 */
[----:B------:R-:W-:Y:S01]  /*32640*/  BSSY.RECONVERGENT B1, `(.L_x_1225) ;  /* 0x000001a000017945 */ /* 0x000fe20003800200 */
[----:B------:R-:W-:Y:S02]  /*32650*/  DMUL R58, R30, R22 ;  /* 0x000000161e3a7228 */ /* 0x000fe40000000000 */
[----:B------:R-:W-:Y:S02]  /*32660*/  DSETP.NEU.AND P1, PT, R46, RZ, PT ;  /* 0x000000ff2e00722a */ /* 0x000fe40003f2d000 */
[----:B------:R-:W-:-:S04]  /*32670*/  DSETP.NEU.AND P3, PT, R50, 1, PT ;  /* 0x3ff000003200742a */ /* 0x000fc80003f6d000 */
[----:B------:R-:W-:Y:S01]  /*32680*/  LOP3.LUT R17, R43, 0x7ff00000, RZ, 0xc0, !PT ;  /* 0x7ff000002b117812 */ /* 0x000fe200078ec0ff */
[----:B------:R-:W-:Y:S01]  /*32690*/  DFMA R58, R58, 0.25, R20 ;  /* 0x3fd000003a3a782b */ /* 0x000fe20000000014 */
[----:B------:R-:W-:Y:S02]  /*326a0*/  FSEL R42, R6, RZ, P1 ;  /* 0x000000ff062a7208 */ /* 0x000fe40000800000 */
[----:B------:R-:W-:Y:S02]  /*326b0*/  ISETP.NE.AND P2, PT, R17, 0x7ff00000, PT ;  /* 0x7ff000001100780c */ /* 0x000fe40003f45270 */
[----:B------:R-:W-:Y:S01]  /*326c0*/  FSEL R43, R9, RZ, P1 ;  /* 0x000000ff092b7208 */ /* 0x000fe20000800000 */
[----:B------:R-:W-:Y:S01]  /*326d0*/  DADD R8, -RZ, |R56| ;  /* 0x00000000ff087229 */ /* 0x000fe20000000538 */
[----:B------:R-:W-:Y:S01]  /*326e0*/  FSEL R80, R80, RZ, P3 ;  /* 0x000000ff50507208 */ /* 0x000fe20001800000 */
[----:B------:R-:W-:Y:S01]  /*326f0*/  DSETP.NEU.AND P0, PT, R58, 1, PT ;  /* 0x3ff000003a00742a */ /* 0x000fe20003f0d000 */
[----:B------:R-:W-:Y:S01]  /*32700*/  FSEL R81, R81, 1.875, P3 ;  /* 0x3ff0000051517808 */ /* 0x000fe20001800000 */
[----:B------:R-:W-:-:S02]  /*32710*/  IMAD.MOV.U32 R6, RZ, RZ, R42 ;  /* 0x000000ffff067224 */ /* 0x000fc400078e002a */
[----:B------:R-:W-:-:S04]  /*32720*/  IMAD.MOV.U32 R7, RZ, RZ, R43 ;  /* 0x000000ffff077224 */ /* 0x000fc800078e002b */
[----:B------:R-:W-:Y:S06]  /*32730*/  @P2 BRA `(.L_x_1226) ;  /* 0x0000000000282947 */ /* 0x000fec0003800000 */
[----:B------:R-:W-:-:S08]  /*32740*/  DMUL R6, R30, R22 ;  /* 0x000000161e067228 */ /* 0x000fd00000000000 */
[----:B------:R-:W-:-:S08]  /*32750*/  DFMA R6, R6, 0.25, R20 ;  /* 0x3fd000000606782b */ /* 0x000fd00000000014 */
        /* <DEDUP_REMOVED lines=8> */
.L_x_1226:
[----:B------:R-:W-:Y:S05]  /*327e0*/  BSYNC.RECONVERGENT B1 ;  /* 0x0000000000017941 */ /* 0x000fea0003800200 */
.L_x_1225:
        /* <DEDUP_REMOVED lines=9> */
.L_x_1227:
        /* <DEDUP_REMOVED lines=15> */
.L_x_1229:
[----:B------:R-:W-:Y:S05]  /*32970*/  BSYNC.RECONVERGENT B1 ;  /* 0x0000000000017941 */ /* 0x000fea0003800200 */
.L_x_1228:
[----:B------:R-:W-:Y:S01]  /*32980*/  FSEL R57, R7, 1.875, P2 ;  /* 0x3ff0000007397808 */ /* 0x000fe20001000000 */
[----:B------:R-:W-:Y:S01]  /*32990*/  DMUL R80, R80, -2 ;  /* 0xc000000050507828 */ /* 0x000fe20000000000 */
[----:B------:R-:W-:Y:S01]  /*329a0*/  FSEL R56, R6, RZ, P2 ;  /* 0x000000ff06387208 */ /* 0x000fe20001000000 */
[----:B------:R-:W-:Y:S01]  /*329b0*/  BSSY.RECONVERGENT B4, `(.L_x_1230) ;  /* 0x0000015000047945 */ /* 0x000fe20003800200 */
[----:B------:R-:W0:Y:S01]  /*329c0*/  MUFU.RCP64H R7, R57 ;  /* 0x0000003900077308 */ /* 0x000e220000001800 */
[----:B------:R-:W-:-:S06]  /*329d0*/  MOV R6, 0x1 ;  /* 0x0000000100067802 */ /* 0x000fcc0000000f00 */
        /* <DEDUP_REMOVED lines=18> */
.L_x_1231:
[----:B------:R-:W-:Y:S05]  /*32b00*/  BSYNC.RECONVERGENT B4 ;  /* 0x0000000000047941 */ /* 0x000fea0003800200 */
.L_x_1230:
        /* <DEDUP_REMOVED lines=62> */
.L_x_1233:
[----:B------:R-:W-:Y:S05]  /*32ef0*/  BSYNC.RECONVERGENT B1 ;  /* 0x0000000000017941 */ /* 0x000fea0003800200 */
.L_x_1232:
        /* <DEDUP_REMOVED lines=10> */
.L_x_1235:
[----:B------:R-:W-:Y:S05]  /*32fa0*/  BSYNC.RECONVERGENT B1 ;  /* 0x0000000000017941 */ /* 0x000fea0003800200 */
.L_x_1234:
        /* <DEDUP_REMOVED lines=28> */
.L_x_1237:
[----:B------:R-:W-:Y:S05]  /*33170*/  BSYNC.RECONVERGENT B4 ;  /* 0x0000000000047941 */ /* 0x000fea0003800200 */
.L_x_1236:
        /* <DEDUP_REMOVED lines=9> */
.L_x_1238:
        /* <DEDUP_REMOVED lines=15> */
.L_x_1240:
[----:B------:R-:W-:Y:S05]  /*33300*/  BSYNC.RECONVERGENT B1 ;  /* 0x0000000000017941 */ /* 0x000fea0003800200 */
.L_x_1239:
[----:B------:R-:W-:Y:S01]  /*33310*/  FSEL R53, R7, 1.875, P2 ;  /* 0x3ff0000007357808 */ /* 0x000fe20001000000 */
[----:B------:R-:W-:Y:S01]  /*33320*/  DMUL R54, R30, R22 ;  /* 0x000000161e367228 */ /* 0x000fe20000000000 */
[----:B------:R-:W-:Y:S01]  /*33330*/  FSEL R52, R6, RZ, P2 ;  /* 0x000000ff06347208 */ /* 0x000fe20001000000 */
[----:B------:R-:W-:Y:S01]  /*33340*/  IMAD.MOV.U32 R6, RZ, RZ, 0x1 ;  /* 0x00000001ff067424 */ /* 0x000fe200078e00ff */
[----:B------:R-:W0:Y:S01]  /*33350*/  MUFU.RCP64H R7, R53 ;  /* 0x0000003500077308 */ /* 0x000e220000001800 */
[----:B------:R-:W-:Y:S01]  /*33360*/  BSSY.RECONVERGENT B4, `(.L_x_1241) ;  /* 0x0000015000047945 */ /* 0x000fe20003800200 */
[----:B------:R-:W-:-:S03]  /*33370*/  ISETP.NE.AND P0, PT, R18, 0x7ff00000, PT ;  /* 0x7ff000001200780c */ /* 0x000fc60003f05270 */
[----:B------:R-:W-:-:S10]  /*33380*/  DFMA R56, R54, 0.25, R20 ;  /* 0x3fd000003638782b */ /* 0x000fd40000000014 */
        /* <DEDUP_REMOVED lines=18> */
.L_x_1242:
[----:B------:R-:W-:Y:S05]  /*334b0*/  BSYNC.RECONVERGENT B4 ;  /* 0x0000000000047941 */ /* 0x000fea0003800200 */
.L_x_1241:
[----:B------:R-:W-:Y:S01]  /*334c0*/  DMUL R52, R6, 4 ;  /* 0x4010000006347828 */ /* 0x000fe20000000000 */
[----:B------:R-:W-:Y:S01]  /*334d0*/  UMOV UR4, 0xf96d630 ;  /* 0x0f96d63000047882 */ /* 0x000fe20000000000 */
[----:B------:R-:W-:Y:S01]  /*334e0*/  UMOV UR5, 0x401f952e ;  /* 0x401f952e00057882 */ /* 0x000fe20000000000 */
[----:B------:R-:W-:Y:S01]  /*334f0*/  BSSY.RECONVERGENT B1, `(.L_x_1243) ;  /* 0x000000d000017945 */ /* 0x000fe20003800200 */
[----:B------:R-:W-:Y:S01]  /*33500*/  MOV R6, R48 ;  /* 0x0000003000067202 */ /* 0x000fe20000000f00 */
[----:B------:R-:W-:-:S03]  /*33510*/  IMAD.MOV.U32 R7, RZ, RZ, R49 ;  /* 0x000000ffff077224 */ /* 0x000fc600078e0031 */
        /* <DEDUP_REMOVED lines=10> */
.L_x_1244:
[----:B------:R-:W-:Y:S05]  /*335c0*/  BSYNC.RECONVERGENT B1 ;  /* 0x0000000000017941 */ /* 0x000fea0003800200 */
.L_x_1243:
        /* <DEDUP_REMOVED lines=25> */
.L_x_1246:
[----:B------:R-:W-:Y:S05]  /*33760*/  BSYNC.RECONVERGENT B4 ;  /* 0x0000000000047941 */ /* 0x000fea0003800200 */
.L_x_1245:
        /* <DEDUP_REMOVED lines=20> */
.L_x_1248:
[----:B------:R-:W-:Y:S05]  /*338b0*/  BSYNC.RECONVERGENT B4 ;  /* 0x0000000000047941 */ /* 0x000fea0003800200 */
.L_x_1247:
[----:B------:R-:W-:Y:S01]  /*338c0*/  DADD R6, -RZ, |R54| ;  /* 0x00000000ff067229 */ /* 0x000fe20000000536 */
[----:B------:R-:W-:Y:S01]  /*338d0*/  BSSY.RECONVERGENT B1, `(.L_x_1249) ;  /* 0x0000005000017945 */ /* 0x000fe20003800200 */
[----:B------:R-:W-:Y:S01]  /*338e0*/  IMAD.MOV.U32 R9, RZ, RZ, 0x40000000 ;  /* 0x40000000ff097424 */ /* 0x000fe200078e00ff */
[----:B------:R-:W-:-:S07]  /*338f0*/  MOV R0, 0x33920 ;  /* 0x0003392000007802 */ /* 0x000fce0000000f00 */
[----:B------:R-:W-:-:S07]  /*33900*/  IMAD.MOV.U32 R8, RZ, RZ, R6 ;  /* 0x000000ffff087224 */ /* 0x000fce00078e0006 */
[----:B------:R-:W-:Y:S05]  /*33910*/  CALL.REL.NOINC `($_Z13distributor_PdPdS_S_ii$__internal_accurate_pow) ;  /* 0x000001f400b07944 */ /* 0x000fea0003c00000 */
[----:B------:R-:W-:Y:S05]  /*33920*/  BSYNC.RECONVERGENT B1 ;  /* 0x0000000000017941 */ /* 0x000fea0003800200 */
.L_x_1249:
[----:B------:R-:W-:Y:S01]  /*33930*/  DADD R58, R54, 2 ;  /* 0x40000000363a7429 */ /* 0x000fe20000000000 */
[----:B------:R-:W-:Y:S01]  /*33940*/  BSSY.RECONVERGENT B1, `(.L_x_1250) ;  /* 0x0000018000017945 */ /* 0x000fe20003800200 */
[----:B------:R-:W-:Y:S01]  /*33950*/  DMUL R60, R30, R22 ;  /* 0x000000161e3c7228 */ /* 0x000fe20000000000 */
[----:B------:R-:W-:Y:S01]  /*33960*/  ISETP.NE.AND P1, PT, R16, 0x7ff00000, PT ;  /* 0x7ff000001000780c */ /* 0x000fe20003f25270 */
[----:B------:R-:W-:Y:S01]  /*33970*/  DSETP.NEU.AND P4, PT, R54, RZ, PT ;  /* 0x000000ff3600722a */ /* 0x000fe20003f8d000 */
[----:B------:R-:W-:Y:S01]  /*33980*/  IMAD.MOV.U32 R8, RZ, RZ, R44 ;  /* 0x000000ffff087224 */ /* 0x000fe200078e002c */
[----:B------:R-:W-:Y:S02]  /*33990*/  DSETP.NEU.AND P0, PT, R50, 1, PT ;  /* 0x3ff000003200742a */ /* 0x000fe40003f0d000 */
[----:B------:R-:W-:Y:S02]  /*339a0*/  DADD R62, -RZ, |R56| ;  /* 0x00000000ff3e7229 */ /* 0x000fe40000000538 */
[----:B------:R-:W-:Y:S01]  /*339b0*/  LOP3.LUT R58, R59, 0x7ff00000, RZ, 0xc0, !PT ;  /* 0x7ff000003b3a7812 */ /* 0x000fe200078ec0ff */
[----:B------:R-:W-:Y:S01]  /*339c0*/  DFMA R60, R60, 0.25, R20 ;  /* 0x3fd000003c3c782b */ /* 0x000fe20000000014 */
[----:B------:R-:W-:-:S02]  /*339d0*/  FSEL R6, R6, RZ, P4 ;  /* 0x000000ff06067208 */ /* 0x000fc40002000000 */
[----:B------:R-:W-:Y:S01]  /*339e0*/  ISETP.NE.AND P3, PT, R58, 0x7ff00000, PT ;  /* 0x7ff000003a00780c */ /* 0x000fe20003f65270 */
[----:B------:R-:W-:Y:S01]  /*339f0*/  IMAD.MOV.U32 R58, RZ, RZ, R42 ;  /* 0x000000ffff3a7224 */ /* 0x000fe200078e002a */
[----:B------:R-:W-:Y:S01]  /*33a00*/  FSEL R7, R9, RZ, P4 ;  /* 0x000000ff09077208 */ /* 0x000fe20002000000 */
[----:B------:R-:W-:Y:S01]  /*33a10*/  IMAD.MOV.U32 R9, RZ, RZ, R45 ;  /* 0x000000ffff097224 */ /* 0x000fe200078e002d */
[----:B------:R-:W-:Y:S01]  /*33a20*/  ISETP.NE.AND P4, PT, R17, 0x7ff00000, PT ;  /* 0x7ff000001100780c */ /* 0x000fe20003f85270 */
[----:B------:R-:W-:Y:S01]  /*33a30*/  DSETP.NEU.AND P2, PT, R60, 1, PT ;  /* 0x3ff000003c00742a */ /* 0x000fe20003f4d000 */
[----:B------:R-:W-:-:S07]  /*33a40*/  MOV R59, R43 ;  /* 0x0000002b003b7202 */ /* 0x000fce0000000f00 */
[----:B------:R-:W-:Y:S06]  /*33a50*/  @P3 BRA `(.L_x_1251) ;  /* 0x0000000000183947 */ /* 0x000fec0003800000 */
[----:B------:R-:W-:-:S14]  /*33a60*/  DSETP.NAN.AND P3, PT, R54, R54, PT ;  /* 0x000000363600722a */ /* 0x000fdc0003f68000 */
[----:B------:R-:W-:Y:S01]  /*33a70*/  @P3 DADD R6, R54, 2 ;  /* 0x4000000036063429 */ /* 0x000fe20000000000 */
[----:B------:R-:W-:Y:S10]  /*33a80*/  @P3 BRA `(.L_x_1251) ;  /* 0x00000000000c3947 */ /* 0x000ff40003800000 */
[----:B------:R-:W-:-:S14]  /*33a90*/  DSETP.NEU.AND P3, PT, |R54|, +INF , PT ;  /* 0x7ff000003600742a */ /* 0x000fdc0003f6d200 */
[----:B------:R-:W-:Y:S02]  /*33aa0*/  @!P3 IMAD.MOV.U32 R6, RZ, RZ, 0x0 ;  /* 0x00000000ff06b424 */ /* 0x000fe400078e00ff */
[----:B------:R-:W-:-:S07]  /*33ab0*/  @!P3 IMAD.MOV.U32 R7, RZ, RZ, 0x7ff00000 ;  /* 0x7ff00000ff07b424 */ /* 0x000fce00078e00ff */
.L_x_1251:
[----:B------:R-:W-:Y:S05]  /*33ac0*/  BSYNC.RECONVERGENT B1 ;  /* 0x0000000000017941 */ /* 0x000fea0003800200 */
.L_x_1250:
        /* <DEDUP_REMOVED lines=10> */
.L_x_1253:
[----:B------:R-:W-:Y:S05]  /*33b70*/  BSYNC.RECONVERGENT B1 ;  /* 0x0000000000017941 */ /* 0x000fea0003800200 */
.L_x_1252:
[----:B------:R-:W-:Y:S04]  /*33b80*/  BSSY.RECONVERGENT B1, `(.L_x_1254) ;  /* 0x000000c000017945 */ /* 0x000fe80003800200 */
[----:B------:R-:W-:Y:S05]  /*33b90*/  @P4 BRA `(.L_x_1255) ;  /* 0x0000000000284947 */ /* 0x000fea0003800000 */
        /* <DEDUP_REMOVED lines=10> */
.L_x_1255:
[----:B------:R-:W-:Y:S05]  /*33c40*/  BSYNC.RECONVERGENT B1 ;  /* 0x0000000000017941 */ /* 0x000fea0003800200 */
.L_x_1254:
[----:B------:R-:W-:Y:S01]  /*33c50*/  FSEL R60, R58, RZ, P2 ;  /* 0x000000ff3a3c7208 */ /* 0x000fe20001000000 */
[----:B------:R-:W-:Y:S01]  /*33c60*/  BSSY.RECONVERGENT B1, `(.L_x_1256) ;  /* 0x000000e000017945 */ /* 0x000fe20003800200 */
[----:B------:R-:W-:Y:S01]  /*33c70*/  FSEL R61, R59, 1.875, P2 ;  /* 0x3ff000003b3d7808 */ /* 0x000fe20001000000 */
[----:B------:R-:W-:Y:S01]  /*33c80*/  DMUL R58, R6, -5 ;  /* 0xc0140000063a7828 */ /* 0x000fe20000000000 */
[----:B------:R-:W-:Y:S01]  /*33c90*/  FSEL R82, R8, RZ, P0 ;  /* 0x000000ff08527208 */ /* 0x000fe20000000000 */
[----:B------:R-:W-:Y:S01]  /*33ca0*/  IMAD.MOV.U32 R8, RZ, RZ, R62 ;  /* 0x000000ffff087224 */ /* 0x000fe200078e003e */
[----:B------:R-:W-:Y:S01]  /*33cb0*/  FSEL R83, R9, 1.875, P0 ;  /* 0x3ff0000009537808 */ /* 0x000fe20000000000 */
[----:B------:R-:W-:Y:S01]  /*33cc0*/  DSETP.NEU.AND P0, PT, R54, 1, PT ;  /* 0x3ff000003600742a */ /* 0x000fe20003f0d000 */
[----:B------:R-:W-:Y:S01]  /*33cd0*/  IMAD.MOV.U32 R7, RZ, RZ, R63 ;  /* 0x000000ffff077224 */ /* 0x000fe200078e003f */
[----:B------:R-:W-:Y:S02]  /*33ce0*/  MOV R9, 0x40000000 ;  /* 0x4000000000097802 */ /* 0x000fe40000000f00 */
[----:B------:R-:W-:Y:S01]  /*33cf0*/  MOV R0, 0x33d40 ;  /* 0x00033d4000007802 */ /* 0x000fe20000000f00 */
[----:B------:R-:W-:Y:S01]  /*33d00*/  DADD R82, R82, R60 ;  /* 0x0000000052527229 */ /* 0x000fe2000000003c */
[----:B------:R-:W-:-:S02]  /*33d10*/  FSEL R54, R58, RZ, P0 ;  /* 0x000000ff3a367208 */ /* 0x000fc40000000000 */
[----:B------:R-:W-:-:S08]  /*33d20*/  FSEL R55, R59, -2.3125, P0 ;  /* 0xc01400003b377808 */ /* 0x000fd00000000000 */
[----:B------:R-:W-:Y:S05]  /*33d30*/  CALL.REL.NOINC `($_Z13distributor_PdPdS_S_ii$__internal_accurate_pow) ;  /* 0x000001f000a87944 */ /* 0x000fea0003c00000 */
[----:B------:R-:W-:Y:S05]  /*33d40*/  BSYNC.RECONVERGENT B1 ;  /* 0x0000000000017941 */ /* 0x000fea0003800200 */
.L_x_1256:
        /* <DEDUP_REMOVED lines=15> */
.L_x_1258:
[----:B------:R-:W-:Y:S05]  /*33e40*/  BSYNC.RECONVERGENT B1 ;  /* 0x0000000000017941 */ /* 0x000fea0003800200 */
.L_x_1257:
        /* <DEDUP_REMOVED lines=24> */
.L_x_1260:
[----:B------:R-:W-:Y:S05]  /*33fd0*/  BSYNC.RECONVERGENT B4 ;  /* 0x0000000000047941 */ /* 0x000fea0003800200 */
.L_x_1259:
        /* <DEDUP_REMOVED lines=9> */
[----:B------:R-:W-:-:S07]  /*34070*/  MOV R58, R48 ;  /* 0x00000030003a7202 */ /* 0x000fce0000000f00 */
        /* <DEDUP_REMOVED lines=52> */
.L_x_1262:
[----:B------:R-:W-:Y:S05]  /*343c0*/  BSYNC.RECONVERGENT B1 ;  /* 0x0000000000017941 */ /* 0x000fea0003800200 */
.L_x_1261:
        /* <DEDUP_REMOVED lines=10> */
.L_x_1264:
[----:B------:R-:W-:Y:S05]  /*34470*/  BSYNC.RECONVERGENT B1 ;  /* 0x0000000000017941 */ /* 0x000fea0003800200 */
.L_x_1263:
[----:B------:R-:W-:Y:S01]  /*34480*/  DADD R62, R58, 1 ;  /* 0x3ff000003a3e7429 */ /* 0x000fe20000000000 */
[----:B------:R-:W-:Y:S01]  /*34490*/  BSSY.RECONVERGENT B4, `(.L_x_1265) ;  /* 0x000001d000047945 */ /* 0x000fe20003800200 */
[----:B------:R-:W-:Y:S01]  /*344a0*/  IMAD.MOV.U32 R58, RZ, RZ, 0x0 ;  /* 0x00000000ff3a7424 */ /* 0x000fe200078e00ff */
[----:B------:R-:W-:Y:S01]  /*344b0*/  MOV R59, 0x3fd80000 ;  /* 0x3fd80000003b7802 */ /* 0x000fe20000000f00 */
[----:B------:R-:W-:Y:S02]  /*344c0*/  DMUL R52, R52, 0.5 ;  /* 0x3fe0000034347828 */ /* 0x000fe40000000000 */
[----:B------:R-:W0:Y:S01]  /*344d0*/  MUFU.RSQ64H R7, R63 ;  /* 0x0000003f00077308 */ /* 0x000e220000001c00 */
[----:B------:R-:W-:Y:S02]  /*344e0*/  DMUL R54, R8, R54 ;  /* 0x0000003608367228 */ /* 0x000fe40000000000 */
[----:B------:R-:W-:Y:S01]  /*344f0*/  DSETP.NEU.AND P1, PT, R2, 1, PT ;  /* 0x3ff000000200742a */ /* 0x000fe20003f2d000 */
[----:B------:R-:W-:-:S05]  /*34500*/  VIADD R6, R63, 0xfcb00000 ;  /* 0xfcb000003f067836 */ /* 0x000fca0000000000 */
[----:B------:R-:W-:Y:S01]  /*34510*/  ISETP.GE.U32.AND P0, PT, R6, 0x7ca00000, PT ;  /* 0x7ca000000600780c */ /* 0x000fe20003f06070 */
[----:B0-----:R-:W-:-:S08]  /*34520*/  DMUL R56, R6, R6 ;  /* 0x0000000606387228 */ /* 0x001fd00000000000 */
[----:B------:R-:W-:-:S08]  /*34530*/  DFMA R56, R62, -R56, 1 ;  /* 0x3ff000003e38742b */ /* 0x000fd00000000838 */
[----:B------:R-:W-:Y:S02]  /*34540*/  DFMA R58, R56, R58, 0.5 ;  /* 0x3fe00000383a742b */ /* 0x000fe4000000003a */
[----:B------:R-:W-:-:S08]  /*34550*/  DMUL R56, R6, R56 ;  /* 0x0000003806387228 */ /* 0x000fd00000000000 */
[----:B------:R-:W-:Y:S02]  /*34560*/  DFMA R60, R58, R56, R6 ;  /* 0x000000383a3c722b */ /* 0x000fe40000000006 */
[----:B------:R-:W-:-:S06]  /*34570*/  DMUL R56, R54, R52 ;  /* 0x0000003436387228 */ /* 0x000fcc0000000000 */
        /* <DEDUP_REMOVED lines=12> */
[----:B------:R-:W-:-:S07]  /*34640*/  IMAD.MOV.U32 R61, RZ, RZ, R65 ;  /* 0x000000ffff3d7224 */ /* 0x000fce00078e0041 */
[----:B------:R-:W-:Y:S05]  /*34650*/  CALL.REL.NOINC `($__internal_2_$__cuda_sm20_dsqrt_rn_f64_mediumpath_v1) ;  /* 0x000001e000147944 */ /* 0x000fea0003c00000 */
.L_x_1266:
[----:B------:R-:W-:Y:S05]  /*34660*/  BSYNC.RECONVERGENT B4 ;  /* 0x0000000000047941 */ /* 0x000fea0003800200 */
.L_x_1265:
        /* <DEDUP_REMOVED lines=18> */
.L_x_1268:
[----:B------:R-:W-:Y:S05]  /*34790*/  BSYNC.RECONVERGENT B4 ;  /* 0x0000000000047941 */ /* 0x000fea0003800200 */
.L_x_1267:
        /* <DEDUP_REMOVED lines=9> */
.L_x_1269:
[----:B------:R-:W0:Y:S01]  /*34830*/  MUFU.RCP64H R59, R33 ;  /* 0x00000021003b7308 */ /* 0x000e220000001800 */
[----:B------:R-:W-:Y:S01]  /*34840*/  IMAD.MOV.U32 R58, RZ, RZ, 0x1 ;  /* 0x00000001ff3a7424 */ /* 0x000fe200078e00ff */
[C---:B------:R-:W-:Y:S01]  /*34850*/  DSETP.NEU.AND P4, PT, R52.reuse, RZ, PT ;  /* 0x000000ff3400722a */ /* 0x040fe20003f8d000 */
[----:B------:R-:W-:Y:S01]  /*34860*/  BSSY.RECONVERGENT B1, `(.L_x_1270) ;  /* 0x000001d000017945 */ /* 0x000fe20003800200 */
[----:B------:R-:W-:Y:S01]  /*34870*/  DSETP.NEU.AND P1, PT, R52, 1, PT ;  /* 0x3ff000003400742a */ /* 0x000fe20003f2d000 */
[----:B------:R-:W-:-:S03]  /*34880*/  ISETP.NE.AND P0, PT, R16, 0x7ff00000, PT ;  /* 0x7ff000001000780c */ /* 0x000fc60003f05270 */
[----:B------:R-:W-:Y:S02]  /*34890*/  FSEL R6, R6, RZ, P4 ;  /* 0x000000ff06067208 */ /* 0x000fe40002000000 */
[----:B------:R-:W-:Y:S01]  /*348a0*/  FSEL R7, R9, RZ, P4 ;  /* 0x000000ff09077208 */ /* 0x000fe20002000000 */
[----:B0-----:R-:W-:-:S08]  /*348b0*/  DFMA R54, -R32, R58, 1 ;  /* 0x3ff000002036742b */ /* 0x001fd0000000013a */
[----:B------:R-:W-:Y:S02]  /*348c0*/  DFMA R60, R54, R54, R54 ;  /* 0x00000036363c722b */ /* 0x000fe40000000036 */
[----:B------:R-:W-:-:S06]  /*348d0*/  DMUL R54, R30, R26 ;  /* 0x0000001a1e367228 */ /* 0x000fcc0000000000 */
[----:B------:R-:W-:Y:S02]  /*348e0*/  DFMA R60, R58, R60, R58 ;  /* 0x0000003c3a3c722b */ /* 0x000fe4000000003a */
[----:B------:R-:W-:-:S06]  /*348f0*/  DFMA R54, R54, 0.25, R24 ;  /* 0x3fd000003636782b */ /* 0x000fcc0000000018 */
[----:B------:R-:W-:Y:S02]  /*34900*/  DFMA R58, -R32, R60, 1 ;  /* 0x3ff00000203a742b */ /* 0x000fe4000000013c */
[----:B------:R-:W-:-:S06]  /*34910*/  DMUL R62, R54, -2 ;  /* 0xc0000000363e7828 */ /* 0x000fcc0000000000 */
[----:B------:R-:W-:Y:S02]  /*34920*/  DFMA R64, R60, R58, R60 ;  /* 0x0000003a3c40722b */ /* 0x000fe4000000003c */
[----:B------:R-:W-:Y:S02]  /*34930*/  DADD R58, R52, 2 ;  /* 0x40000000343a7429 */ /* 0x000fe40000000000 */
[----:B------:R-:W-:-:S04]  /*34940*/  FSETP.GEU.AND P4, PT, |R63|, 6.5827683646048100446e-37, PT ;  /* 0x036000003f00780b */ /* 0x000fc80003f8e200 */
        /* <DEDUP_REMOVED lines=14> */
.L_x_1271:
[----:B------:R-:W-:Y:S05]  /*34a30*/  BSYNC.RECONVERGENT B1 ;  /* 0x0000000000017941 */ /* 0x000fea0003800200 */
.L_x_1270:
        /* <DEDUP_REMOVED lines=12> */
.L_x_1273:
[----:B------:R-:W-:Y:S05]  /*34b00*/  BSYNC.RECONVERGENT B4 ;  /* 0x0000000000047941 */ /* 0x000fea0003800200 */
.L_x_1272:
        /* <DEDUP_REMOVED lines=18> */
.L_x_1275:
[----:B------:R-:W-:Y:S05]  /*34c30*/  BSYNC.RECONVERGENT B1 ;  /* 0x0000000000017941 */ /* 0x000fea0003800200 */
.L_x_1274:
        /* <DEDUP_REMOVED lines=12> */
.L_x_1277:
[----:B------:R-:W-:Y:S05]  /*34d00*/  BSYNC.RECONVERGENT B1 ;  /* 0x0000000000017941 */ /* 0x000fea0003800200 */
.L_x_1276:
        /* <DEDUP_REMOVED lines=10> */
.L_x_1279:
[----:B------:R-:W-:Y:S05]  /*34db0*/  BSYNC.RECONVERGENT B1 ;  /* 0x0000000000017941 */ /* 0x000fea0003800200 */
.L_x_1278:
[----:B------:R-:W-:Y:S01]  /*34dc0*/  DADD R62, R52, 1 ;  /* 0x3ff00000343e7429 */ /* 0x000fe20000000000 */
[----:B------:R-:W-:Y:S01]  /*34dd0*/  IMAD.MOV.U32 R58, RZ, RZ, 0x0 ;  /* 0x00000000ff3a7424 */ /* 0x000fe200078e00ff */
[----:B------:R-:W-:Y:S01]  /*34de0*/  DMUL R60, R30, R22 ;  /* 0x000000161e3c7228 */ /* 0x000fe20000000000 */
[----:B------:R-:W-:Y:S01]  /*34df0*/  IMAD.MOV.U32 R59, RZ, RZ, 0x3fd80000 ;  /* 0x3fd80000ff3b7424 */ /* 0x000fe200078e00ff */
[----:B------:R-:W-:Y:S01]  /*34e00*/  DSETP.NEU.AND P1, PT, R50, 1, PT ;  /* 0x3ff000003200742a */ /* 0x000fe20003f2d000 */
[----:B------:R-:W-:Y:S01]  /*34e10*/  BSSY.RECONVERGENT B4, `(.L_x_1280) ;  /* 0x0000021000047945 */ /* 0x000fe20003800200 */
[----:B------:R-:W0:Y:S04]  /*34e20*/  MUFU.RSQ64H R65, R63 ;  /* 0x0000003f00417308 */ /* 0x000e280000001c00 */
[----:B------:R-:W-:Y:S01]  /*34e30*/  VIADD R64, R63, 0xfcb00000 ;  /* 0xfcb000003f407836 */ /* 0x000fe20000000000 */
[----:B------:R-:W-:-:S08]  /*34e40*/  DFMA R66, R60, 0.25, R20 ;  /* 0x3fd000003c42782b */ /* 0x000fd00000000014 */
[----:B------:R-:W-:Y:S02]  /*34e50*/  DSETP.NEU.AND P0, PT, R66, 1, PT ;  /* 0x3ff000004200742a */ /* 0x000fe40003f0d000 */
[----:B0-----:R-:W-:-:S04]  /*34e60*/  DMUL R52, R64, R64 ;  /* 0x0000004040347228 */ /* 0x001fc80000000000 */
[----:B------:R-:W-:Y:S02]  /*34e70*/  FSEL R8, R8, RZ, P0 ;  /* 0x000000ff08087208 */ /* 0x000fe40000000000 */
[----:B------:R-:W-:Y:S02]  /*34e80*/  FSEL R9, R9, 1.875, P0 ;  /* 0x3ff0000009097808 */ /* 0x000fe40000000000 */
[----:B------:R-:W-:Y:S01]  /*34e90*/  ISETP.GE.U32.AND P0, PT, R64, 0x7ca00000, PT ;  /* 0x7ca000004000780c */ /* 0x000fe20003f06070 */
[----:B------:R-:W-:-:S08]  /*34ea0*/  DFMA R52, R62, -R52, 1 ;  /* 0x3ff000003e34742b */ /* 0x000fd00000000834 */
[----:B------:R-:W-:Y:S02]  /*34eb0*/  DFMA R58, R52, R58, 0.5 ;  /* 0x3fe00000343a742b */ /* 0x000fe4000000003a */
[----:B------:R-:W-:-:S08]  /*34ec0*/  DMUL R52, R64, R52 ;  /* 0x0000003440347228 */ /* 0x000fd00000000000 */
[----:B------:R-:W-:Y:S02]  /*34ed0*/  DFMA R60, R58, R52, R64 ;  /* 0x000000343a3c722b */ /* 0x000fe40000000040 */
[----:B------:R-:W-:Y:S01]  /*34ee0*/  DMUL R52, R54, R82 ;  /* 0x0000005236347228 */ /* 0x000fe20000000000 */
[----:B------:R-:W-:Y:S02]  /*34ef0*/  FSEL R54, R6, RZ, P1 ;  /* 0x000000ff06367208 */ /* 0x000fe40000800000 */
[----:B------:R-:W-:Y:S01]  /*34f00*/  FSEL R55, R7, 1.875, P1 ;  /* 0x3ff0000007377808 */ /* 0x000fe20000800000 */
[----:B------:R-:W-:Y:S02]  /*34f10*/  DSETP.NEU.AND P1, PT, R2, 1, PT ;  /* 0x3ff000000200742a */ /* 0x000fe40003f2d000 */
[----:B------:R-:W-:Y:S02]  /*34f20*/  DMUL R66, R62, R60 ;  /* 0x0000003c3e427228 */ /* 0x000fe40000000000 */
[----:B------:R-:W-:-:S02]  /*34f30*/  VIADD R59, R61, 0xfff00000 ;  /* 0xfff000003d3b7836 */ /* 0x000fc40000000000 */
[----:B------:R-:W-:Y:S01]  /*34f40*/  IMAD.MOV.U32 R58, RZ, RZ, R60 ;  /* 0x000000ffff3a7224 */ /* 0x000fe200078e003c */
[----:B------:R-:W-:-:S03]  /*34f50*/  DADD R54, R54, R8 ;  /* 0x0000000036367229 */ /* 0x000fc60000000008 */
        /* <DEDUP_REMOVED lines=12> */
.L_x_1281:
[----:B------:R-:W-:Y:S05]  /*35020*/  BSYNC.RECONVERGENT B4 ;  /* 0x0000000000047941 */ /* 0x000fea0003800200 */
.L_x_1280:
        /* <DEDUP_REMOVED lines=9> */
.L_x_1282:
        /* <DEDUP_REMOVED lines=15> */
.L_x_1284:
[----:B------:R-:W-:Y:S05]  /*351b0*/  BSYNC.RECONVERGENT B1 ;  /* 0x0000000000017941 */ /* 0x000fea0003800200 */
.L_x_1283:
        /* <DEDUP_REMOVED lines=24> */
.L_x_1286:
[----:B------:R-:W-:Y:S05]  /*35340*/  BSYNC.RECONVERGENT B4 ;  /* 0x0000000000047941 */ /* 0x000fea0003800200 */
.L_x_1285:
[----:B------:R-:W-:Y:S01]  /*35350*/  MOV R8, 0x0 ;  /* 0x0000000000087802 */ /* 0x000fe20000000f00 */
[----:B------:R-:W-:Y:S01]  /*35360*/  IMAD.MOV.U32 R9, RZ, RZ, 0x40000000 ;  /* 0x40000000ff097424 */ /* 0x000fe200078e00ff */
[----:B------:R-:W-:Y:S01]  /*35370*/  UMOV UR4, 0xf96d630 ;  /* 0x0f96d63000047882 */ /* 0x000fe20000000000 */
[----:B------:R-:W-:Y:S01]  /*35380*/  UMOV UR5, 0x401f952e ;  /* 0x401f952e00057882 */ /* 0x000fe20000000000 */
[----:B------:R-:W-:Y:S03]  /*35390*/  BSSY.RECONVERGENT B1, `(.L_x_1287) ;  /* 0x000000b000017945 */ /* 0x000fe60003800200 */
        /* <DEDUP_REMOVED lines=10> */
.L_x_1288:
[----:B------:R-:W-:Y:S05]  /*35440*/  BSYNC.RECONVERGENT B1 ;  /* 0x0000000000017941 */ /* 0x000fea0003800200 */
.L_x_1287:
        /* <DEDUP_REMOVED lines=25> */
.L_x_1290:
[----:B------:R-:W-:Y:S05]  /*355e0*/  BSYNC.RECONVERGENT B4 ;  /* 0x0000000000047941 */ /* 0x000fea0003800200 */
.L_x_1289:
        /* <DEDUP_REMOVED lines=20> */
.L_x_1292:
[----:B------:R-:W-:Y:S05]  /*35730*/  BSYNC.RECONVERGENT B4 ;  /* 0x0000000000047941 */ /* 0x000fea0003800200 */
.L_x_1291:
[----:B------:R-:W-:Y:S01]  /*35740*/  DADD R6, -RZ, |R48| ;  /* 0x00000000ff067229 */ /* 0x000fe20000000530 */
[----:B------:R-:W-:Y:S01]  /*35750*/  BSSY.RECONVERGENT B1, `(.L_x_1293) ;  /* 0x0000005000017945 */ /* 0x000fe20003800200 */
[----:B------:R-:W-:Y:S01]  /*35760*/  IMAD.MOV.U32 R9, RZ, RZ, 0x40000000 ;  /* 0x40000000ff097424 */ /* 0x000fe200078e00ff */
[----:B------:R-:W-:-:S07]  /*35770*/  MOV R0, 0x357a0 ;  /* 0x000357a000007802 */ /* 0x000fce0000000f00 */
[----:B------:R-:W-:-:S07]  /*35780*/  IMAD.MOV.U32 R8, RZ, RZ, R6 ;  /* 0x000000ffff087224 */ /* 0x000fce00078e0006 */
[----:B------:R-:W-:Y:S05]  /*35790*/  CALL.REL.NOINC `($_Z13distributor_PdPdS_S_ii$__internal_accurate_pow) ;  /* 0x000001d800107944 */ /* 0x000fea0003c00000 */
[----:B------:R-:W-:Y:S05]  /*357a0*/  BSYNC.RECONVERGENT B1 ;  /* 0x0000000000017941 */ /* 0x000fea0003800200 */
.L_x_1293:
[----:B------:R-:W-:Y:S01]  /*357b0*/  DADD R52, R48, 2 ;  /* 0x4000000030347429 */ /* 0x000fe20000000000 */
[----:B------:R-:W-:Y:S01]  /*357c0*/  BSSY.RECONVERGENT B1, `(.L_x_1294) ;  /* 0x0000014000017945 */ /* 0x000fe20003800200 */
[----:B------:R-:W-:Y:S01]  /*357d0*/  DMUL R54, R30, R22 ;  /* 0x000000161e367228 */ /* 0x000fe20000000000 */
[----:B------:R-:W-:Y:S01]  /*357e0*/  ISETP.NE.AND P1, PT, R16, 0x7ff00000, PT ;  /* 0x7ff000001000780c */ /* 0x000fe20003f25270 */
[----:B------:R-:W-:Y:S01]  /*357f0*/  DSETP.NEU.AND P3, PT, R48, RZ, PT ;  /* 0x000000ff3000722a */ /* 0x000fe20003f6d000 */
[----:B------:R-:W-:Y:S01]  /*35800*/  ISETP.NE.AND P4, PT, R17, 0x7ff00000, PT ;  /* 0x7ff000001100780c */ /* 0x000fe20003f85270 */
[----:B------:R-:W-:-:S04]  /*35810*/  DSETP.NEU.AND P0, PT, R50, 1, PT ;  /* 0x3ff000003200742a */ /* 0x000fc80003f0d000 */
[----:B------:R-:W-:Y:S01]  /*35820*/  LOP3.LUT R52, R53, 0x7ff00000, RZ, 0xc0, !PT ;  /* 0x7ff0000035347812 */ /* 0x000fe200078ec0ff */
[----:B------:R-:W-:Y:S01]  /*35830*/  DFMA R54, R54, 0.25, R20 ;  /* 0x3fd000003636782b */ /* 0x000fe20000000014 */
[----:B------:R-:W-:Y:S02]  /*35840*/  FSEL R6, R6, RZ, P3 ;  /* 0x000000ff06067208 */ /* 0x000fe40001800000 */
[----:B------:R-:W-:Y:S01]  /*35850*/  ISETP.NE.AND P2, PT, R52, 0x7ff00000, PT ;  /* 0x7ff000003400780c */ /* 0x000fe20003f45270 */
[----:B------:R-:W-:Y:S01]  /*35860*/  DADD R52, -RZ, |R2| ;  /* 0x00000000ff347229 */ /* 0x000fe20000000502 */
[----:B------:R-:W-:-:S03]  /*35870*/  FSEL R7, R9, RZ, P3 ;  /* 0x000000ff09077208 */ /* 0x000fc60001800000 */
[----:B------:R-:W-:-:S08]  /*35880*/  DSETP.NEU.AND P3, PT, R54, 1, PT ;  /* 0x3ff000003600742a */ /* 0x000fd00003f6d000 */
[----:B------:R-:W-:Y:S06]  /*35890*/  @P2 BRA `(.L_x_1295) ;  /* 0x0000000000182947 */ /* 0x000fec0003800000 */
[----:B------:R-:W-:-:S14]  /*358a0*/  DSETP.NAN.AND P2, PT, R48, R48, PT ;  /* 0x000000303000722a */ /* 0x000fdc0003f48000 */
[----:B------:R-:W-:Y:S01]  /*358b0*/  @P2 DADD R6, R48, 2 ;  /* 0x4000000030062429 */ /* 0x000fe20000000000 */
[----:B------:R-:W-:Y:S10]  /*358c0*/  @P2 BRA `(.L_x_1295) ;  /* 0x00000000000c2947 */ /* 0x000ff40003800000 */
[----:B------:R-:W-:-:S14]  /*358d0*/  DSETP.NEU.AND P2, PT, |R48|, +INF , PT ;  /* 0x7ff000003000742a */ /* 0x000fdc0003f4d200 */
[----:B------:R-:W-:Y:S02]  /*358e0*/  @!P2 IMAD.MOV.U32 R6, RZ, RZ, 0x0 ;  /* 0x00000000ff06a424 */ /* 0x000fe400078e00ff */
[----:B------:R-:W-:-:S07]  /*358f0*/  @!P2 IMAD.MOV.U32 R7, RZ, RZ, 0x7ff00000 ;  /* 0x7ff00000ff07a424 */ /* 0x000fce00078e00ff */
.L_x_1295:
[----:B------:R-:W-:Y:S05]  /*35900*/  BSYNC.RECONVERGENT B1 ;  /* 0x0000000000017941 */ /* 0x000fea0003800200 */
.L_x_1294:
        /* <DEDUP_REMOVED lines=8> */
.L_x_1297:
[----:B------:R-:W-:Y:S05]  /*35990*/  BSYNC.RECONVERGENT B1 ;  /* 0x0000000000017941 */ /* 0x000fea0003800200 */
.L_x_1296:
        /* <DEDUP_REMOVED lines=8> */
[----:B------:R-:W-:Y:S01]  /*35a20*/  @!P0 IMAD.MOV.U32 R42, RZ, RZ, 0x0 ;  /* 0x00000000ff2a8424 */ /* 0x000fe200078e00ff */
[----:B------:R-:W-:-:S07]  /*35a30*/  @!P0 MOV R43, 0x7ff00000 ;  /* 0x7ff00000002b8802 */ /* 0x000fce0000000f00 */
.L_x_1299:
[----:B------:R-:W-:Y:S05]  /*35a40*/  BSYNC.RECONVERGENT B1 ;  /* 0x0000000000017941 */ /* 0x000fea0003800200 */
.L_x_1298:
        /* <DEDUP_REMOVED lines=14> */
.L_x_1300:
        /* <DEDUP_REMOVED lines=15> */
.L_x_1302:
[----:B------:R-:W-:Y:S05]  /*35c20*/  BSYNC.RECONVERGENT B1 ;  /* 0x0000000000017941 */ /* 0x000fea0003800200 */
.L_x_1301:
        /* <DEDUP_REMOVED lines=24> */
.L_x_1304:
[----:B------:R-:W-:Y:S05]  /*35db0*/  BSYNC.RECONVERGENT B4 ;  /* 0x0000000000047941 */ /* 0x000fea0003800200 */
.L_x_1303:
[----:B------:R-:W-:Y:S01]  /*35dc0*/  IMAD.MOV.U32 R44, RZ, RZ, 0x652b82fe ;  /* 0x652b82feff2c7424 */ /* 0x000fe200078e00ff */
[----:B------:R-:W-:Y:S01]  /*35dd0*/  UMOV UR4, 0xfefa39ef ;  /* 0xfefa39ef00047882 */ /* 0x000fe20000000000 */
[----:B------:R-:W-:Y:S01]  /*35de0*/  IMAD.MOV.U32 R45, RZ, RZ, 0x3ff71547 ;  /* 0x3ff71547ff2d7424 */ /* 0x000fe200078e00ff */
[----:B------:R-:W-:Y:S01]  /*35df0*/  UMOV UR5, 0x3fe62e42 ;  /* 0x3fe62e4200057882 */ /* 0x000fe20000000000 */
[----:B------:R-:W-:Y:S01]  /*35e00*/  FSETP.GEU.AND P0, PT, |R7|, 4.1917929649353027344, PT ;  /* 0x4086232b0700780b */ /* 0x000fe20003f0e200 */
[----:B------:R-:W-:Y:S01]  /*35e10*/  BSSY.RECONVERGENT B1, `(.L_x_1305) ;  /* 0x0000038000017945 */ /* 0x000fe20003800200 */
[----:B------:R-:W-:Y:S02]  /*35e20*/  DMUL R18, R18, 0.5 ;  /* 0x3fe0000012127828 */ /* 0x000fe40000000000 */
        /* <DEDUP_REMOVED lines=54> */
.L_x_1306:
[----:B------:R-:W-:Y:S05]  /*36190*/  BSYNC.RECONVERGENT B1 ;  /* 0x0000000000017941 */ /* 0x000fea0003800200 */
.L_x_1305:
[----:B------:R-:W-:Y:S01]  /*361a0*/  DFMA R48, R30, 0.375, R28 ;  /* 0x3fd800001e30782b */ /* 0x000fe2000000001c */
[----:B------:R-:W-:Y:S01]  /*361b0*/  BSSY.RECONVERGENT B4, `(.L_x_1307) ;  /* 0x000014c000047945 */ /* 0x000fe20003800200 */
[----:B------:R-:W-:Y:S02]  /*361c0*/  DMUL R50, R10, 0.5 ;  /* 0x3fe000000a327828 */ /* 0x000fe40000000000 */
[----:B------:R-:W-:Y:S02]  /*361d0*/  DMUL R16, R2, R16 ;  /* 0x0000001002107228 */ /* 0x000fe40000000000 */
[----:B------:R-:W-:Y:S02]  /*361e0*/  DMUL R8, R30, R14 ;  /* 0x0000000e1e087228 */ /* 0x000fe40000000000 */
[----:B------:R-:W-:Y:S02]  /*361f0*/  DFMA R2, R36, 0.25, R22 ;  /* 0x3fd000002402782b */ /* 0x000fe40000000016 */
[----:B------:R-:W-:-:S02]  /*36200*/  DMUL R44, R30, R22 ;  /* 0x000000161e2c7228 */ /* 0x000fc40000000000 */
[----:B------:R-:W-:Y:S02]  /*36210*/  DFMA R6, R38, 0.25, R26 ;  /* 0x3fd000002606782b */ /* 0x000fe4000000001a */
[----:B------:R-:W-:Y:S02]  /*36220*/  DMUL R46, R30, R26 ;  /* 0x0000001a1e2e7228 */ /* 0x000fe40000000000 */
[----:B------:R-:W-:Y:S02]  /*36230*/  DSETP.GEU.AND P0, PT, R48, R50, PT ;  /* 0x000000323000722a */ /* 0x000fe40003f0e000 */
[----:B------:R-:W-:Y:S02]  /*36240*/  DMUL R42, R30, R42 ;  /* 0x0000002a1e2a7228 */ /* 0x000fe40000000000 */
[----:B------:R-:W-:Y:S02]  /*36250*/  DFMA R8, R8, 0.09375, R12 ;  /* 0x3fb800000808782b */ /* 0x000fe4000000000c */
[----:B------:R-:W-:-:S02]  /*36260*/  DMUL R2, R30, R2 ;  /* 0x000000021e027228 */ /* 0x000fc40000000000 */
[----:B------:R-:W-:Y:S02]  /*36270*/  DFMA R44, R44, 0.09375, R20 ;  /* 0x3fb800002c2c782b */ /* 0x000fe40000000014 */
[----:B------:R-:W-:Y:S02]  /*36280*/  DMUL R6, R30, R6 ;  /* 0x000000061e067228 */ /* 0x000fe40000000000 */
[----:B------:R-:W-:Y:S02]  /*36290*/  DFMA R46, R46, 0.09375, R24 ;  /* 0x3fb800002e2e782b */ /* 0x000fe40000000018 */
[----:B------:R-:W-:Y:S02]  /*362a0*/  DMUL R18, R16, R18 ;  /* 0x0000001210127228 */ /* 0x000fe40000000000 */
[----:B------:R-:W-:Y:S02]  /*362b0*/  DFMA R16, R42, 0.28125, R8 ;  /* 0x3fd200002a10782b */ /* 0x000fe40000000008 */
[----:B------:R-:W-:-:S02]  /*362c0*/  DMUL R54, R30, R56 ;  /* 0x000000381e367228 */ /* 0x000fc40000000000 */
[----:B------:R-:W-:Y:S02]  /*362d0*/  DFMA R44, R2, 0.28125, R44 ;  /* 0x3fd20000022c782b */ /* 0x000fe4000000002c */
[----:B------:R-:W-:Y:S02]  /*362e0*/  DFMA R42, R6, 0.28125, R46 ;  /* 0x3fd20000062a782b */ /* 0x000fe4000000002e */
[C---:B------:R-:W-:Y:S02]  /*362f0*/  DMUL R52, R30.reuse, R80 ;  /* 0x000000501e347228 */ /* 0x040fe40000000000 */
[----:B------:R-:W-:Y:S01]  /*36300*/  DMUL R56, R30, R18 ;  /* 0x000000121e387228 */ /* 0x000fe20000000000 */
[----:B------:R-:W-:Y:S10]  /*36310*/  @P0 BRA `(.L_x_1308) ;  /* 0x00000008006c0947 */ /* 0x000ff40003800000 */
[----:B------:R-:W-:Y:S01]  /*36320*/  DFMA R2, R10, 0.5, -R48 ;  /* 0x3fe000000a02782b */ /* 0x000fe20000000830 */
        /* <DEDUP_REMOVED lines=9> */
.L_x_1309:
        /* <DEDUP_REMOVED lines=21> */
.L_x_1311:
[----:B------:R-:W-:Y:S05]  /*36510*/  BSYNC.RECONVERGENT B1 ;  /* 0x0000000000017941 */ /* 0x000fea0003800200 */
.L_x_1310:
[----:B------:R-:W-:Y:S01]  /*36520*/  FSEL R18, R6, RZ, P1 ;  /* 0x000000ff06127208 */ /* 0x000fe20000800000 */
[----:B------:R-:W-:Y:S01]  /*36530*/  DSETP.NEU.AND P0, PT, R2, RZ, PT ;  /* 0x000000ff0200722a */ /* 0x000fe20003f0d000 */
[----:B------:R-:W-:Y:S01]  /*36540*/  FSEL R19, R7, 1.875, P1 ;  /* 0x3ff0000007137808 */ /* 0x000fe20000800000 */
[----:B------:R-:W-:Y:S01]  /*36550*/  BSSY.RECONVERGENT B1, `(.L_x_1312) ;  /* 0x0000006000017945 */ /* 0x000fe20003800200 */
[----:B------:R-:W-:Y:S01]  /*36560*/  MOV R7, R9 ;  /* 0x0000000900077202 */ /* 0x000fe20000000f00 */
[----:B------:R-:W-:Y:S01]  /*36570*/  IMAD.MOV.U32 R9, RZ, RZ, 0x40000000 ;  /* 0x40000000ff097424 */ /* 0x000fe200078e00ff */
[----:B------:R-:W-:Y:S02]  /*36580*/  MOV R0, 0x365b0 ;  /* 0x000365b000007802 */ /* 0x000fe40000000f00 */
[----:B------:R-:W-:-:S11]  /*36590*/  DFMA R18, R40, R18, RZ ;  /* 0x000000122812722b */ /* 0x000fd600000000ff */
[----:B------:R-:W-:Y:S05]  /*365a0*/  CALL.REL.NOINC `($_Z13distributor_PdPdS_S_ii$__internal_accurate_pow) ;  /* 0x000001c8008c7944 */ /* 0x000fea0003c00000 */
[----:B------:R-:W-:Y:S05]  /*365b0*/  BSYNC.RECONVERGENT B1 ;  /* 0x0000000000017941 */ /* 0x000fea0003800200 */
.L_x_1312:
        /* <DEDUP_REMOVED lines=14> */
.L_x_1315:
[----:B------:R-:W-:-:S11]  /*366a0*/  DADD R8, R2, 2 ;  /* 0x4000000002087429 */ /* 0x000fd60000000000 */
.L_x_1314:
[----:B------:R-:W-:Y:S05]  /*366b0*/  BSYNC.RECONVERGENT B1 ;  /* 0x0000000000017941 */ /* 0x000fea0003800200 */
.L_x_1313:
        /* <DEDUP_REMOVED lines=12> */
[----:B------:R-:W-:-:S07]  /*36780*/  IMAD.MOV.U32 R9, RZ, RZ, 0x40080000 ;  /* 0x40080000ff097424 */ /* 0x000fce00078e00ff */
[----:B------:R-:W-:Y:S05]  /*36790*/  CALL.REL.NOINC `($_Z13distributor_PdPdS_S_ii$__internal_accurate_pow) ;  /* 0x000001c800107944 */ /* 0x000fea0003c00000 */
[----:B------:R-:W-:Y:S05]  /*367a0*/  BSYNC.RECONVERGENT B1 ;  /* 0x0000000000017941 */ /* 0x000fea0003800200 */
.L_x_1316:
        /* <DEDUP_REMOVED lines=20> */
.L_x_1319:
[----:B------:R-:W-:-:S11]  /*368f0*/  DADD R8, R2, 3 ;  /* 0x4008000002087429 */ /* 0x000fd60000000000 */
.L_x_1318:
[----:B------:R-:W-:Y:S05]  /*36900*/  BSYNC.RECONVERGENT B1 ;  /* 0x0000000000017941 */ /* 0x000fea0003800200 */
.L_x_1317:
        /* <DEDUP_REMOVED lines=27> */
.L_x_1321:
[----:B------:R-:W-:Y:S05]  /*36ac0*/  BSYNC.RECONVERGENT B5 ;  /* 0x0000000000057941 */ /* 0x000fea0003800200 */
.L_x_1320:
        /* <DEDUP_REMOVED lines=8> */
.L_x_1322:
        /* <DEDUP_REMOVED lines=14> */
.L_x_1325:
[----:B------:R-:W-:-:S11]  /*36c30*/  DADD R6, R2, 4 ;  /* 0x4010000002067429 */ /* 0x000fd60000000000 */
.L_x_1324:
[----:B------:R-:W-:Y:S05]  /*36c40*/  BSYNC.RECONVERGENT B1 ;  /* 0x0000000000017941 */ /* 0x000fea0003800200 */
.L_x_1323:
        /* <DEDUP_REMOVED lines=8> */
.L_x_1308:
[----:B------:R-:W-:Y:S01]  /*36cd0*/  DFMA R2, R10, -0.5, R48 ;  /* 0xbfe000000a02782b */ /* 0x000fe20000000030 */
        /* <DEDUP_REMOVED lines=9> */
.L_x_1327:
        /* <DEDUP_REMOVED lines=21> */
.L_x_1329:
[----:B------:R-:W-:Y:S05]  /*36ec0*/  BSYNC.RECONVERGENT B1 ;  /* 0x0000000000017941 */ /* 0x000fea0003800200 */
.L_x_1328:
        /* <DEDUP_REMOVED lines=10> */
.L_x_1330:
        /* <DEDUP_REMOVED lines=14> */
.L_x_1333:
[----:B------:R-:W-:-:S11]  /*37050*/  DADD R6, R2, 2 ;  /* 0x4000000002067429 */ /* 0x000fd60000000000 */
.L_x_1332:
[----:B------:R-:W-:Y:S05]  /*37060*/  BSYNC.RECONVERGENT B1 ;  /* 0x0000000000017941 */ /* 0x000fea0003800200 */
.L_x_1331:
        /* <DEDUP_REMOVED lines=15> */
.L_x_1334:
        /* <DEDUP_REMOVED lines=20> */
.L_x_1337:
[----:B------:R-:W-:-:S11]  /*372a0*/  DADD R8, R2, 3 ;  /* 0x4008000002087429 */ /* 0x000fd60000000000 */
.L_x_1336:
[----:B------:R-:W-:Y:S05]  /*372b0*/  BSYNC.RECONVERGENT B1 ;  /* 0x0000000000017941 */ /* 0x000fea0003800200 */
.L_x_1335:
        /* <DEDUP_REMOVED lines=27> */
.L_x_1339:
[----:B------:R-:W-:Y:S05]  /*37470*/  BSYNC.RECONVERGENT B5 ;  /* 0x0000000000057941 */ /* 0x000fea0003800200 */
.L_x_1338:
        /* <DEDUP_REMOVED lines=8> */
.L_x_1340:
        /* <DEDUP_REMOVED lines=14> */
.L_x_1343:
[----:B------:R-:W-:-:S11]  /*375e0*/  DADD R8, R2, 4 ;  /* 0x4010000002087429 */ /* 0x000fd60000000000 */
.L_x_1342:
[----:B------:R-:W-:Y:S05]  /*375f0*/  BSYNC.RECONVERGENT B1 ;  /* 0x0000000000017941 */ /* 0x000fea0003800200 */
.L_x_1341:
[----:B------:R-:W0:Y:S01]  /*37600*/  LDC.64 R40, c[0x0][0x380] ;  /* 0x0000e000ff287b82 */ /* 0x000e220000000a00 */
[----:B------:R-:W-:Y:S02]  /*37610*/  DSETP.NEU.AND P0, PT, R2, 1, PT ;  /* 0x3ff000000200742a */ /* 0x000fe40003f0d000 */
[----:B------:R-:W-:-:S04]  /*37620*/  DMUL R6, R78, 0.25 ;  /* 0x3fd000004e067828 */ /* 0x000fc80000000000 */
[----:B------:R-:W-:Y:S02]  /*37630*/  FSEL R2, R8, RZ, P0 ;  /* 0x000000ff08027208 */ /* 0x000fe40000000000 */
[----:B------:R-:W-:-:S06]  /*37640*/  FSEL R3, R9, 1.875, P0 ;  /* 0x3ff0000009037808 */ /* 0x000fcc0000000000 */
[----:B------:R-:W-:-:S08]  /*37650*/  DFMA R18, R6, R2, R18 ;  /* 0x000000020612722b */ /* 0x000fd00000000012 */
[----:B0-----:R-:W-:-:S11]  /*37660*/  DFMA R40, R40, 0.5, R18 ;  /* 0x3fe000002828782b */ /* 0x001fd60000000012 */
.L_x_1326:
[----:B------:R-:W-:Y:S05]  /*37670*/  BSYNC.RECONVERGENT B4 ;  /* 0x0000000000047941 */ /* 0x000fea0003800200 */
.L_x_1307:
        /* <DEDUP_REMOVED lines=20> */
[----:B------:R-:W-:Y:S01]  /*377c0*/  IMAD.MOV.U32 R9, RZ, RZ, R43 ;  /* 0x000000ffff097224 */ /* 0x000fe200078e002b */
[----:B------:R-:W-:Y:S01]  /*377d0*/  MOV R0, 0x37800 ;  /* 0x0003780000007802 */ /* 0x000fe20000000f00 */
[----:B------:R-:W-:-:S07]  /*377e0*/  IMAD.MOV.U32 R7, RZ, RZ, 0x400dbe2d ;  /* 0x400dbe2dff077424 */ /* 0x000fce00078e00ff */
[----:B------:R-:W-:Y:S05]  /*377f0*/  CALL.REL.NOINC `($__internal_1_$__cuda_sm20_div_rn_f64_full) ;  /* 0x000001a800107944 */ /* 0x000fea0003c00000 */
[----:B------:R-:W-:Y:S02]  /*37800*/  IMAD.MOV.U32 R2, RZ, RZ, R6 ;  /* 0x000000ffff027224 */ /* 0x000fe400078e0006 */
[----:B------:R-:W-:-:S07]  /*37810*/  IMAD.MOV.U32 R3, RZ, RZ, R7 ;  /* 0x000000ffff037224 */ /* 0x000fce00078e0007 */
.L_x_1345:
[----:B------:R-:W-:Y:S05]  /*37820*/  BSYNC.RECONVERGENT B4 ;  /* 0x0000000000047941 */ /* 0x000fea0003800200 */
.L_x_1344:
[----:B------:R-:W-:Y:S01]  /*37830*/  DADD R6, -RZ, |R2| ;  /* 0x00000000ff067229 */ /* 0x000fe20000000502 */
[----:B------:R-:W-:Y:S01]  /*37840*/  BSSY.RECONVERGENT B1, `(.L_x_1346) ;  /* 0x0000005000017945 */ /* 0x000fe20003800200 */
[----:B------:R-:W-:Y:S01]  /*37850*/  IMAD.MOV.U32 R9, RZ, RZ, 0x40000000 ;  /* 0x40000000ff097424 */ /* 0x000fe200078e00ff */
[----:B------:R-:W-:-:S07]  /*37860*/  MOV R0, 0x37890 ;  /* 0x0003789000007802 */ /* 0x000fce0000000f00 */
[----:B------:R-:W-:-:S07]  /*37870*/  IMAD.MOV.U32 R8, RZ, RZ, R6 ;  /* 0x000000ffff087224 */ /* 0x000fce00078e0006 */
[----:B------:R-:W-:Y:S05]  /*37880*/  CALL.REL.NOINC `($_Z13distributor_PdPdS_S_ii$__internal_accurate_pow) ;  /* 0x000001b400d47944 */ /* 0x000fea0003c00000 */
[----:B------:R-:W-:Y:S05]  /*37890*/  BSYNC.RECONVERGENT B1 ;  /* 0x0000000000017941 */ /* 0x000fea0003800200 */
.L_x_1346:
        /* <DEDUP_REMOVED lines=18> */
.L_x_1348:
[----:B------:R-:W-:Y:S05]  /*379c0*/  BSYNC.RECONVERGENT B1 ;  /* 0x0000000000017941 */ /* 0x000fea0003800200 */
.L_x_1347:
        /* <DEDUP_REMOVED lines=25> */
.L_x_1350:
[----:B------:R-:W-:Y:S05]  /*37b60*/  BSYNC.RECONVERGENT B4 ;  /* 0x0000000000047941 */ /* 0x000fea0003800200 */
.L_x_1349:
        /* <DEDUP_REMOVED lines=9> */
.L_x_1351:
        /* <DEDUP_REMOVED lines=15> */
.L_x_1353:
[----:B------:R-:W-:Y:S05]  /*37cf0*/  BSYNC.RECONVERGENT B1 ;  /* 0x0000000000017941 */ /* 0x000fea0003800200 */
.L_x_1352:
        /* <DEDUP_REMOVED lines=24> */
.L_x_1355:
[----:B------:R-:W-:Y:S05]  /*37e80*/  BSYNC.RECONVERGENT B4 ;  /* 0x0000000000047941 */ /* 0x000fea0003800200 */
.L_x_1354:
        /* <DEDUP_REMOVED lines=16> */
.L_x_1357:
[----:B------:R-:W-:Y:S05]  /*37f90*/  BSYNC.RECONVERGENT B1 ;  /* 0x0000000000017941 */ /* 0x000fea0003800200 */
.L_x_1356:
        /* <DEDUP_REMOVED lines=25> */
.L_x_1359:
[----:B------:R-:W-:Y:S05]  /*38130*/  BSYNC.RECONVERGENT B4 ;  /* 0x0000000000047941 */ /* 0x000fea0003800200 */
.L_x_1358:
        /* <DEDUP_REMOVED lines=20> */
.L_x_1361:
[----:B------:R-:W-:Y:S05]  /*38280*/  BSYNC.RECONVERGENT B4 ;  /* 0x0000000000047941 */ /* 0x000fea0003800200 */
.L_x_1360:
[----:B------:R-:W-:Y:S01]  /*38290*/  DADD R6, -RZ, |R18| ;  /* 0x00000000ff067229 */ /* 0x000fe20000000512 */
[----:B------:R-:W-:Y:S01]  /*382a0*/  BSSY.RECONVERGENT B1, `(.L_x_1362) ;  /* 0x0000005000017945 */ /* 0x000fe20003800200 */
[----:B------:R-:W-:Y:S01]  /*382b0*/  IMAD.MOV.U32 R9, RZ, RZ, 0x40000000 ;  /* 0x40000000ff097424 */ /* 0x000fe200078e00ff */
[----:B------:R-:W-:-:S07]  /*382c0*/  MOV R0, 0x382f0 ;  /* 0x000382f000007802 */ /* 0x000fce0000000f00 */
[----:B------:R-:W-:-:S07]  /*382d0*/  MOV R8, R6 ;  /* 0x0000000600087202 */ /* 0x000fce0000000f00 */
[----:B------:R-:W-:Y:S05]  /*382e0*/  CALL.REL.NOINC `($_Z13distributor_PdPdS_S_ii$__internal_accurate_pow) ;  /* 0x000001ac003c7944 */ /* 0x000fea0003c00000 */
[----:B------:R-:W-:Y:S05]  /*382f0*/  BSYNC.RECONVERGENT B1 ;  /* 0x0000000000017941 */ /* 0x000fea0003800200 */
.L_x_1362:
        /* <DEDUP_REMOVED lines=15> */
.L_x_1364:
[----:B------:R-:W-:Y:S05]  /*383f0*/  BSYNC.RECONVERGENT B1 ;  /* 0x0000000000017941 */ /* 0x000fea0003800200 */
.L_x_1363:
        /* <DEDUP_REMOVED lines=11> */
.L_x_1365:
        /* <DEDUP_REMOVED lines=20> */
.L_x_1367:
[----:B------:R-:W-:Y:S05]  /*385f0*/  BSYNC.RECONVERGENT B1 ;  /* 0x0000000000017941 */ /* 0x000fea0003800200 */
.L_x_1366:
[----:B------:R-:W-:Y:S01]  /*38600*/  BSSY.RECONVERGENT B1, `(.L_x_1368) ;  /* 0x0000005000017945 */ /* 0x000fe20003800200 */
[----:B------:R-:W-:Y:S01]  /*38610*/  MOV R7, R51 ;  /* 0x0000003300077202 */ /* 0x000fe20000000f00 */
[----:B------:R-:W-:Y:S01]  /*38620*/  IMAD.MOV.U32 R9, RZ, RZ, 0x40000000 ;  /* 0x40000000ff097424 */ /* 0x000fe200078e00ff */
[----:B------:R-:W-:-:S07]  /*38630*/  MOV R0, 0x38650 ;  /* 0x0003865000007802 */ /* 0x000fce0000000f00 */
[----:B------:R-:W-:Y:S05]  /*38640*/  CALL.REL.NOINC `($_Z13distributor_PdPdS_S_ii$__internal_accurate_pow) ;  /* 0x000001a800647944 */ /* 0x000fea0003c00000 */
[----:B------:R-:W-:Y:S05]  /*38650*/  BSYNC.RECONVERGENT B1 ;  /* 0x0000000000017941 */ /* 0x000fea0003800200 */
.L_x_1368:
        /* <DEDUP_REMOVED lines=23> */
.L_x_1370:
[----:B------:R-:W-:Y:S05]  /*387d0*/  BSYNC.RECONVERGENT B1 ;  /* 0x0000000000017941 */ /* 0x000fea0003800200 */
.L_x_1369:
        /* <DEDUP_REMOVED lines=9> */
.L_x_1371:
        /* <DEDUP_REMOVED lines=15> */
.L_x_1373:
[----:B------:R-:W-:Y:S05]  /*38960*/  BSYNC.RECONVERGENT B1 ;  /* 0x0000000000017941 */ /* 0x000fea0003800200 */
.L_x_1372:
        /* <DEDUP_REMOVED lines=24> */
.L_x_1375:
[----:B------:R-:W-:Y:S05]  /*38af0*/  BSYNC.RECONVERGENT B4 ;  /* 0x0000000000047941 */ /* 0x000fea0003800200 */
.L_x_1374:
        /* <DEDUP_REMOVED lines=62> */
.L_x_1377:
[----:B------:R-:W-:Y:S05]  /*38ee0*/  BSYNC.RECONVERGENT B1 ;  /* 0x0000000000017941 */ /* 0x000fea0003800200 */
.L_x_1376:
        /* <DEDUP_REMOVED lines=10> */
.L_x_1379:
[----:B------:R-:W-:Y:S05]  /*38f90*/  BSYNC.RECONVERGENT B1 ;  /* 0x0000000000017941 */ /* 0x000fea0003800200 */
.L_x_1378:
        /* <DEDUP_REMOVED lines=28> */
[----:B------:R-:W-:-:S07]  /*39160*/  IMAD.MOV.U32 R61, RZ, RZ, R65 ;  /* 0x000000ffff3d7224 */ /* 0x000fce00078e0041 */
[----:B------:R-:W-:Y:S05]  /*39170*/  CALL.REL.NOINC `($__internal_2_$__cuda_sm20_dsqrt_rn_f64_mediumpath_v1) ;  /* 0x00000194004c7944 */ /* 0x000fea0003c00000 */
.L_x_1381:
[----:B------:R-:W-:Y:S05]  /*39180*/  BSYNC.RECONVERGENT B4 ;  /* 0x0000000000047941 */ /* 0x000fea0003800200 */
.L_x_1380:
        /* <DEDUP_REMOVED lines=9> */
.L_x_1382:
        /* <DEDUP_REMOVED lines=15> */
.L_x_1384:
[----:B------:R-:W-:Y:S05]  /*39310*/  BSYNC.RECONVERGENT B1 ;  /* 0x0000000000017941 */ /* 0x000fea0003800200 */
.L_x_1383:
        /* <DEDUP_REMOVED lines=24> */
.L_x_1386:
[----:B------:R-:W-:Y:S05]  /*394a0*/  BSYNC.RECONVERGENT B4 ;  /* 0x0000000000047941 */ /* 0x000fea0003800200 */
.L_x_1385:
        /* <DEDUP_REMOVED lines=16> */
.L_x_1388:
[----:B------:R-:W-:Y:S05]  /*395b0*/  BSYNC.RECONVERGENT B1 ;  /* 0x0000000000017941 */ /* 0x000fea0003800200 */
.L_x_1387:
        /* <DEDUP_REMOVED lines=27> */
.L_x_1390:
[----:B------:R-:W-:Y:S05]  /*39770*/  BSYNC.RECONVERGENT B4 ;  /* 0x0000000000047941 */ /* 0x000fea0003800200 */
.L_x_1389:
        /* <DEDUP_REMOVED lines=20> */
.L_x_1392:
[----:B------:R-:W-:Y:S05]  /*398c0*/  BSYNC.RECONVERGENT B4 ;  /* 0x0000000000047941 */ /* 0x000fea0003800200 */
.L_x_1391:
[----:B------:R-:W-:Y:S01]  /*398d0*/  DADD R6, -RZ, |R80| ;  /* 0x00000000ff067229 */ /* 0x000fe20000000550 */
[----:B------:R-:W-:Y:S01]  /*398e0*/  BSSY.RECONVERGENT B1, `(.L_x_1393) ;  /* 0x0000005000017945 */ /* 0x000fe20003800200 */
[----:B------:R-:W-:Y:S01]  /*398f0*/  IMAD.MOV.U32 R9, RZ, RZ, 0x40000000 ;  /* 0x40000000ff097424 */ /* 0x000fe200078e00ff */
[----:B------:R-:W-:-:S07]  /*39900*/  MOV R0, 0x39930 ;  /* 0x0003993000007802 */ /* 0x000fce0000000f00 */
[----:B------:R-:W-:-:S07]  /*39910*/  IMAD.MOV.U32 R8, RZ, RZ, R6 ;  /* 0x000000ffff087224 */ /* 0x000fce00078e0006 */
[----:B------:R-:W-:Y:S05]  /*39920*/  CALL.REL.NOINC `($_Z13distributor_PdPdS_S_ii$__internal_accurate_pow) ;  /* 0x0000019400ac7944 */ /* 0x000fea0003c00000 */
[----:B------:R-:W-:Y:S05]  /*39930*/  BSYNC.RECONVERGENT B1 ;  /* 0x0000000000017941 */ /* 0x000fea0003800200 */
.L_x_1393:
[C---:B------:R-:W-:Y:S01]  /*39940*/  DADD R58, R80.reuse, 2 ;  /* 0x40000000503a7429 */ /* 0x040fe20000000000 */
[----:B------:R-:W-:Y:S01]  /*39950*/  BSSY.RECONVERGENT B1, `(.L_x_1394) ;  /* 0x0000016000017945 */ /* 0x000fe20003800200 */
[----:B------:R-:W-:Y:S01]  /*39960*/  DSETP.NEU.AND P4, PT, R80, RZ, PT ;  /* 0x000000ff5000722a */ /* 0x000fe20003f8d000 */
[----:B------:R-:W-:Y:S01]  /*39970*/  ISETP.NE.AND P1, PT, R17, 0x7ff00000, PT ;  /* 0x7ff000001100780c */ /* 0x000fe20003f25270 */
[----:B------:R-:W-:Y:S01]  /*39980*/  DSETP.NEU.AND P2, PT, R44, 1, PT ;  /* 0x3ff000002c00742a */ /* 0x000fe20003f4d000 */
[----:B------:R-:W-:Y:S01]  /*39990*/  MOV R8, R48 ;  /* 0x0000003000087202 */ /* 0x000fe20000000f00 */
        /* <DEDUP_REMOVED lines=17> */
.L_x_1395:
[----:B------:R-:W-:Y:S05]  /*39ab0*/  BSYNC.RECONVERGENT B1 ;  /* 0x0000000000017941 */ /* 0x000fea0003800200 */
.L_x_1394:
        /* <DEDUP_REMOVED lines=10> */
.L_x_1397:
[----:B------:R-:W-:Y:S05]  /*39b60*/  BSYNC.RECONVERGENT B1 ;  /* 0x0000000000017941 */ /* 0x000fea0003800200 */
.L_x_1396:
        /* <DEDUP_REMOVED lines=10> */
.L_x_1399:
[----:B------:R-:W-:Y:S05]  /*39c10*/  BSYNC.RECONVERGENT B1 ;  /* 0x0000000000017941 */ /* 0x000fea0003800200 */
.L_x_1398:
        /* <DEDUP_REMOVED lines=9> */
[----:B------:R-:W-:Y:S01]  /*39cb0*/  MOV R0, 0x39d10 ;  /* 0x00039d1000007802 */ /* 0x000fe20000000f00 */
[----:B------:R-:W-:-:S02]  /*39cc0*/  IMAD.MOV.U32 R9, RZ, RZ, 0x40000000 ;  /* 0x40000000ff097424 */ /* 0x000fc400078e00ff */
[----:B------:R-:W-:Y:S01]  /*39cd0*/  DADD R88, R88, R60 ;  /* 0x0000000058587229 */ /* 0x000fe2000000003c */
[----:B------:R-:W-:Y:S02]  /*39ce0*/  FSEL R80, R58, RZ, P0 ;  /* 0x000000ff3a507208 */ /* 0x000fe40000000000 */
[----:B------:R-:W-:-:S08]  /*39cf0*/  FSEL R81, R59, -2.3125, P0 ;  /* 0xc01400003b517808 */ /* 0x000fd00000000000 */
[----:B------:R-:W-:Y:S05]  /*39d00*/  CALL.REL.NOINC `($_Z13distributor_PdPdS_S_ii$__internal_accurate_pow) ;  /* 0x0000019000b47944 */ /* 0x000fea0003c00000 */
[----:B------:R-:W-:Y:S05]  /*39d10*/  BSYNC.RECONVERGENT B1 ;  /* 0x0000000000017941 */ /* 0x000fea0003800200 */
.L_x_1400:
        /* <DEDUP_REMOVED lines=15> */
.L_x_1402:
[----:B------:R-:W-:Y:S05]  /*39e10*/  BSYNC.RECONVERGENT B1 ;  /* 0x0000000000017941 */ /* 0x000fea0003800200 */
.L_x_1401:
        /* <DEDUP_REMOVED lines=24> */
.L_x_1404:
[----:B------:R-:W-:Y:S05]  /*39fa0*/  BSYNC.RECONVERGENT B4 ;  /* 0x0000000000047941 */ /* 0x000fea0003800200 */
.L_x_1403:
        /* <DEDUP_REMOVED lines=62> */
.L_x_1406:
[----:B------:R-:W-:Y:S05]  /*3a390*/  BSYNC.RECONVERGENT B1 ;  /* 0x0000000000017941 */ /* 0x000fea0003800200 */
.L_x_1405:
        /* <DEDUP_REMOVED lines=10> */
.L_x_1408:
[----:B------:R-:W-:Y:S05]  /*3a440*/  BSYNC.RECONVERGENT B1 ;  /* 0x0000000000017941 */ /* 0x000fea0003800200 */
.L_x_1407:
[----:B------:R-:W-:Y:S01]  /*3a450*/  DADD R62, R60, 1 ;  /* 0x3ff000003c3e7429 */ /* 0x000fe20000000000 */
[----:B------:R-:W-:Y:S01]  /*3a460*/  BSSY.RECONVERGENT B4, `(.L_x_1409) ;  /* 0x000001e000047945 */ /* 0x000fe20003800200 */
[----:B------:R-:W-:Y:S01]  /*3a470*/  IMAD.MOV.U32 R60, RZ, RZ, 0x0 ;  /* 0x00000000ff3c7424 */ /* 0x000fe200078e00ff */
[----:B------:R-:W-:Y:S01]  /*3a480*/  DMUL R82, R82, 0.5 ;  /* 0x3fe0000052527828 */ /* 0x000fe20000000000 */
[----:B------:R-:W-:Y:S01]  /*3a490*/  IMAD.MOV.U32 R61, RZ, RZ, 0x3fd80000 ;  /* 0x3fd80000ff3d7424 */ /* 0x000fe200078e00ff */
[----:B------:R-:W-:Y:S01]  /*3a4a0*/  DMUL R80, R8, R80 ;  /* 0x0000005008507228 */ /* 0x000fe20000000000 */
[----:B------:R-:W0:Y:S01]  /*3a4b0*/  MUFU.RSQ64H R7, R63 ;  /* 0x0000003f00077308 */ /* 0x000e220000001c00 */
[----:B------:R-:W-:Y:S02]  /*3a4c0*/  DMUL R42, R42, -2 ;  /* 0xc00000002a2a7828 */ /* 0x000fe40000000000 */
[----:B------:R-:W-:Y:S01]  /*3a4d0*/  DSETP.NEU.AND P1, PT, R2, 1, PT ;  /* 0x3ff000000200742a */ /* 0x000fe20003f2d000 */
        /* <DEDUP_REMOVED lines=22> */
.L_x_1410:
[----:B------:R-:W-:Y:S05]  /*3a640*/  BSYNC.RECONVERGENT B4 ;  /* 0x0000000000047941 */ /* 0x000fea0003800200 */
.L_x_1409:
        /* <DEDUP_REMOVED lines=18> */
.L_x_1412:
[----:B------:R-:W-:Y:S05]  /*3a770*/  BSYNC.RECONVERGENT B4 ;  /* 0x0000000000047941 */ /* 0x000fea0003800200 */
.L_x_1411:
        /* <DEDUP_REMOVED lines=9> */
.L_x_1413:
        /* <DEDUP_REMOVED lines=29> */
.L_x_1415:
[----:B------:R-:W-:Y:S05]  /*3a9e0*/  BSYNC.RECONVERGENT B1 ;  /* 0x0000000000017941 */ /* 0x000fea0003800200 */
.L_x_1414:
        /* <DEDUP_REMOVED lines=12> */
.L_x_1417:
[----:B------:R-:W-:Y:S05]  /*3aab0*/  BSYNC.RECONVERGENT B4 ;  /* 0x0000000000047941 */ /* 0x000fea0003800200 */
.L_x_1416:
        /* <DEDUP_REMOVED lines=18> */
.L_x_1419:
[----:B------:R-:W-:Y:S05]  /*3abe0*/  BSYNC.RECONVERGENT B1 ;  /* 0x0000000000017941 */ /* 0x000fea0003800200 */
.L_x_1418:
        /* <DEDUP_REMOVED lines=10> */
.L_x_1421:
[----:B------:R-:W-:Y:S05]  /*3ac90*/  BSYNC.RECONVERGENT B1 ;  /* 0x0000000000017941 */ /* 0x000fea0003800200 */
.L_x_1420:
        /* <DEDUP_REMOVED lines=10> */
.L_x_1423:
[----:B------:R-:W-:Y:S05]  /*3ad40*/  BSYNC.RECONVERGENT B1 ;  /* 0x0000000000017941 */ /* 0x000fea0003800200 */
.L_x_1422:
[----:B------:R-:W-:Y:S01]  /*3ad50*/  DADD R62, R42, 1 ;  /* 0x3ff000002a3e7429 */ /* 0x000fe20000000000 */
[----:B------:R-:W-:Y:S01]  /*3ad60*/  IMAD.MOV.U32 R60, RZ, RZ, 0x0 ;  /* 0x00000000ff3c7424 */ /* 0x000fe200078e00ff */
[----:B------:R-:W-:Y:S01]  /*3ad70*/  DSETP.NEU.AND P0, PT, R44, 1, PT ;  /* 0x3ff000002c00742a */ /* 0x000fe20003f0d000 */
[----:B------:R-:W-:Y:S01]  /*3ad80*/  IMAD.MOV.U32 R61, RZ, RZ, 0x3fd80000 ;  /* 0x3fd80000ff3d7424 */ /* 0x000fe200078e00ff */
[----:B------:R-:W-:Y:S01]  /*3ad90*/  DSETP.NEU.AND P1, PT, R40, 1, PT ;  /* 0x3ff000002800742a */ /* 0x000fe20003f2d000 */
[----:B------:R-:W-:Y:S01]  /*3ada0*/  BSSY.RECONVERGENT B4, `(.L_x_1424) ;  /* 0x000001f000047945 */ /* 0x000fe20003800200 */
[----:B------:R-:W0:Y:S02]  /*3adb0*/  MUFU.RSQ64H R65, R63 ;  /* 0x0000003f00417308 */ /* 0x000e240000001c00 */
        /* <DEDUP_REMOVED lines=20> */
[----:B------:R-:W-:Y:S01]  /*3af00*/  MOV R58, R60 ;  /* 0x0000003c003a7202 */ /* 0x000fe20000000f00 */
        /* <DEDUP_REMOVED lines=8> */
.L_x_1425:
[----:B------:R-:W-:Y:S05]  /*3af90*/  BSYNC.RECONVERGENT B4 ;  /* 0x0000000000047941 */ /* 0x000fea0003800200 */
.L_x_1424:
        /* <DEDUP_REMOVED lines=9> */
.L_x_1426:
        /* <DEDUP_REMOVED lines=15> */
.L_x_1428:
[----:B------:R-:W-:Y:S05]  /*3b120*/  BSYNC.RECONVERGENT B1 ;  /* 0x0000000000017941 */ /* 0x000fea0003800200 */
.L_x_1427:
        /* <DEDUP_REMOVED lines=24> */
.L_x_1430:
[----:B------:R-:W-:Y:S05]  /*3b2b0*/  BSYNC.RECONVERGENT B4 ;  /* 0x0000000000047941 */ /* 0x000fea0003800200 */
.L_x_1429:
        /* <DEDUP_REMOVED lines=15> */
.L_x_1432:
[----:B------:R-:W-:Y:S05]  /*3b3b0*/  BSYNC.RECONVERGENT B1 ;  /* 0x0000000000017941 */ /* 0x000fea0003800200 */
.L_x_1431:
        /* <DEDUP_REMOVED lines=25> */
.L_x_1434:
[----:B------:R-:W-:Y:S05]  /*3b550*/  BSYNC.RECONVERGENT B4 ;  /* 0x0000000000047941 */ /* 0x000fea0003800200 */
.L_x_1433:
        /* <DEDUP_REMOVED lines=20> */
.L_x_1436:
[----:B------:R-:W-:Y:S05]  /*3b6a0*/  BSYNC.RECONVERGENT B4 ;  /* 0x0000000000047941 */ /* 0x000fea0003800200 */
.L_x_1435:
[----:B------:R-:W-:Y:S01]  /*3b6b0*/  DADD R6, -RZ, |R46| ;  /* 0x00000000ff067229 */ /* 0x000fe2000000052e */
[----:B------:R-:W-:Y:S01]  /*3b6c0*/  BSSY.RECONVERGENT B1, `(.L_x_1437) ;  /* 0x0000005000017945 */ /* 0x000fe20003800200 */
[----:B------:R-:W-:Y:S01]  /*3b6d0*/  IMAD.MOV.U32 R9, RZ, RZ, 0x40000000 ;  /* 0x40000000ff097424 */ /* 0x000fe200078e00ff */
[----:B------:R-:W-:-:S07]  /*3b6e0*/  MOV R0, 0x3b710 ;  /* 0x0003b71000007802 */ /* 0x000fce0000000f00 */
[----:B------:R-:W-:-:S07]  /*3b6f0*/  IMAD.MOV.U32 R8, RZ, RZ, R6 ;  /* 0x000000ffff087224 */ /* 0x000fce00078e0006 */
[----:B------:R-:W-:Y:S05]  /*3b700*/  CALL.REL.NOINC `($_Z13distributor_PdPdS_S_ii$__internal_accurate_pow) ;  /* 0x0000017800347944 */ /* 0x000fea0003c00000 */
[----:B------:R-:W-:Y:S05]  /*3b710*/  BSYNC.RECONVERGENT B1 ;  /* 0x0000000000017941 */ /* 0x000fea0003800200 */
.L_x_1437:
[C---:B------:R-:W-:Y:S01]  /*3b720*/  DADD R58, R46.reuse, 2 ;  /* 0x400000002e3a7429 */ /* 0x040fe20000000000 */
[----:B------:R-:W-:Y:S01]  /*3b730*/  BSSY.RECONVERGENT B1, `(.L_x_1438) ;  /* 0x0000012000017945 */ /* 0x000fe20003800200 */
[----:B------:R-:W-:Y:S01]  /*3b740*/  DSETP.NEU.AND P4, PT, R46, RZ, PT ;  /* 0x000000ff2e00722a */ /* 0x000fe20003f8d000 */
[----:B------:R-:W-:Y:S01]  /*3b750*/  ISETP.NE.AND P2, PT, R17, 0x7ff00000, PT ;  /* 0x7ff000001100780c */ /* 0x000fe20003f45270 */
[----:B------:R-:W-:Y:S02]  /*3b760*/  DSETP.NEU.AND P1, PT, R40, 1, PT ;  /* 0x3ff000002800742a */ /* 0x000fe40003f2d000 */
[----:B------:R-:W-:Y:S02]  /*3b770*/  DSETP.NEU.AND P0, PT, R44, 1, PT ;  /* 0x3ff000002c00742a */ /* 0x000fe40003f0d000 */
[----:B------:R-:W-:Y:S01]  /*3b780*/  FSEL R7, R9, RZ, P4 ;  /* 0x000000ff09077208 */ /* 0x000fe20002000000 */
[----:B------:R-:W-:Y:S01]  /*3b790*/  DADD R8, -RZ, |R2| ;  /* 0x00000000ff087229 */ /* 0x000fe20000000502 */
[----:B------:R-:W-:-:S02]  /*3b7a0*/  LOP3.LUT R58, R59, 0x7ff00000, RZ, 0xc0, !PT ;  /* 0x7ff000003b3a7812 */ /* 0x000fc400078ec0ff */
[----:B------:R-:W-:Y:S02]  /*3b7b0*/  FSEL R6, R6, RZ, P4 ;  /* 0x000000ff06067208 */ /* 0x000fe40002000000 */
[----:B------:R-:W-:Y:S02]  /*3b7c0*/  ISETP.NE.AND P3, PT, R58, 0x7ff00000, PT ;  /* 0x7ff000003a00780c */ /* 0x000fe40003f65270 */
        /* <DEDUP_REMOVED lines=8> */
.L_x_1439:
[----:B------:R-:W-:Y:S05]  /*3b850*/  BSYNC.RECONVERGENT B1 ;  /* 0x0000000000017941 */ /* 0x000fea0003800200 */
.L_x_1438:
[----:B------:R-:W-:Y:S04]  /*3b860*/  BSSY.RECONVERGENT B1, `(.L_x_1440) ;  /* 0x0000008000017945 */ /* 0x000fe80003800200 */
[----:B------:R-:W-:Y:S05]  /*3b870*/  @P2 BRA `(.L_x_1441) ;  /* 0x0000000000182947 */ /* 0x000fea0003800000 */
[----:B------:R-:W-:-:S14]  /*3b880*/  DSETP.NAN.AND P2, PT, R40, R40, PT ;  /* 0x000000282800722a */ /* 0x000fdc0003f48000 */
[----:B------:R-:W-:Y:S01]  /*3b890*/  @P2 DADD R48, R40, 2 ;  /* 0x4000000028302429 */ /* 0x000fe20000000000 */
[----:B------:R-:W-:Y:S10]  /*3b8a0*/  @P2 BRA `(.L_x_1441) ;  /* 0x00000000000c2947 */ /* 0x000ff40003800000 */
[----:B------:R-:W-:-:S14]  /*3b8b0*/  DSETP.NEU.AND P2, PT, |R40|, +INF , PT ;  /* 0x7ff000002800742a */ /* 0x000fdc0003f4d200 */
[----:B------:R-:W-:Y:S01]  /*3b8c0*/  @!P2 MOV R48, 0x0 ;  /* 0x000000000030a802 */ /* 0x000fe20000000f00 */
[----:B------:R-:W-:-:S07]  /*3b8d0*/  @!P2 IMAD.MOV.U32 R49, RZ, RZ, 0x7ff00000 ;  /* 0x7ff00000ff31a424 */ /* 0x000fce00078e00ff */
.L_x_1441:
[----:B------:R-:W-:Y:S05]  /*3b8e0*/  BSYNC.RECONVERGENT B1 ;  /* 0x0000000000017941 */ /* 0x000fea0003800200 */
.L_x_1440:
        /* <DEDUP_REMOVED lines=10> */
.L_x_1443:
[----:B------:R-:W-:Y:S05]  /*3b990*/  BSYNC.RECONVERGENT B1 ;  /* 0x0000000000017941 */ /* 0x000fea0003800200 */
.L_x_1442:
[----:B------:R-:W-:Y:S01]  /*3b9a0*/  DMUL R16, R6, -5 ;  /* 0xc014000006107828 */ /* 0x000fe20000000000 */
[----:B------:R-:W-:Y:S01]  /*3b9b0*/  BSSY.RECONVERGENT B1, `(.L_x_1444) ;  /* 0x000000b000017945 */ /* 0x000fe20003800200 */
[----:B------:R-:W-:Y:S02]  /*3b9c0*/  FSEL R6, R50, RZ, P0 ;  /* 0x000000ff32067208 */ /* 0x000fe40000000000 */
[----:B------:R-:W-:Y:S01]  /*3b9d0*/  FSEL R7, R51, 1.875, P0 ;  /* 0x3ff0000033077808 */ /* 0x000fe20000000000 */
[----:B------:R-:W-:Y:S01]  /*3b9e0*/  DSETP.NEU.AND P0, PT, R46, 1, PT ;  /* 0x3ff000002e00742a */ /* 0x000fe20003f0d000 */
[----:B------:R-:W-:-:S04]  /*3b9f0*/  MOV R0, 0x3ba60 ;  /* 0x0003ba6000007802 */ /* 0x000fc80000000f00 */
[----:B------:R-:W-:Y:S01]  /*3ba00*/  DADD R18, R18, R6 ;  /* 0x0000000012127229 */ /* 0x000fe20000000006 */
[----:B------:R-:W-:Y:S01]  /*3ba10*/  FSEL R16, R16, RZ, P0 ;  /* 0x000000ff10107208 */ /* 0x000fe20000000000 */
[----:B------:R-:W-:Y:S01]  /*3ba20*/  IMAD.MOV.U32 R7, RZ, RZ, R9 ;  /* 0x000000ffff077224 */ /* 0x000fe200078e0009 */
[----:B------:R-:W-:Y:S01]  /*3ba30*/  FSEL R17, R17, -2.3125, P0 ;  /* 0xc014000011117808 */ /* 0x000fe20000000000 */
[----:B------:R-:W-:-:S07]  /*3ba40*/  IMAD.MOV.U32 R9, RZ, RZ, 0x40000000 ;  /* 0x40000000ff097424 */ /* 0x000fce00078e00ff */
[----:B------:R-:W-:Y:S05]  /*3ba50*/  CALL.REL.NOINC `($_Z13distributor_PdPdS_S_ii$__internal_accurate_pow) ;  /* 0x0000017400607944 */ /* 0x000fea0003c00000 */
[----:B------:R-:W-:Y:S05]  /*3ba60*/  BSYNC.RECONVERGENT B1 ;  /* 0x0000000000017941 */ /* 0x000fea0003800200 */
.L_x_1444:
        /* <DEDUP_REMOVED lines=15> */
.L_x_1446:
[----:B------:R-:W-:Y:S05]  /*3bb60*/  BSYNC.RECONVERGENT B1 ;  /* 0x0000000000017941 */ /* 0x000fea0003800200 */
.L_x_1445:
        /* <DEDUP_REMOVED lines=24> */
.L_x_1448:
[----:B------:R-:W-:Y:S05]  /*3bcf0*/  BSYNC.RECONVERGENT B4 ;  /* 0x0000000000047941 */ /* 0x000fea0003800200 */
.L_x_1447:
[----:B------:R-:W-:Y:S01]  /*3bd00*/  MOV R18, 0x652b82fe ;  /* 0x652b82fe00127802 */ /* 0x000fe20000000f00 */
[----:B------:R-:W-:Y:S01]  /*3bd10*/  IMAD.MOV.U32 R19, RZ, RZ, 0x3ff71547 ;  /* 0x3ff71547ff137424 */ /* 0x000fe200078e00ff */
        /* <DEDUP_REMOVED lines=58> */
.L_x_1450:
[----:B------:R-:W-:Y:S05]  /*3c0c0*/  BSYNC.RECONVERGENT B1 ;  /* 0x0000000000017941 */ /* 0x000fea0003800200 */
.L_x_1449:
[----:B------:R-:W-:Y:S01]  /*3c0d0*/  DMUL R16, R2, R16 ;  /* 0x0000001002107228 */ /* 0x000fe20000000000 */
[----:B------:R-:W-:Y:S01]  /*3c0e0*/  UMOV UR6, 0x9d89d89e ;  /* 0x9d89d89e00067882 */ /* 0x000fe20000000000 */
[----:B------:R-:W-:Y:S01]  /*3c0f0*/  DFMA R40, R34, 0.25, R14 ;  /* 0x3fd000002228782b */ /* 0x000fe2000000000e */
[----:B------:R-:W-:Y:S01]  /*3c100*/  UMOV UR7, 0x3fed89d8 ;  /* 0x3fed89d800077882 */ /* 0x000fe20000000000 */
[----:B------:R-:W-:Y:S01]  /*3c110*/  DMUL R18, R30, R14 ;  /* 0x0000000e1e127228 */ /* 0x000fe20000000000 */
[----:B------:R-:W-:Y:S01]  /*3c120*/  UMOV UR4, 0x9189614c ;  /* 0x9189614c00047882 */ /* 0x000fe20000000000 */
[----:B------:R-:W-:Y:S01]  /*3c130*/  DFMA R46, R36, 0.25, R22 ;  /* 0x3fd00000242e782b */ /* 0x000fe20000000016 */
[----:B------:R-:W-:Y:S01]  /*3c140*/  UMOV UR5, 0x3fec23e3 ;  /* 0x3fec23e300057882 */ /* 0x000fe20000000000 */
[----:B------:R-:W-:Y:S01]  /*3c150*/  DMUL R16, R16, R42 ;  /* 0x0000002a10107228 */ /* 0x000fe20000000000 */
[----:B------:R-:W-:Y:S01]  /*3c160*/  BSSY.RECONVERGENT B4, `(.L_x_1451) ;  /* 0x000019d000047945 */ /* 0x000fe20003800200 */
[----:B------:R-:W-:-:S02]  /*3c170*/  DMUL R42, R30, R22 ;  /* 0x000000161e2a7228 */ /* 0x000fc40000000000 */
[----:B------:R-:W-:Y:S02]  /*3c180*/  DMUL R48, R30, R26 ;  /* 0x0000001a1e307228 */ /* 0x000fe40000000000 */
[----:B------:R-:W-:Y:S02]  /*3c190*/  DFMA R50, R38, 0.25, R26 ;  /* 0x3fd000002632782b */ /* 0x000fe4000000001a */
[----:B------:R-:W-:Y:S02]  /*3c1a0*/  DFMA R2, R34, 0.09375, R14 ;  /* 0x3fb800002202782b */ /* 0x000fe4000000000e */
[----:B------:R-:W-:Y:S02]  /*3c1b0*/  DFMA R6, R36, 0.09375, R22 ;  /* 0x3fb800002406782b */ /* 0x000fe40000000016 */
[----:B------:R-:W-:Y:S02]  /*3c1c0*/  DFMA R8, R38, 0.09375, R26 ;  /* 0x3fb800002608782b */ /* 0x000fe4000000001a */
[----:B------:R-:W-:-:S02]  /*3c1d0*/  DMUL R62, R10, 0.5 ;  /* 0x3fe000000a3e7828 */ /* 0x000fc40000000000 */
[C---:B------:R-:W-:Y:S02]  /*3c1e0*/  DFMA R60, R30.reuse, UR6, R28 ;  /* 0x000000061e3c7c2b */ /* 0x040fe4000800001c */
[----:B------:R-:W-:Y:S02]  /*3c1f0*/  DMUL R44, R30, R40 ;  /* 0x000000281e2c7228 */ /* 0x000fe40000000000 */
[----:B------:R-:W-:Y:S02]  /*3c200*/  DFMA R40, R42, UR4, R20 ;  /* 0x000000042a287c2b */ /* 0x000fe40008000014 */
[C---:B------:R-:W-:Y:S02]  /*3c210*/  DMUL R46, R30.reuse, R46 ;  /* 0x0000002e1e2e7228 */ /* 0x040fe40000000000 */
[----:B------:R-:W-:Y:S02]  /*3c220*/  DMUL R50, R30, R50 ;  /* 0x000000321e327228 */ /* 0x000fe40000000000 */
[----:B------:R-:W-:-:S02]  /*3c230*/  DFMA R18, R18, UR4, R12 ;  /* 0x0000000412127c2b */ /* 0x000fc4000800000c */
[----:B------:R-:W-:Y:S01]  /*3c240*/  DFMA R42, R48, UR4, R24 ;  /* 0x00000004302a7c2b */ /* 0x000fe20008000018 */
[----:B------:R-:W-:Y:S01]  /*3c250*/  UMOV UR4, 0xa108bd3c ;  /* 0xa108bd3c00047882 */ /* 0x000fe20000000000 */
[----:B------:R-:W-:Y:S01]  /*3c260*/  DFMA R2, R52, 0.28125, R2 ;  /* 0x3fd200003402782b */ /* 0x000fe20000000002 */
[----:B------:R-:W-:Y:S01]  /*3c270*/  UMOV UR5, 0x400a37b2 ;  /* 0x400a37b200057882 */ /* 0x000fe20000000000 */
[----:B------:R-:W-:Y:S02]  /*3c280*/  DFMA R6, R54, 0.28125, R6 ;  /* 0x3fd200003606782b */ /* 0x000fe40000000006 */
[----:B------:R-:W-:Y:S02]  /*3c290*/  DFMA R8, R56, 0.28125, R8 ;  /* 0x3fd200003808782b */ /* 0x000fe40000000008 */
[----:B------:R-:W-:Y:S02]  /*3c2a0*/  DSETP.GEU.AND P0, PT, R60, R62, PT ;  /* 0x0000003e3c00722a */ /* 0x000fe40003f0e000 */
[----:B------:R-:W-:-:S02]  /*3c2b0*/  DFMA R18, R44, -UR4, R18 ;  /* 0x800000042c127c2b */ /* 0x000fc40008000012 */
[----:B------:R-:W-:Y:S02]  /*3c2c0*/  DFMA R80, R46, -UR4, R40 ;  /* 0x800000042e507c2b */ /* 0x000fe40008000028 */
[----:B------:R-:W-:Y:S01]  /*3c2d0*/  DFMA R58, R50, -UR4, R42 ;  /* 0x80000004323a7c2b */ /* 0x000fe2000800002a */
[----:B------:R-:W-:Y:S01]  /*3c2e0*/  UMOV UR4, 0xe408db10 ;  /* 0xe408db1000047882 */ /* 0x000fe20000000000 */
[C---:B------:R-:W-:Y:S01]  /*3c2f0*/  DMUL R40, R30.reuse, R2 ;  /* 0x000000021e287228 */ /* 0x040fe20000000000 */
[----:B------:R-:W-:Y:S01]  /*3c300*/  UMOV UR5, 0x400a912f ;  /* 0x400a912f00057882 */ /* 0x000fe20000000000 */
[C---:B------:R-:W-:Y:S02]  /*3c310*/  DMUL R42, R30.reuse, R6 ;  /* 0x000000061e2a7228 */ /* 0x040fe40000000000 */
[C---:B------:R-:W-:Y:S02]  /*3c320*/  DMUL R44, R30.reuse, R8 ;  /* 0x000000081e2c7228 */ /* 0x040fe40000000000 */
[----:B------:R-:W-:-:S02]  /*3c330*/  DMUL R48, R30, R82 ;  /* 0x000000521e307228 */ /* 0x000fc40000000000 */
[----:B------:R-:W-:Y:S02]  /*3c340*/  DMUL R50, R30, R16 ;  /* 0x000000101e327228 */ /* 0x000fe40000000000 */
[----:B------:R-:W-:Y:S02]  /*3c350*/  DFMA R16, R40, UR4, R18 ;  /* 0x0000000428107c2b */ /* 0x000fe40008000012 */
[----:B------:R-:W-:Y:S02]  /*3c360*/  DFMA R80, R42, UR4, R80 ;  /* 0x000000042a507c2b */ /* 0x000fe40008000050 */
[----:B------:R-:W-:Y:S02]  /*3c370*/  DFMA R82, R44, UR4, R58 ;  /* 0x000000042c527c2b */ /* 0x000fe4000800003a */
[----:B------:R-:W-:Y:S01]  /*3c380*/  DMUL R46, R30, R84 ;  /* 0x000000541e2e7228 */ /* 0x000fe20000000000 */
[----:B------:R-:W-:Y:S10]  /*3c390*/  @P0 BRA `(.L_x_1452) ;  /* 0x0000000800f40947 */ /* 0x000ff40003800000 */
[----:B------:R-:W-:Y:S02]  /*3c3a0*/  R2UR UR4, R134 ;  /* 0x00000000860472ca */ /* 0x000fe400000e0000 */
[----:B------:R-:W-:-:S13]  /*3c3b0*/  R2UR UR5, R135 ;  /* 0x00000000870572ca */ /* 0x000fda00000e0000 */
[----:B------:R0:W5:Y:S01]  /*3c3c0*/  LD.E.64 R92, desc[UR4][R4.64] ;  /* 0x00000004045c7980 */ /* 0x000162000c101b00 */
[----:B------:R-:W-:Y:S01]  /*3c3d0*/  DFMA R2, R10, 0.5, -R60 ;  /* 0x3fe000000a02782b */ /* 0x000fe2000000083c */
        /* <DEDUP_REMOVED lines=9> */
.L_x_1453:
        /* <DEDUP_REMOVED lines=11> */
[----:B------:R-:W-:Y:S01]  /*3c520*/  UMOV UR4, 0x9d89d89e ;  /* 0x9d89d89e00047882 */ /* 0x000fe20000000000 */
[----:B------:R-:W-:Y:S02]  /*3c530*/  UMOV UR5, 0x3fed89d8 ;  /* 0x3fed89d800057882 */ /* 0x000fe40000000000 */
[----:B------:R-:W-:-:S08]  /*3c540*/  DFMA R8, R30, UR4, R28 ;  /* 0x000000041e087c2b */ /* 0x000fd0000800001c */
[----:B------:R-:W-:-:S08]  /*3c550*/  DFMA R8, R10, 0.5, -R8 ;  /* 0x3fe000000a08782b */ /* 0x000fd00000000808 */
[----:B------:R-:W-:-:S14]  /*3c560*/  DSETP.NAN.AND P0, PT, R8, R8, PT ;  /* 0x000000080800722a */ /* 0x000fdc0003f08000 */
[----:B------:R-:W-:Y:S01]  /*3c570*/  @P0 DADD R6, R8, 1 ;  /* 0x3ff0000008060429 */ /* 0x000fe20000000000 */
[----:B------:R-:W-:Y:S10]  /*3c580*/  @P0 BRA `(.L_x_1455) ;  /* 0x0000000000140947 */ /* 0x000ff40003800000 */
[----:B------:R-:W-:-:S14]  /*3c590*/  DSETP.NEU.AND P0, PT, |R2|, +INF , PT ;  /* 0x7ff000000200742a */ /* 0x000fdc0003f0d200 */
[----:B------:R-:W-:Y:S01]  /*3c5a0*/  @!P0 ISETP.GE.AND P1, PT, R3, RZ, PT ;  /* 0x000000ff0300820c */ /* 0x000fe20003f26270 */
[----:B------:R-:W-:Y:S01]  /*3c5b0*/  @!P0 IMAD.MOV.U32 R6, RZ, RZ, RZ ;  /* 0x000000ffff068224 */ /* 0x000fe200078e00ff */
[----:B------:R-:W-:-:S04]  /*3c5c0*/  @!P0 MOV R0, 0xfff00000 ;  /* 0xfff0000000008802 */ /* 0x000fc80000000f00 */
[----:B------:R-:W-:-:S07]  /*3c5d0*/  @!P0 SEL R7, R0, 0x7ff00000, !P1 ;  /* 0x7ff0000000078807 */ /* 0x000fce0004800000 */
.L_x_1455:
[----:B------:R-:W-:Y:S05]  /*3c5e0*/  BSYNC.RECONVERGENT B1 ;  /* 0x0000000000017941 */ /* 0x000fea0003800200 */
.L_x_1454:
[----:B------:R-:W-:Y:S01]  /*3c5f0*/  UMOV UR4, 0x9d89d89e ;  /* 0x9d89d89e00047882 */ /* 0x000fe20000000000 */
[----:B------:R-:W-:Y:S01]  /*3c600*/  UMOV UR5, 0x3fed89d8 ;  /* 0x3fed89d800057882 */ /* 0x000fe20000000000 */
[----:B------:R-:W-:Y:S01]  /*3c610*/  DADD R8, -RZ, |R2| ;  /* 0x00000000ff087229 */ /* 0x000fe20000000502 */
[----:B------:R-:W-:Y:S01]  /*3c620*/  BSSY.RECONVERGENT B1, `(.L_x_1456) ;  /* 0x000000c000017945 */ /* 0x000fe20003800200 */
[----:B------:R-:W-:Y:S01]  /*3c630*/  DFMA R84, R30, UR4, R28 ;  /* 0x000000041e547c2b */ /* 0x000fe2000800001c */
[----:B------:R-:W-:-:S07]  /*3c640*/  MOV R0, 0x3c6e0 ;  /* 0x0003c6e000007802 */ /* 0x000fce0000000f00 */
[----:B------:R-:W-:-:S08]  /*3c650*/  DFMA R84, R10, 0.5, -R84 ;  /* 0x3fe000000a54782b */ /* 0x000fd00000000854 */
[----:B------:R-:W-:-:S06]  /*3c660*/  DSETP.NEU.AND P0, PT, R84, 1, PT ;  /* 0x3ff000005400742a */ /* 0x000fcc0003f0d000 */
[----:B------:R-:W-:Y:S02]  /*3c670*/  FSEL R18, R6, RZ, P0 ;  /* 0x000000ff06127208 */ /* 0x000fe40000000000 */
[----:B------:R-:W-:Y:S01]  /*3c680*/  FSEL R19, R7, 1.875, P0 ;  /* 0x3ff0000007137808 */ /* 0x000fe20000000000 */
[----:B------:R-:W-:Y:S01]  /*3c690*/  DSETP.NEU.AND P0, PT, R84, RZ, PT ;  /* 0x000000ff5400722a */ /* 0x000fe20003f0d000 */
[----:B------:R-:W-:Y:S02]  /*3c6a0*/  IMAD.MOV.U32 R7, RZ, RZ, R9 ;  /* 0x000000ffff077224 */ /* 0x000fe400078e0009 */
[----:B------:R-:W-:Y:S02]  /*3c6b0*/  IMAD.MOV.U32 R9, RZ, RZ, 0x40000000 ;  /* 0x40000000ff097424 */ /* 0x000fe400078e00ff */
[----:B------:R-:W-:-:S11]  /*3c6c0*/  DFMA R18, R92, R18, RZ ;  /* 0x000000125c12722b */ /* 0x000fd600000000ff */
[----:B------:R-:W-:Y:S05]  /*3c6d0*/  CALL.REL.NOINC `($_Z13distributor_PdPdS_S_ii$__internal_accurate_pow) ;  /* 0x0000016800407944 */ /* 0x000fea0003c00000 */
[----:B------:R-:W-:Y:S05]  /*3c6e0*/  BSYNC.RECONVERGENT B1 ;  /* 0x0000000000017941 */ /* 0x000fea0003800200 */
.L_x_1456:
[----:B------:R-:W-:Y:S01]  /*3c6f0*/  DADD R84, R84, 2 ;  /* 0x4000000054547429 */ /* 0x000fe20000000000 */
[----:B------:R-:W-:Y:S01]  /*3c700*/  BSSY.RECONVERGENT B1, `(.L_x_1457) ;  /* 0x0000012000017945 */ /* 0x000fe20003800200 */
[----:B------:R-:W-:Y:S02]  /*3c710*/  FSEL R6, R6, RZ, P0 ;  /* 0x000000ff06067208 */ /* 0x000fe40000000000 */
[----:B------:R-:W-:-:S06]  /*3c720*/  FSEL R7, R9, RZ, P0 ;  /* 0x000000ff09077208 */ /* 0x000fcc0000000000 */
[----:B------:R-:W-:-:S04]  /*3c730*/  LOP3.LUT R84, R85, 0x7ff00000, RZ, 0xc0, !PT ;  /* 0x7ff0000055547812 */ /* 0x000fc800078ec0ff */
[----:B------:R-:W-:-:S13]  /*3c740*/  ISETP.NE.AND P1, PT, R84, 0x7ff00000, PT ;  /* 0x7ff000005400780c */ /* 0x000fda0003f25270 */
[----:B------:R-:W-:Y:S05]  /*3c750*/  @P1 BRA `(.L_x_1458) ;  /* 0x0000000000301947 */ /* 0x000fea0003800000 */
[----:B------:R-:W-:Y:S01]  /*3c760*/  UMOV UR4, 0x9d89d89e ;  /* 0x9d89d89e00047882 */ /* 0x000fe20000000000 */
[----:B------:R-:W-:Y:S02]  /*3c770*/  UMOV UR5, 0x3fed89d8 ;  /* 0x3fed89d800057882 */ /* 0x000fe40000000000 */
[----:B------:R-:W-:-:S08]  /*3c780*/  DFMA R8, R30, UR4, R28 ;  /* 0x000000041e087c2b */ /* 0x000fd0000800001c */
[----:B------:R-:W-:-:S08]  /*3c790*/  DFMA R8, R10, 0.5, -R8 ;  /* 0x3fe000000a08782b */ /* 0x000fd00000000808 */
[----:B------:R-:W-:-:S14]  /*3c7a0*/  DSETP.NAN.AND P0, PT, R8, R8, PT ;  /* 0x000000080800722a */ /* 0x000fdc0003f08000 */
[----:B------:R-:W-:Y:S05]  /*3c7b0*/  @P0 BRA `(.L_x_1459) ;  /* 0x0000000000140947 */ /* 0x000fea0003800000 */
[----:B------:R-:W-:-:S14]  /*3c7c0*/  DSETP.NEU.AND P0, PT, |R2|, +INF , PT ;  /* 0x7ff000000200742a */ /* 0x000fdc0003f0d200 */
[----:B------:R-:W-:Y:S05]  /*3c7d0*/  @P0 BRA `(.L_x_1458) ;  /* 0x0000000000100947 */ /* 0x000fea0003800000 */
[----:B------:R-:W-:Y:S02]  /*3c7e0*/  IMAD.MOV.U32 R6, RZ, RZ, 0x0 ;  /* 0x00000000ff067424 */ /* 0x000fe400078e00ff */
[----:B------:R-:W-:Y:S01]  /*3c7f0*/  IMAD.MOV.U32 R7, RZ, RZ, 0x7ff00000 ;  /* 0x7ff00000ff077424 */ /* 0x000fe200078e00ff */
[----:B------:R-:W-:Y:S06]  /*3c800*/  BRA `(.L_x_1458) ;  /* 0x0000000000047947 */ /* 0x000fec0003800000 */
.L_x_1459:
[----:B------:R-:W-:-:S11]  /*3c810*/  DADD R6, R8, 2 ;  /* 0x4000000008067429 */ /* 0x000fd60000000000 */
.L_x_1458:
[----:B------:R-:W-:Y:S05]  /*3c820*/  BSYNC.RECONVERGENT B1 ;  /* 0x0000000000017941 */ /* 0x000fea0003800200 */
.L_x_1457:
[----:B------:R-:W-:Y:S01]  /*3c830*/  UMOV UR4, 0x9d89d89e ;  /* 0x9d89d89e00047882 */ /* 0x000fe20000000000 */
[----:B------:R-:W-:Y:S01]  /*3c840*/  UMOV UR5, 0x3fed89d8 ;  /* 0x3fed89d800057882 */ /* 0x000fe20000000000 */
[----:B------:R-:W-:Y:S01]  /*3c850*/  DADD R8, -RZ, |R2| ;  /* 0x00000000ff087229 */ /* 0x000fe20000000502 */
[----:B------:R-:W-:Y:S01]  /*3c860*/  BSSY.RECONVERGENT B1, `(.L_x_1460) ;  /* 0x000000e000017945 */ /* 0x000fe20003800200 */
[----:B------:R-:W-:Y:S01]  /*3c870*/  DFMA R84, R30, UR4, R28 ;  /* 0x000000041e547c2b */ /* 0x000fe2000800001c */
[----:B------:R-:W-:Y:S01]  /*3c880*/  ISETP.GE.AND P2, PT, R3, RZ, PT ;  /* 0x000000ff0300720c */ /* 0x000fe20003f46270 */
[----:B------:R-:W-:Y:S01]  /*3c890*/  DMUL R74, R74, 0.5 ;  /* 0x3fe000004a4a7828 */ /* 0x000fe20000000000 */
[----:B------:R-:W-:-:S05]  /*3c8a0*/  MOV R0, 0x3c940 ;  /* 0x0003c94000007802 */ /* 0x000fca0000000f00 */
[----:B------:R-:W-:-:S08]  /*3c8b0*/  DFMA R84, R10, 0.5, -R84 ;  /* 0x3fe000000a54782b */ /* 0x000fd00000000854 */
[----:B------:R-:W-:-:S06]  /*3c8c0*/  DSETP.NEU.AND P0, PT, R84, 1, PT ;  /* 0x3ff000005400742a */ /* 0x000fcc0003f0d000 */
        /* <DEDUP_REMOVED lines=8> */
.L_x_1460:
        /* <DEDUP_REMOVED lines=24> */
.L_x_1463:
[----:B------:R-:W-:-:S11]  /*3cad0*/  DADD R8, R6, 3 ;  /* 0x4008000006087429 */ /* 0x000fd60000000000 */
.L_x_1462:
[----:B------:R-:W-:Y:S05]  /*3cae0*/  BSYNC.RECONVERGENT B1 ;  /* 0x0000000000017941 */ /* 0x000fea0003800200 */
.L_x_1461:
[----:B------:R-:W0:Y:S01]  /*3caf0*/  MUFU.RCP64H R7, 3 ;  /* 0x4008000000077908 */ /* 0x000e220000001800 */
[----:B------:R-:W-:Y:S01]  /*3cb00*/  IMAD.MOV.U32 R58, RZ, RZ, 0x0 ;  /* 0x00000000ff3a7424 */ /* 0x000fe200078e00ff */
[----:B------:R-:W-:Y:S01]  /*3cb10*/  MOV R6, 0x1 ;  /* 0x0000000100067802 */ /* 0x000fe20000000f00 */
[----:B------:R-:W-:Y:S01]  /*3cb20*/  IMAD.MOV.U32 R59, RZ, RZ, 0x40080000 ;  /* 0x40080000ff3b7424 */ /* 0x000fe200078e00ff */
[----:B------:R-:W-:Y:S01]  /*3cb30*/  UMOV UR4, 0x9d89d89e ;  /* 0x9d89d89e00047882 */ /* 0x000fe20000000000 */
[----:B------:R-:W-:Y:S01]  /*3cb40*/  UMOV UR5, 0x3fed89d8 ;  /* 0x3fed89d800057882 */ /* 0x000fe20000000000 */
[----:B------:R-:W-:Y:S01]  /*3cb50*/  FSETP.GEU.AND P3, PT, |R77|, 6.5827683646048100446e-37, PT ;  /* 0x036000004d00780b */ /* 0x000fe20003f6e200 */
[----:B------:R-:W-:Y:S01]  /*3cb60*/  DFMA R74, R30, UR4, R28 ;  /* 0x000000041e4a7c2b */ /* 0x000fe2000800001c */
[----:B------:R-:W-:Y:S07]  /*3cb70*/  BSSY.RECONVERGENT B5, `(.L_x_1464) ;  /* 0x0000017000057945 */ /* 0x000fee0003800200 */
[----:B------:R-:W-:-:S02]  /*3cb80*/  DFMA R74, R10, 0.5, -R74 ;  /* 0x3fe000000a4a782b */ /* 0x000fc4000000084a */
[----:B0-----:R-:W-:-:S06]  /*3cb90*/  DFMA R60, R6, -R58, 1 ;  /* 0x3ff00000063c742b */ /* 0x001fcc000000083a */
[----:B------:R-:W-:Y:S02]  /*3cba0*/  DSETP.NEU.AND P1, PT, R74, 1, PT ;  /* 0x3ff000004a00742a */ /* 0x000fe40003f2d000 */
[----:B------:R-:W-:Y:S02]  /*3cbb0*/  DFMA R60, R60, R60, R60 ;  /* 0x0000003c3c3c722b */ /* 0x000fe4000000003c */
[----:B------:R-:W-:Y:S02]  /*3cbc0*/  DSETP.NEU.AND P0, PT, R74, RZ, PT ;  /* 0x000000ff4a00722a */ /* 0x000fe40003f0d000 */
[----:B------:R-:W-:Y:S02]  /*3cbd0*/  FSEL R84, R8, RZ, P1 ;  /* 0x000000ff08547208 */ /* 0x000fe40000800000 */
[----:B------:R-:W-:Y:S02]  /*3cbe0*/  FSEL R85, R9, 1.875, P1 ;  /* 0x3ff0000009557808 */ /* 0x000fe40000800000 */
[----:B------:R-:W-:-:S08]  /*3cbf0*/  DFMA R60, R6, R60, R6 ;  /* 0x0000003c063c722b */ /* 0x000fd00000000006 */
[----:B------:R-:W-:-:S08]  /*3cc00*/  DFMA R58, R60, -R58, 1 ;  /* 0x3ff000003c3a742b */ /* 0x000fd0000000083a */
[----:B------:R-:W-:-:S08]  /*3cc10*/  DFMA R58, R60, R58, R60 ;  /* 0x0000003a3c3a722b */ /* 0x000fd0000000003c */
[----:B------:R-:W-:-:S08]  /*3cc20*/  DMUL R6, R58, R76 ;  /* 0x0000004c3a067228 */ /* 0x000fd00000000000 */
[----:B------:R-:W-:-:S08]  /*3cc30*/  DFMA R60, R6, -3, R76 ;  /* 0xc0080000063c782b */ /* 0x000fd0000000004c */
[----:B------:R-:W-:-:S10]  /*3cc40*/  DFMA R6, R58, R60, R6 ;  /* 0x0000003c3a06722b */ /* 0x000fd40000000006 */
        /* <DEDUP_REMOVED lines=9> */
.L_x_1465:
[----:B------:R-:W-:Y:S05]  /*3cce0*/  BSYNC.RECONVERGENT B5 ;  /* 0x0000000000057941 */ /* 0x000fea0003800200 */
.L_x_1464:
        /* <DEDUP_REMOVED lines=8> */
.L_x_1466:
        /* <DEDUP_REMOVED lines=18> */
.L_x_1469:
[----:B------:R-:W-:-:S11]  /*3ce90*/  DADD R6, R8, 4 ;  /* 0x4010000008067429 */ /* 0x000fd60000000000 */
.L_x_1468:
[----:B------:R-:W-:Y:S05]  /*3cea0*/  BSYNC.RECONVERGENT B1 ;  /* 0x0000000000017941 */ /* 0x000fea0003800200 */
.L_x_1467:
[----:B------:R-:W-:Y:S01]  /*3ceb0*/  UMOV UR4, 0x9d89d89e ;  /* 0x9d89d89e00047882 */ /* 0x000fe20000000000 */
[----:B------:R-:W-:Y:S01]  /*3cec0*/  UMOV UR5, 0x3fed89d8 ;  /* 0x3fed89d800057882 */ /* 0x000fe20000000000 */
[----:B------:R-:W0:Y:S01]  /*3ced0*/  LDC.64 R74, c[0x0][0x380] ;  /* 0x0000e000ff4a7b82 */ /* 0x000e220000000a00 */
[----:B------:R-:W-:Y:S02]  /*3cee0*/  DFMA R2, R30, UR4, R28 ;  /* 0x000000041e027c2b */ /* 0x000fe4000800001c */
[----:B------:R-:W-:-:S06]  /*3cef0*/  DMUL R78, R78, 0.25 ;  /* 0x3fd000004e4e7828 */ /* 0x000fcc0000000000 */
[----:B------:R-:W-:-:S08]  /*3cf00*/  DFMA R2, R10, 0.5, -R2 ;  /* 0x3fe000000a02782b */ /* 0x000fd00000000802 */
[----:B------:R-:W-:-:S06]  /*3cf10*/  DSETP.NEU.AND P0, PT, R2, 1, PT ;  /* 0x3ff000000200742a */ /* 0x000fcc0003f0d000 */
[----:B------:R-:W-:Y:S02]  /*3cf20*/  FSEL R2, R6, RZ, P0 ;  /* 0x000000ff06027208 */ /* 0x000fe40000000000 */
[----:B------:R-:W-:-:S06]  /*3cf30*/  FSEL R3, R7, 1.875, P0 ;  /* 0x3ff0000007037808 */ /* 0x000fcc0000000000 */
[----:B------:R-:W-:-:S08]  /*3cf40*/  DFMA R18, R78, R2, R18 ;  /* 0x000000024e12722b */ /* 0x000fd00000000012 */
[----:B0-----:R-:W-:Y:S01]  /*3cf50*/  DFMA R74, R74, 0.5, -R18 ;  /* 0x3fe000004a4a782b */ /* 0x001fe20000000812 */
[----:B------:R-:W-:Y:S10]  /*3cf60*/  BRA `(.L_x_1470) ;  /* 0x0000000800f07947 */ /* 0x000ff40003800000 */
.L_x_1452:
[----:B------:R-:W-:Y:S02]  /*3cf70*/  R2UR UR4, R134 ;  /* 0x00000000860472ca */ /* 0x000fe400000e0000 */
[----:B------:R-:W-:-:S13]  /*3cf80*/  R2UR UR5, R135 ;  /* 0x00000000870572ca */ /* 0x000fda00000e0000 */
[----:B------:R0:W5:Y:S01]  /*3cf90*/  LD.E.64 R92, desc[UR4][R4.64] ;  /* 0x00000004045c7980 */ /* 0x000162000c101b00 */
[----:B------:R-:W-:Y:S01]  /*3cfa0*/  DFMA R2, R10, -0.5, R60 ;  /* 0xbfe000000a02782b */ /* 0x000fe2000000003c */
        /* <DEDUP_REMOVED lines=9> */
.L_x_1471:
        /* <DEDUP_REMOVED lines=14> */
[----:B------:R-:W-:-:S08]  /*3d120*/  DFMA R8, R10, -0.5, R8 ;  /* 0xbfe000000a08782b */ /* 0x000fd00000000008 */
        /* <DEDUP_REMOVED lines=8> */
.L_x_1473:
[----:B------:R-:W-:Y:S05]  /*3d1b0*/  BSYNC.RECONVERGENT B1 ;  /* 0x0000000000017941 */ /* 0x000fea0003800200 */
.L_x_1472:
[----:B------:R-:W-:Y:S01]  /*3d1c0*/  UMOV UR4, 0x9d89d89e ;  /* 0x9d89d89e00047882 */ /* 0x000fe20000000000 */
[----:B------:R-:W-:Y:S01]  /*3d1d0*/  UMOV UR5, 0x3fed89d8 ;  /* 0x3fed89d800057882 */ /* 0x000fe20000000000 */
[----:B------:R-:W-:Y:S01]  /*3d1e0*/  DADD R8, -RZ, |R2| ;  /* 0x00000000ff087229 */ /* 0x000fe20000000502 */
[----:B------:R-:W-:Y:S01]  /*3d1f0*/  BSSY.RECONVERGENT B1, `(.L_x_1474) ;  /* 0x000000c000017945 */ /* 0x000fe20003800200 */
[----:B------:R-:W-:Y:S01]  /*3d200*/  DFMA R84, R30, UR4, R28 ;  /* 0x000000041e547c2b */ /* 0x000fe2000800001c */
[----:B------:R-:W-:-:S07]  /*3d210*/  MOV R0, 0x3d2b0 ;  /* 0x0003d2b000007802 */ /* 0x000fce0000000f00 */
[----:B------:R-:W-:-:S08]  /*3d220*/  DFMA R84, R10, -0.5, R84 ;  /* 0xbfe000000a54782b */ /* 0x000fd00000000054 */
        /* <DEDUP_REMOVED lines=9> */
.L_x_1474:
        /* <DEDUP_REMOVED lines=10> */
[----:B------:R-:W-:-:S08]  /*3d360*/  DFMA R8, R10, -0.5, R8 ;  /* 0xbfe000000a08782b */ /* 0x000fd00000000008 */
[----:B------:R-:W-:-:S14]  /*3d370*/  DSETP.NAN.AND P0, PT, R8, R8, PT ;  /* 0x000000080800722a */ /* 0x000fdc0003f08000 */
[----:B------:R-:W-:Y:S05]  /*3d380*/  @P0 BRA `(.L_x_1477) ;  /* 0x0000000000140947 */ /* 0x000fea0003800000 */
[----:B------:R-:W-:-:S14]  /*3d390*/  DSETP.NEU.AND P0, PT, |R2|, +INF , PT ;  /* 0x7ff000000200742a */ /* 0x000fdc0003f0d200 */
[----:B------:R-:W-:Y:S05]  /*3d3a0*/  @P0 BRA `(.L_x_1476) ;  /* 0x0000000000100947 */ /* 0x000fea0003800000 */
[----:B------:R-:W-:Y:S02]  /*3d3b0*/  IMAD.MOV.U32 R6, RZ, RZ, 0x0 ;  /* 0x00000000ff067424 */ /* 0x000fe400078e00ff */
[----:B------:R-:W-:Y:S01]  /*3d3c0*/  IMAD.MOV.U32 R7, RZ, RZ, 0x7ff00000 ;  /* 0x7ff00000ff077424 */ /* 0x000fe200078e00ff */
[----:B------:R-:W-:Y:S06]  /*3d3d0*/  BRA `(.L_x_1476) ;  /* 0x0000000000047947 */ /* 0x000fec0003800000 */
.L_x_1477:
[----:B------:R-:W-:-:S11]  /*3d3e0*/  DADD R6, R8, 2 ;  /* 0x4000000008067429 */ /* 0x000fd60000000000 */
.L_x_1476:
[----:B------:R-:W-:Y:S05]  /*3d3f0*/  BSYNC.RECONVERGENT B1 ;  /* 0x0000000000017941 */ /* 0x000fea0003800200 */
.L_x_1475:
        /* <DEDUP_REMOVED lines=8> */
[----:B------:R-:W-:-:S08]  /*3d480*/  DFMA R84, R10, -0.5, R84 ;  /* 0xbfe000000a54782b */ /* 0x000fd00000000054 */
        /* <DEDUP_REMOVED lines=9> */
.L_x_1478:
        /* <DEDUP_REMOVED lines=24> */
.L_x_1481:
[----:B------:R-:W-:-:S11]  /*3d6a0*/  DADD R8, R6, 3 ;  /* 0x4008000006087429 */ /* 0x000fd60000000000 */
.L_x_1480:
[----:B------:R-:W-:Y:S05]  /*3d6b0*/  BSYNC.RECONVERGENT B1 ;  /* 0x0000000000017941 */ /* 0x000fea0003800200 */
.L_x_1479:
[----:B------:R-:W0:Y:S01]  /*3d6c0*/  MUFU.RCP64H R7, 3 ;  /* 0x4008000000077908 */ /* 0x000e220000001800 */
[----:B------:R-:W-:Y:S01]  /*3d6d0*/  IMAD.MOV.U32 R58, RZ, RZ, 0x0 ;  /* 0x00000000ff3a7424 */ /* 0x000fe200078e00ff */
[----:B------:R-:W-:Y:S01]  /*3d6e0*/  UMOV UR4, 0x9d89d89e ;  /* 0x9d89d89e00047882 */ /* 0x000fe20000000000 */
[----:B------:R-:W-:Y:S01]  /*3d6f0*/  IMAD.MOV.U32 R59, RZ, RZ, 0x40080000 ;  /* 0x40080000ff3b7424 */ /* 0x000fe200078e00ff */
[----:B------:R-:W-:Y:S01]  /*3d700*/  UMOV UR5, 0x3fed89d8 ;  /* 0x3fed89d800057882 */ /* 0x000fe20000000000 */
[----:B------:R-:W-:Y:S01]  /*3d710*/  IMAD.MOV.U32 R6, RZ, RZ, 0x1 ;  /* 0x00000001ff067424 */ /* 0x000fe200078e00ff */
[----:B------:R-:W-:Y:S01]  /*3d720*/  DFMA R74, R30, UR4, R28 ;  /* 0x000000041e4a7c2b */ /* 0x000fe2000800001c */
[----:B------:R-:W-:Y:S01]  /*3d730*/  FSETP.GEU.AND P3, PT, |R77|, 6.5827683646048100446e-37, PT ;  /* 0x036000004d00780b */ /* 0x000fe20003f6e200 */
[----:B------:R-:W-:Y:S06]  /*3d740*/  BSSY.RECONVERGENT B5, `(.L_x_1482) ;  /* 0x0000017000057945 */ /* 0x000fec0003800200 */
[----:B------:R-:W-:-:S02]  /*3d750*/  DFMA R74, R10, -0.5, R74 ;  /* 0xbfe000000a4a782b */ /* 0x000fc4000000004a */
[----:B0-----:R-:W-:-:S06]  /*3d760*/  DFMA R60, R6, -R58, 1 ;  /* 0x3ff00000063c742b */ /* 0x001fcc000000083a */
[C---:B------:R-:W-:Y:S02]  /*3d770*/  DSETP.NEU.AND P1, PT, R74.reuse, 1, PT ;  /* 0x3ff000004a00742a */ /* 0x040fe40003f2d000 */
[----:B------:R-:W-:Y:S02]  /*3d780*/  DSETP.NEU.AND P0, PT, R74, RZ, PT ;  /* 0x000000ff4a00722a */ /* 0x000fe40003f0d000 */
[----:B------:R-:W-:Y:S02]  /*3d790*/  DFMA R60, R60, R60, R60 ;  /* 0x0000003c3c3c722b */ /* 0x000fe4000000003c */
[----:B------:R-:W-:Y:S02]  /*3d7a0*/  FSEL R84, R8, RZ, P1 ;  /* 0x000000ff08547208 */ /* 0x000fe40000800000 */
[----:B------:R-:W-:-:S04]  /*3d7b0*/  FSEL R85, R9, 1.875, P1 ;  /* 0x3ff0000009557808 */ /* 0x000fc80000800000 */
        /* <DEDUP_REMOVED lines=15> */
.L_x_1483:
[----:B------:R-:W-:Y:S05]  /*3d8b0*/  BSYNC.RECONVERGENT B5 ;  /* 0x0000000000057941 */ /* 0x000fea0003800200 */
.L_x_1482:
        /* <DEDUP_REMOVED lines=8> */
.L_x_1484:
        /* <DEDUP_REMOVED lines=18> */
.L_x_1487:
[----:B------:R-:W-:-:S11]  /*3da60*/  DADD R6, R8, 4 ;  /* 0x4010000008067429 */ /* 0x000fd60000000000 */
.L_x_1486:
[----:B------:R-:W-:Y:S05]  /*3da70*/  BSYNC.RECONVERGENT B1 ;  /* 0x0000000000017941 */ /* 0x000fea0003800200 */
.L_x_1485:
[----:B------:R-:W-:Y:S01]  /*3da80*/  UMOV UR4, 0x9d89d89e ;  /* 0x9d89d89e00047882 */ /* 0x000fe20000000000 */
[----:B------:R-:W-:Y:S01]  /*3da90*/  UMOV UR5, 0x3fed89d8 ;  /* 0x3fed89d800057882 */ /* 0x000fe20000000000 */
[----:B------:R-:W0:Y:S01]  /*3daa0*/  LDC.64 R74, c[0x0][0x380] ;  /* 0x0000e000ff4a7b82 */ /* 0x000e220000000a00 */
[----:B------:R-:W-:Y:S02]  /*3dab0*/  DFMA R2, R30, UR4, R28 ;  /* 0x000000041e027c2b */ /* 0x000fe4000800001c */
[----:B------:R-:W-:-:S06]  /*3dac0*/  DMUL R78, R78, 0.25 ;  /* 0x3fd000004e4e7828 */ /* 0x000fcc0000000000 */
[----:B------:R-:W-:-:S08]  /*3dad0*/  DFMA R2, R10, -0.5, R2 ;  /* 0xbfe000000a02782b */ /* 0x000fd00000000002 */
[----:B------:R-:W-:-:S06]  /*3dae0*/  DSETP.NEU.AND P0, PT, R2, 1, PT ;  /* 0x3ff000000200742a */ /* 0x000fcc0003f0d000 */
[----:B------:R-:W-:Y:S02]  /*3daf0*/  FSEL R2, R6, RZ, P0 ;  /* 0x000000ff06027208 */ /* 0x000fe40000000000 */
[----:B------:R-:W-:-:S06]  /*3db00*/  FSEL R3, R7, 1.875, P0 ;  /* 0x3ff0000007037808 */ /* 0x000fcc0000000000 */
[----:B------:R-:W-:-:S08]  /*3db10*/  DFMA R18, R78, R2, R18 ;  /* 0x000000024e12722b */ /* 0x000fd00000000012 */
[----:B0-----:R-:W-:-:S11]  /*3db20*/  DFMA R74, R74, 0.5, R18 ;  /* 0x3fe000004a4a782b */ /* 0x001fd60000000012 */
.L_x_1470:
[----:B------:R-:W-:Y:S05]  /*3db30*/  BSYNC.RECONVERGENT B4 ;  /* 0x0000000000047941 */ /* 0x000fea0003800200 */
.L_x_1451:
        /* <DEDUP_REMOVED lines=26> */
.L_x_1489:
[----:B------:R-:W-:Y:S05]  /*3dce0*/  BSYNC.RECONVERGENT B4 ;  /* 0x0000000000047941 */ /* 0x000fea0003800200 */
.L_x_1488:
[----:B------:R-:W-:Y:S01]  /*3dcf0*/  DADD R6, -RZ, |R2| ;  /* 0x00000000ff067229 */ /* 0x000fe20000000502 */
[----:B------:R-:W-:Y:S01]  /*3dd00*/  BSSY.RECONVERGENT B1, `(.L_x_1490) ;  /* 0x0000005000017945 */ /* 0x000fe20003800200 */
[----:B------:R-:W-:Y:S01]  /*3dd10*/  IMAD.MOV.U32 R9, RZ, RZ, 0x40000000 ;  /* 0x40000000ff097424 */ /* 0x000fe200078e00ff */
[----:B------:R-:W-:-:S07]  /*3dd20*/  MOV R0, 0x3dd50 ;  /* 0x0003dd5000007802 */ /* 0x000fce0000000f00 */
[----:B------:R-:W-:-:S07]  /*3dd30*/  IMAD.MOV.U32 R8, RZ, RZ, R6 ;  /* 0x000000ffff087224 */ /* 0x000fce00078e0006 */
[----:B------:R-:W-:Y:S05]  /*3dd40*/  CALL.REL.NOINC `($_Z13distributor_PdPdS_S_ii$__internal_accurate_pow) ;  /* 0x0000015000a47944 */ /* 0x000fea0003c00000 */
[----:B------:R-:W-:Y:S05]  /*3dd50*/  BSYNC.RECONVERGENT B1 ;  /* 0x0000000000017941 */ /* 0x000fea0003800200 */
.L_x_1490:
        /* <DEDUP_REMOVED lines=18> */
.L_x_1492:
[----:B------:R-:W-:Y:S05]  /*3de80*/  BSYNC.RECONVERGENT B1 ;  /* 0x0000000000017941 */ /* 0x000fea0003800200 */
.L_x_1491:
        /* <DEDUP_REMOVED lines=25> */
.L_x_1494:
[----:B------:R-:W-:Y:S05]  /*3e020*/  BSYNC.RECONVERGENT B4 ;  /* 0x0000000000047941 */ /* 0x000fea0003800200 */
.L_x_1493:
        /* <DEDUP_REMOVED lines=9> */
.L_x_1495:
        /* <DEDUP_REMOVED lines=15> */
.L_x_1497:
[----:B------:R-:W-:Y:S05]  /*3e1b0*/  BSYNC.RECONVERGENT B1 ;  /* 0x0000000000017941 */ /* 0x000fea0003800200 */
.L_x_1496:
        /* <DEDUP_REMOVED lines=24> */
.L_x_1499:
[----:B------:R-:W-:Y:S05]  /*3e340*/  BSYNC.RECONVERGENT B4 ;  /* 0x0000000000047941 */ /* 0x000fea0003800200 */
.L_x_1498:
        /* <DEDUP_REMOVED lines=16> */
.L_x_1501:
[----:B------:R-:W-:Y:S05]  /*3e450*/  BSYNC.RECONVERGENT B1 ;  /* 0x0000000000017941 */ /* 0x000fea0003800200 */
.L_x_1500:
        /* <DEDUP_REMOVED lines=25> */
.L_x_1503:
[----:B------:R-:W-:Y:S05]  /*3e5f0*/  BSYNC.RECONVERGENT B4 ;  /* 0x0000000000047941 */ /* 0x000fea0003800200 */
.L_x_1502:
        /* <DEDUP_REMOVED lines=20> */
.L_x_1505:
[----:B------:R-:W-:Y:S05]  /*3e740*/  BSYNC.RECONVERGENT B4 ;  /* 0x0000000000047941 */ /* 0x000fea0003800200 */
.L_x_1504:
[----:B------:R-:W-:Y:S01]  /*3e750*/  DADD R6, -RZ, |R18| ;  /* 0x00000000ff067229 */ /* 0x000fe20000000512 */
[----:B------:R-:W-:Y:S01]  /*3e760*/  BSSY.RECONVERGENT B1, `(.L_x_1506) ;  /* 0x0000005000017945 */ /* 0x000fe20003800200 */
[----:B------:R-:W-:Y:S01]  /*3e770*/  IMAD.MOV.U32 R9, RZ, RZ, 0x40000000 ;  /* 0x40000000ff097424 */ /* 0x000fe200078e00ff */
[----:B------:R-:W-:-:S07]  /*3e780*/  MOV R0, 0x3e7b0 ;  /* 0x0003e7b000007802 */ /* 0x000fce0000000f00 */
[----:B------:R-:W-:-:S07]  /*3e790*/  MOV R8, R6 ;  /* 0x0000000600087202 */ /* 0x000fce0000000f00 */
[----:B------:R-:W-:Y:S05]  /*3e7a0*/  CALL.REL.NOINC `($_Z13distributor_PdPdS_S_ii$__internal_accurate_pow) ;  /* 0x00000148000c7944 */ /* 0x000fea0003c00000 */
[----:B------:R-:W-:Y:S05]  /*3e7b0*/  BSYNC.RECONVERGENT B1 ;  /* 0x0000000000017941 */ /* 0x000fea0003800200 */
.L_x_1506:
        /* <DEDUP_REMOVED lines=15> */
.L_x_1508:
[----:B------:R-:W-:Y:S05]  /*3e8b0*/  BSYNC.RECONVERGENT B1 ;  /* 0x0000000000017941 */ /* 0x000fea0003800200 */
.L_x_1507:
        /* <DEDUP_REMOVED lines=11> */
.L_x_1509:
        /* <DEDUP_REMOVED lines=20> */
.L_x_1511:
[----:B------:R-:W-:Y:S05]  /*3eab0*/  BSYNC.RECONVERGENT B1 ;  /* 0x0000000000017941 */ /* 0x000fea0003800200 */
.L_x_1510:
[----:B------:R-:W-:Y:S01]  /*3eac0*/  BSSY.RECONVERGENT B1, `(.L_x_1512) ;  /* 0x0000005000017945 */ /* 0x000fe20003800200 */
[----:B------:R-:W-:Y:S01]  /*3ead0*/  MOV R7, R59 ;  /* 0x0000003b00077202 */ /* 0x000fe20000000f00 */
[----:B------:R-:W-:Y:S01]  /*3eae0*/  IMAD.MOV.U32 R9, RZ, RZ, 0x40000000 ;  /* 0x40000000ff097424 */ /* 0x000fe200078e00ff */
[----:B------:R-:W-:-:S07]  /*3eaf0*/  MOV R0, 0x3eb10 ;  /* 0x0003eb1000007802 */ /* 0x000fce0000000f00 */
[----:B------:R-:W-:Y:S05]  /*3eb00*/  CALL.REL.NOINC `($_Z13distributor_PdPdS_S_ii$__internal_accurate_pow) ;  /* 0x0000014400347944 */ /* 0x000fea0003c00000 */
[----:B------:R-:W-:Y:S05]  /*3eb10*/  BSYNC.RECONVERGENT B1 ;  /* 0x0000000000017941 */ /* 0x000fea0003800200 */
.L_x_1512:
        /* <DEDUP_REMOVED lines=23> */
.L_x_1514:
[----:B------:R-:W-:Y:S05]  /*3ec90*/  BSYNC.RECONVERGENT B1 ;  /* 0x0000000000017941 */ /* 0x000fea0003800200 */
.L_x_1513:
        /* <DEDUP_REMOVED lines=9> */
.L_x_1515:
        /* <DEDUP_REMOVED lines=15> */
.L_x_1517:
[----:B------:R-:W-:Y:S05]  /*3ee20*/  BSYNC.RECONVERGENT B1 ;  /* 0x0000000000017941 */ /* 0x000fea0003800200 */
.L_x_1516:
        /* <DEDUP_REMOVED lines=24> */
.L_x_1519:
[----:B------:R-:W-:Y:S05]  /*3efb0*/  BSYNC.RECONVERGENT B4 ;  /* 0x0000000000047941 */ /* 0x000fea0003800200 */
.L_x_1518:
        /* <DEDUP_REMOVED lines=62> */
.L_x_1521:
[----:B------:R-:W-:Y:S05]  /*3f3a0*/  BSYNC.RECONVERGENT B1 ;  /* 0x0000000000017941 */ /* 0x000fea0003800200 */
.L_x_1520:
        /* <DEDUP_REMOVED lines=10> */
.L_x_1523:
[----:B------:R-:W-:Y:S05]  /*3f450*/  BSYNC.RECONVERGENT B1 ;  /* 0x0000000000017941 */ /* 0x000fea0003800200 */
.L_x_1522:
        /* <DEDUP_REMOVED lines=30> */
.L_x_1525:
[----:B------:R-:W-:Y:S05]  /*3f640*/  BSYNC.RECONVERGENT B4 ;  /* 0x0000000000047941 */ /* 0x000fea0003800200 */
.L_x_1524:
        /* <DEDUP_REMOVED lines=9> */
.L_x_1526:
        /* <DEDUP_REMOVED lines=15> */
.L_x_1528:
[----:B------:R-:W-:Y:S05]  /*3f7d0*/  BSYNC.RECONVERGENT B1 ;  /* 0x0000000000017941 */ /* 0x000fea0003800200 */
.L_x_1527:
        /* <DEDUP_REMOVED lines=24> */
.L_x_1530:
[----:B------:R-:W-:Y:S05]  /*3f960*/  BSYNC.RECONVERGENT B4 ;  /* 0x0000000000047941 */ /* 0x000fea0003800200 */
.L_x_1529:
        /* <DEDUP_REMOVED lines=16> */
.L_x_1532:
[----:B------:R-:W-:Y:S05]  /*3fa70*/  BSYNC.RECONVERGENT B1 ;  /* 0x0000000000017941 */ /* 0x000fea0003800200 */
.L_x_1531:
        /* <DEDUP_REMOVED lines=27> */
.L_x_1534:
[----:B------:R-:W-:Y:S05]  /*3fc30*/  BSYNC.RECONVERGENT B4 ;  /* 0x0000000000047941 */ /* 0x000fea0003800200 */
.L_x_1533:
        /* <DEDUP_REMOVED lines=20> */
.L_x_1536:
[----:B------:R-:W-:Y:S05]  /*3fd80*/  BSYNC.RECONVERGENT B4 ;  /* 0x0000000000047941 */ /* 0x000fea0003800200 */
.L_x_1535:
[----:B------:R-:W-:Y:S01]  /*3fd90*/  DADD R6, -RZ, |R86| ;  /* 0x00000000ff067229 */ /* 0x000fe20000000556 */
[----:B------:R-:W-:Y:S01]  /*3fda0*/  BSSY.RECONVERGENT B1, `(.L_x_1537) ;  /* 0x0000005000017945 */ /* 0x000fe20003800200 */
[----:B------:R-:W-:Y:S01]  /*3fdb0*/  IMAD.MOV.U32 R9, RZ, RZ, 0x40000000 ;  /* 0x40000000ff097424 */ /* 0x000fe200078e00ff */
[----:B------:R-:W-:-:S07]  /*3fdc0*/  MOV R0, 0x3fdf0 ;  /* 0x0003fdf000007802 */ /* 0x000fce0000000f00 */
[----:B------:R-:W-:-:S07]  /*3fdd0*/  IMAD.MOV.U32 R8, RZ, RZ, R6 ;  /* 0x000000ffff087224 */ /* 0x000fce00078e0006 */
[----:B------:R-:W-:Y:S05]  /*3fde0*/  CALL.REL.NOINC `($_Z13distributor_PdPdS_S_ii$__internal_accurate_pow) ;  /* 0x00000130007c7944 */ /* 0x000fea0003c00000 */
[----:B------:R-:W-:Y:S05]  /*3fdf0*/  BSYNC.RECONVERGENT B1 ;  /* 0x0000000000017941 */ /* 0x000fea0003800200 */
.L_x_1537:
        /* <DEDUP_REMOVED lines=23> */
.L_x_1539:
[----:B------:R-:W-:Y:S05]  /*3ff70*/  BSYNC.RECONVERGENT B1 ;  /* 0x0000000000017941 */ /* 0x000fea0003800200 */
.L_x_1538:
        /* <DEDUP_REMOVED lines=10> */
.L_x_1541:
[----:B------:R-:W-:Y:S05]  /*40020*/  BSYNC.RECONVERGENT B1 ;  /* 0x0000000000017941 */ /* 0x000fea0003800200 */
.L_x_1540:
        /* <DEDUP_REMOVED lines=10> */
.L_x_1543:
[----:B------:R-:W-:Y:S05]  /*400d0*/  BSYNC.RECONVERGENT B1 ;  /* 0x0000000000017941 */ /* 0x000fea0003800200 */
.L_x_1542:
        /* <DEDUP_REMOVED lines=16> */
.L_x_1544:
        /* <DEDUP_REMOVED lines=15> */
.L_x_1546:
[----:B------:R-:W-:Y:S05]  /*402d0*/  BSYNC.RECONVERGENT B1 ;  /* 0x0000000000017941 */ /* 0x000fea0003800200 */
.L_x_1545:
        /* <DEDUP_REMOVED lines=24> */
.L_x_1548:
[----:B------:R-:W-:Y:S05]  /*40460*/  BSYNC.RECONVERGENT B4 ;  /* 0x0000000000047941 */ /* 0x000fea0003800200 */
.L_x_1547:
        /* <DEDUP_REMOVED lines=62> */
.L_x_1550:
[----:B------:R-:W-:Y:S05]  /*40850*/  BSYNC.RECONVERGENT B1 ;  /* 0x0000000000017941 */ /* 0x000fea0003800200 */
.L_x_1549:
        /* <DEDUP_REMOVED lines=10> */
.L_x_1552:
[----:B------:R-:W-:Y:S05]  /*40900*/  BSYNC.RECONVERGENT B1 ;  /* 0x0000000000017941 */ /* 0x000fea0003800200 */
.L_x_1551:
        /* <DEDUP_REMOVED lines=31> */
.L_x_1554:
[----:B------:R-:W-:Y:S05]  /*40b00*/  BSYNC.RECONVERGENT B4 ;  /* 0x0000000000047941 */ /* 0x000fea0003800200 */
.L_x_1553:
        /* <DEDUP_REMOVED lines=18> */
.L_x_1556:
[----:B------:R-:W-:Y:S05]  /*40c30*/  BSYNC.RECONVERGENT B4 ;  /* 0x0000000000047941 */ /* 0x000fea0003800200 */
.L_x_1555:
        /* <DEDUP_REMOVED lines=9> */
.L_x_1557:
        /* <DEDUP_REMOVED lines=29> */
.L_x_1559:
[----:B------:R-:W-:Y:S05]  /*40ea0*/  BSYNC.RECONVERGENT B1 ;  /* 0x0000000000017941 */ /* 0x000fea0003800200 */
.L_x_1558:
        /* <DEDUP_REMOVED lines=12> */
.L_x_1561:
[----:B------:R-:W-:Y:S05]  /*40f70*/  BSYNC.RECONVERGENT B4 ;  /* 0x0000000000047941 */ /* 0x000fea0003800200 */
.L_x_1560:
        /* <DEDUP_REMOVED lines=18> */
.L_x_1563:
[----:B------:R-:W-:Y:S05]  /*410a0*/  BSYNC.RECONVERGENT B1 ;  /* 0x0000000000017941 */ /* 0x000fea0003800200 */
.L_x_1562:
        /* <DEDUP_REMOVED lines=10> */
.L_x_1565:
[----:B------:R-:W-:Y:S05]  /*41150*/  BSYNC.RECONVERGENT B1 ;  /* 0x0000000000017941 */ /* 0x000fea0003800200 */
.L_x_1564:
        /* <DEDUP_REMOVED lines=10> */
.L_x_1567:
[----:B------:R-:W-:Y:S05]  /*41200*/  BSYNC.RECONVERGENT B1 ;  /* 0x0000000000017941 */ /* 0x000fea0003800200 */
.L_x_1566:
        /* <DEDUP_REMOVED lines=37> */
.L_x_1569:
[----:B------:R-:W-:Y:S05]  /*41460*/  BSYNC.RECONVERGENT B4 ;  /* 0x0000000000047941 */ /* 0x000fea0003800200 */
.L_x_1568:
        /* <DEDUP_REMOVED lines=9> */
.L_x_1570:
        /* <DEDUP_REMOVED lines=15> */
.L_x_1572:
[----:B------:R-:W-:Y:S05]  /*415f0*/  BSYNC.RECONVERGENT B1 ;  /* 0x0000000000017941 */ /* 0x000fea0003800200 */
.L_x_1571:
        /* <DEDUP_REMOVED lines=24> */
.L_x_1574:
[----:B------:R-:W-:Y:S05]  /*41780*/  BSYNC.RECONVERGENT B4 ;  /* 0x0000000000047941 */ /* 0x000fea0003800200 */
.L_x_1573:
        /* <DEDUP_REMOVED lines=15> */
.L_x_1576:
[----:B------:R-:W-:Y:S05]  /*41880*/  BSYNC.RECONVERGENT B1 ;  /* 0x0000000000017941 */ /* 0x000fea0003800200 */
.L_x_1575:
        /* <DEDUP_REMOVED lines=27> */
.L_x_1578:
[----:B------:R-:W-:Y:S05]  /*41a40*/  BSYNC.RECONVERGENT B4 ;  /* 0x0000000000047941 */ /* 0x000fea0003800200 */
.L_x_1577:
        /* <DEDUP_REMOVED lines=20> */
.L_x_1580:
[----:B------:R-:W-:Y:S05]  /*41b90*/  BSYNC.RECONVERGENT B4 ;  /* 0x0000000000047941 */ /* 0x000fea0003800200 */
.L_x_1579:
[----:B------:R-:W-:Y:S01]  /*41ba0*/  DADD R6, -RZ, |R76| ;  /* 0x00000000ff067229 */ /* 0x000fe2000000054c */
[----:B------:R-:W-:Y:S01]  /*41bb0*/  BSSY.RECONVERGENT B1, `(.L_x_1581) ;  /* 0x0000005000017945 */ /* 0x000fe20003800200 */
[----:B------:R-:W-:Y:S01]  /*41bc0*/  IMAD.MOV.U32 R9, RZ, RZ, 0x40000000 ;  /* 0x40000000ff097424 */ /* 0x000fe200078e00ff */
[----:B------:R-:W-:-:S07]  /*41bd0*/  MOV R0, 0x41c00 ;  /* 0x00041c0000007802 */ /* 0x000fce0000000f00 */
[----:B------:R-:W-:-:S07]  /*41be0*/  MOV R8, R6 ;  /* 0x0000000600087202 */ /* 0x000fce0000000f00 */
[----:B------:R-:W-:Y:S05]  /*41bf0*/  CALL.REL.NOINC `($_Z13distributor_PdPdS_S_ii$__internal_accurate_pow) ;  /* 0x0000011000f87944 */ /* 0x000fea0003c00000 */
[----:B------:R-:W-:Y:S05]  /*41c00*/  BSYNC.RECONVERGENT B1 ;  /* 0x0000000000017941 */ /* 0x000fea0003800200 */
.L_x_1581:
        /* <DEDUP_REMOVED lines=19> */
.L_x_1583:
[----:B------:R-:W-:Y:S05]  /*41d40*/  BSYNC.RECONVERGENT B1 ;  /* 0x0000000000017941 */ /* 0x000fea0003800200 */
.L_x_1582:
        /* <DEDUP_REMOVED lines=8> */
.L_x_1585:
[----:B------:R-:W-:Y:S05]  /*41dd0*/  BSYNC.RECONVERGENT B1 ;  /* 0x0000000000017941 */ /* 0x000fea0003800200 */
.L_x_1584:
        /* <DEDUP_REMOVED lines=10> */
.L_x_1587:
[----:B------:R-:W-:Y:S05]  /*41e80*/  BSYNC.RECONVERGENT B1 ;  /* 0x0000000000017941 */ /* 0x000fea0003800200 */
.L_x_1586:
        /* <DEDUP_REMOVED lines=13> */
.L_x_1588:
        /* <DEDUP_REMOVED lines=15> */
.L_x_1590:
[----:B------:R-:W-:Y:S05]  /*42050*/  BSYNC.RECONVERGENT B1 ;  /* 0x0000000000017941 */ /* 0x000fea0003800200 */
.L_x_1589:
        /* <DEDUP_REMOVED lines=24> */
.L_x_1592:
[----:B------:R-:W-:Y:S05]  /*421e0*/  BSYNC.RECONVERGENT B4 ;  /* 0x0000000000047941 */ /* 0x000fea0003800200 */
.L_x_1591:
[----:B------:R-:W-:Y:S01]  /*421f0*/  IMAD.MOV.U32 R18, RZ, RZ, 0x652b82fe ;  /* 0x652b82feff127424 */ /* 0x000fe200078e00ff */
[----:B------:R-:W-:Y:S01]  /*42200*/  UMOV UR4, 0xfefa39ef ;  /* 0xfefa39ef00047882 */ /* 0x000fe20000000000 */
[----:B------:R-:W-:Y:S01]  /*42210*/  IMAD.MOV.U32 R19, RZ, RZ, 0x3ff71547 ;  /* 0x3ff71547ff137424 */ /* 0x000fe200078e00ff */
[----:B------:R-:W-:Y:S01]  /*42220*/  UMOV UR5, 0x3fe62e42 ;  /* 0x3fe62e4200057882 */ /* 0x000fe20000000000 */
[----:B------:R-:W-:Y:S01]  /*42230*/  FSETP.GEU.AND P0, PT, |R7|, 4.1917929649353027344, PT ;  /* 0x4086232b0700780b */ /* 0x000fe20003f0e200 */
[----:B------:R-:W-:Y:S01]  /*42240*/  BSSY.RECONVERGENT B1, `(.L_x_1593) ;  /* 0x0000038000017945 */ /* 0x000fe20003800200 */
[----:B------:R-:W-:Y:S02]  /*42250*/  DADD R28, R30, R28 ;  /* 0x000000001e1c7229 */ /* 0x000fe4000000001c */
[----:B------:R-:W-:Y:S02]  /*42260*/  DFMA R18, R6, R18, 6.75539944105574400000e+15 ;  /* 0x433800000612742b */ /* 0x000fe40000000012 */
[----:B------:R-:W-:-:S06]  /*42270*/  DMUL R58, R10, 0.5 ;  /* 0x3fe000000a3a7828 */ /* 0x000fcc0000000000 */
        /* <DEDUP_REMOVED lines=52> */
.L_x_1594:
[----:B------:R-:W-:Y:S05]  /*425c0*/  BSYNC.RECONVERGENT B1 ;  /* 0x0000000000017941 */ /* 0x000fea0003800200 */
.L_x_1593:
[----:B------:R-:W-:Y:S01]  /*425d0*/  DFMA R6, R36, 0.25, R22 ;  /* 0x3fd000002406782b */ /* 0x000fe20000000016 */
[----:B------:R-:W-:Y:S01]  /*425e0*/  UMOV UR4, 0x9189614c ;  /* 0x9189614c00047882 */ /* 0x000fe20000000000 */
[----:B------:R-:W-:Y:S01]  /*425f0*/  DFMA R8, R38, 0.25, R26 ;  /* 0x3fd000002608782b */ /* 0x000fe2000000001a */
[----:B------:R-:W-:Y:S01]  /*42600*/  UMOV UR5, 0x3fec23e3 ;  /* 0x3fec23e300057882 */ /* 0x000fe20000000000 */
[----:B------:R-:W-:Y:S01]  /*42610*/  DSETP.GEU.AND P0, PT, R28, R58, PT ;  /* 0x0000003a1c00722a */ /* 0x000fe20003f0e000 */
[----:B------:R-:W-:Y:S01]  /*42620*/  UMOV UR6, 0xd097b426 ;  /* 0xd097b42600067882 */ /* 0x000fe20000000000 */
[C---:B------:R-:W-:Y:S01]  /*42630*/  DMUL R18, R30.reuse, R14 ;  /* 0x0000000e1e127228 */ /* 0x040fe20000000000 */
[----:B------:R-:W-:Y:S01]  /*42640*/  UMOV UR7, 0x4000425e ;  /* 0x4000425e00077882 */ /* 0x000fe20000000000 */
[C---:B------:R-:W-:Y:S01]  /*42650*/  DMUL R58, R30.reuse, R22 ;  /* 0x000000161e3a7228 */ /* 0x040fe20000000000 */
[----:B------:R-:W-:Y:S01]  /*42660*/  BSSY.RECONVERGENT B4, `(.L_x_1595) ;  /* 0x0000183000047945 */ /* 0x000fe20003800200 */
[----:B------:R-:W-:-:S02]  /*42670*/  DMUL R60, R30, R26 ;  /* 0x0000001a1e3c7228 */ /* 0x000fc40000000000 */
[----:B------:R-:W-:Y:S02]  /*42680*/  DMUL R16, R2, R16 ;  /* 0x0000001002107228 */ /* 0x000fe40000000000 */
[C---:B------:R-:W-:Y:S02]  /*42690*/  DMUL R64, R30.reuse, R6 ;  /* 0x000000061e407228 */ /* 0x040fe40000000000 */
[----:B------:R-:W-:Y:S02]  /*426a0*/  DMUL R66, R30, R8 ;  /* 0x000000081e427228 */ /* 0x000fe40000000000 */
[----:B------:R-:W-:Y:S02]  /*426b0*/  DFMA R2, R34, 0.25, R14 ;  /* 0x3fd000002202782b */ /* 0x000fe4000000000e */
[----:B------:R-:W-:Y:S02]  /*426c0*/  DFMA R6, R36, UR4, R22 ;  /* 0x0000000424067c2b */ /* 0x000fe40008000016 */
[----:B------:R-:W-:-:S02]  /*426d0*/  DFMA R8, R38, UR4, R26 ;  /* 0x0000000426087c2b */ /* 0x000fc4000800001a */
[----:B------:R-:W-:Y:S02]  /*426e0*/  DFMA R18, R18, UR6, R12 ;  /* 0x0000000612127c2b */ /* 0x000fe4000800000c */
[----:B------:R-:W-:Y:S02]  /*426f0*/  DFMA R58, R58, UR6, R20 ;  /* 0x000000063a3a7c2b */ /* 0x000fe40008000014 */
[----:B------:R-:W-:Y:S01]  /*42700*/  DFMA R60, R60, UR6, R24 ;  /* 0x000000063c3c7c2b */ /* 0x000fe20008000018 */
[----:B------:R-:W-:Y:S01]  /*42710*/  UMOV UR6, 0xa108bd3c ;  /* 0xa108bd3c00067882 */ /* 0x000fe20000000000 */
[----:B------:R-:W-:Y:S01]  /*42720*/  UMOV UR7, 0x400a37b2 ;  /* 0x400a37b200077882 */ /* 0x000fe20000000000 */
[----:B------:R-:W-:Y:S02]  /*42730*/  DMUL R62, R30, R2 ;  /* 0x000000021e3e7228 */ /* 0x000fe40000000000 */
[----:B------:R-:W-:Y:S02]  /*42740*/  DFMA R6, R54, -UR6, R6 ;  /* 0x8000000636067c2b */ /* 0x000fe40008000006 */
[----:B------:R-:W-:-:S02]  /*42750*/  DFMA R8, R56, -UR6, R8 ;  /* 0x8000000638087c2b */ /* 0x000fc40008000008 */
[----:B------:R-:W-:Y:S01]  /*42760*/  DFMA R2, R34, UR4, R14 ;  /* 0x0000000422027c2b */ /* 0x000fe2000800000e */
[----:B------:R-:W-:Y:S01]  /*42770*/  UMOV UR4, 0xe408db10 ;  /* 0xe408db1000047882 */ /* 0x000fe20000000000 */
[----:B------:R-:W-:Y:S01]  /*42780*/  UMOV UR5, 0x400a912f ;  /* 0x400a912f00057882 */ /* 0x000fe20000000000 */
[----:B------:R-:W-:Y:S02]  /*42790*/  DMUL R82, R82, 0.5 ;  /* 0x3fe0000052527828 */ /* 0x000fe40000000000 */
[----:B------:R-:W-:Y:S02]  /*427a0*/  DFMA R58, R64, -8, R58 ;  /* 0xc0200000403a782b */ /* 0x000fe4000000003a */
[----:B------:R-:W-:Y:S02]  /*427b0*/  DFMA R60, R66, -8, R60 ;  /* 0xc0200000423c782b */ /* 0x000fe4000000003c */
[----:B------:R-:W-:Y:S02]  /*427c0*/  DFMA R6, R48, UR4, R6 ;  /* 0x0000000430067c2b */ /* 0x000fe40008000006 */
[----:B------:R-:W-:-:S02]  /*427d0*/  DFMA R8, R50, UR4, R8 ;  /* 0x0000000432087c2b */ /* 0x000fc40008000008 */
[----:B------:R-:W-:Y:S01]  /*427e0*/  DFMA R2, R52, -UR6, R2 ;  /* 0x8000000634027c2b */ /* 0x000fe20008000002 */
[----:B------:R-:W-:Y:S01]  /*427f0*/  UMOV UR6, 0x2c69cb1a ;  /* 0x2c69cb1a00067882 */ /* 0x000fe20000000000 */
[----:B------:R-:W-:Y:S01]  /*42800*/  UMOV UR7, 0x401cb1a7 ;  /* 0x401cb1a700077882 */ /* 0x000fe20000000000 */
[----:B------:R-:W-:Y:S02]  /*42810*/  DMUL R16, R16, R82 ;  /* 0x0000005210107228 */ /* 0x000fe40000000000 */
[----:B------:R-:W-:Y:S02]  /*42820*/  DFMA R18, R62, -8, R18 ;  /* 0xc02000003e12782b */ /* 0x000fe40000000012 */
[----:B------:R-:W-:Y:S02]  /*42830*/  DFMA R58, R42, UR6, R58 ;  /* 0x000000062a3a7c2b */ /* 0x000fe4000800003a */
[----:B------:R-:W-:Y:S02]  /*42840*/  DFMA R60, R44, UR6, R60 ;  /* 0x000000062c3c7c2b */ /* 0x000fe4000800003c */
[----:B------:R-:W-:-:S02]  /*42850*/  DMUL R82, R30, R6 ;  /* 0x000000061e527228 */ /* 0x000fc40000000000 */
[----:B------:R-:W-:Y:S02]  /*42860*/  DMUL R80, R30, R8 ;  /* 0x000000081e507228 */ /* 0x000fe40000000000 */
[----:B------:R-:W-:Y:S01]  /*42870*/  DFMA R2, R46, UR4, R2 ;  /* 0x000000042e027c2b */ /* 0x000fe20008000002 */
[----:B------:R-:W-:Y:S01]  /*42880*/  UMOV UR4, 0x96b4a5ad ;  /* 0x96b4a5ad00047882 */ /* 0x000fe20000000000 */
[----:B------:R-:W-:Y:S01]  /*42890*/  UMOV UR5, 0x3fca5ad2 ;  /* 0x3fca5ad200057882 */ /* 0x000fe20000000000 */
[C---:B------:R-:W-:Y:S02]  /*428a0*/  DMUL R84, R30.reuse, R94 ;  /* 0x0000005e1e547228 */ /* 0x040fe40000000000 */
[----:B------:R-:W-:Y:S02]  /*428b0*/  DMUL R76, R30, R16 ;  /* 0x000000101e4c7228 */ /* 0x000fe40000000000 */
[----:B------:R-:W-:Y:S02]  /*428c0*/  DFMA R16, R40, UR6, R18 ;  /* 0x0000000628107c2b */ /* 0x000fe40008000012 */
[----:B------:R-:W-:-:S02]  /*428d0*/  DFMA R94, R82, -UR4, R58 ;  /* 0x80000004525e7c2b */ /* 0x000fc4000800003a */
[----:B------:R-:W-:Y:S02]  /*428e0*/  DFMA R96, R80, -UR4, R60 ;  /* 0x8000000450607c2b */ /* 0x000fe4000800003c */
        /* <DEDUP_REMOVED lines=13> */
.L_x_1597:
        /* <DEDUP_REMOVED lines=11> */
[----:B------:R-:W-:-:S08]  /*42a70*/  DFMA R8, R10, 0.5, -R28 ;  /* 0x3fe000000a08782b */ /* 0x000fd0000000081c */
        /* <DEDUP_REMOVED lines=8> */
.L_x_1599:
[----:B------:R-:W-:Y:S05]  /*42b00*/  BSYNC.RECONVERGENT B1 ;  /* 0x0000000000017941 */ /* 0x000fea0003800200 */
.L_x_1598:
[----:B------:R-:W-:Y:S02]  /*42b10*/  R2UR UR4, R134 ;  /* 0x00000000860472ca */ /* 0x000fe400000e0000 */
[----:B------:R-:W-:-:S13]  /*42b20*/  R2UR UR5, R135 ;  /* 0x00000000870572ca */ /* 0x000fda00000e0000 */
[----:B------:R0:W5:Y:S01]  /*42b30*/  LD.E.64 R90, desc[UR4][R4.64+0x8] ;  /* 0x00000804045a7980 */ /* 0x000162000c101b00 */
[----:B------:R-:W-:Y:S01]  /*42b40*/  DFMA R86, R10, 0.5, -R28 ;  /* 0x3fe000000a56782b */ /* 0x000fe2000000081c */
[----:B------:R-:W-:Y:S01]  /*42b50*/  BSSY.RECONVERGENT B1, `(.L_x_1600) ;  /* 0x000000b000017945 */ /* 0x000fe20003800200 */
[----:B------:R-:W-:Y:S01]  /*42b60*/  DADD R8, -RZ, |R2| ;  /* 0x00000000ff087229 */ /* 0x000fe20000000502 */
[----:B------:R-:W-:-:S05]  /*42b70*/  MOV R0, 0x42c00 ;  /* 0x00042c0000007802 */ /* 0x000fca0000000f00 */
[----:B------:R-:W-:-:S06]  /*42b80*/  DSETP.NEU.AND P0, PT, R86, 1, PT ;  /* 0x3ff000005600742a */ /* 0x000fcc0003f0d000 */
[----:B------:R-:W-:Y:S02]  /*42b90*/  FSEL R18, R6, RZ, P0 ;  /* 0x000000ff06127208 */ /* 0x000fe40000000000 */
[----:B------:R-:W-:Y:S01]  /*42ba0*/  FSEL R19, R7, 1.875, P0 ;  /* 0x3ff0000007137808 */ /* 0x000fe20000000000 */
[----:B------:R-:W-:Y:S01]  /*42bb0*/  DSETP.NEU.AND P0, PT, R86, RZ, PT ;  /* 0x000000ff5600722a */ /* 0x000fe20003f0d000 */
[----:B------:R-:W-:Y:S02]  /*42bc0*/  IMAD.MOV.U32 R7, RZ, RZ, R9 ;  /* 0x000000ffff077224 */ /* 0x000fe400078e0009 */
[----:B------:R-:W-:Y:S02]  /*42bd0*/  IMAD.MOV.U32 R9, RZ, RZ, 0x40000000 ;  /* 0x40000000ff097424 */ /* 0x000fe400078e00ff */
[----:B0-----:R-:W-:-:S11]  /*42be0*/  DFMA R18, R92, R18, RZ ;  /* 0x000000125c12722b */ /* 0x001fd600000000ff */
[----:B-----5:R-:W-:Y:S05]  /*42bf0*/  CALL.REL.NOINC `($_Z13distributor_PdPdS_S_ii$__internal_accurate_pow) ;  /* 0x0000010000f87944 */ /* 0x020fea0003c00000 */
[----:B------:R-:W-:Y:S05]  /*42c00*/  BSYNC.RECONVERGENT B1 ;  /* 0x0000000000017941 */ /* 0x000fea0003800200 */
.L_x_1600:
[----:B------:R-:W-:Y:S01]  /*42c10*/  DADD R86, R86, 2 ;  /* 0x4000000056567429 */ /* 0x000fe20000000000 */
[----:B------:R-:W-:Y:S01]  /*42c20*/  BSSY.RECONVERGENT B1, `(.L_x_1601) ;  /* 0x000000f000017945 */ /* 0x000fe20003800200 */
[----:B------:R-:W-:Y:S02]  /*42c30*/  FSEL R6, R6, RZ, P0 ;  /* 0x000000ff06067208 */ /* 0x000fe40000000000 */
[----:B------:R-:W-:-:S06]  /*42c40*/  FSEL R7, R9, RZ, P0 ;  /* 0x000000ff09077208 */ /* 0x000fcc0000000000 */
[----:B------:R-:W-:-:S04]  /*42c50*/  LOP3.LUT R86, R87, 0x7ff00000, RZ, 0xc0, !PT ;  /* 0x7ff0000057567812 */ /* 0x000fc800078ec0ff */
[----:B------:R-:W-:-:S13]  /*42c60*/  ISETP.NE.AND P1, PT, R86, 0x7ff00000, PT ;  /* 0x7ff000005600780c */ /* 0x000fda0003f25270 */
[----:B------:R-:W-:Y:S05]  /*42c70*/  @P1 BRA `(.L_x_1602) ;  /* 0x0000000000241947 */ /* 0x000fea0003800000 */
        /* <DEDUP_REMOVED lines=8> */
.L_x_1603:
[----:B------:R-:W-:-:S11]  /*42d00*/  DADD R6, R8, 2 ;  /* 0x4000000008067429 */ /* 0x000fd60000000000 */
.L_x_1602:
[----:B------:R-:W-:Y:S05]  /*42d10*/  BSYNC.RECONVERGENT B1 ;  /* 0x0000000000017941 */ /* 0x000fea0003800200 */
.L_x_1601:
[----:B------:R-:W-:Y:S02]  /*42d20*/  R2UR UR4, R134 ;  /* 0x00000000860472ca */ /* 0x000fe400000e0000 */
[----:B------:R-:W-:-:S13]  /*42d30*/  R2UR UR5, R135 ;  /* 0x00000000870572ca */ /* 0x000fda00000e0000 */
[----:B------:R0:W5:Y:S01]  /*42d40*/  LD.E.64 R88, desc[UR4][R4.64+0x10] ;  /* 0x0000100404587980 */ /* 0x000162000c101b00 */
[----:B------:R-:W-:Y:S01]  /*42d50*/  DFMA R86, R10, 0.5, -R28 ;  /* 0x3fe000000a56782b */ /* 0x000fe2000000081c */
[----:B------:R-:W-:Y:S01]  /*42d60*/  BSSY.RECONVERGENT B1, `(.L_x_1604) ;  /* 0x000000e000017945 */ /* 0x000fe20003800200 */
[----:B------:R-:W-:Y:S01]  /*42d70*/  DADD R58, -RZ, |R2| ;  /* 0x00000000ff3a7229 */ /* 0x000fe20000000502 */
[----:B------:R-:W-:Y:S01]  /*42d80*/  ISETP.GE.AND P2, PT, R3, RZ, PT ;  /* 0x000000ff0300720c */ /* 0x000fe20003f46270 */
[----:B------:R-:W-:Y:S01]  /*42d90*/  DMUL R8, R90, 0.5 ;  /* 0x3fe000005a087828 */ /* 0x000fe20000000000 */
[----:B------:R-:W-:-:S03]  /*42da0*/  MOV R0, 0x42e40 ;  /* 0x00042e4000007802 */ /* 0x000fc60000000f00 */
[----:B------:R-:W-:-:S06]  /*42db0*/  DSETP.NEU.AND P0, PT, R86, 1, PT ;  /* 0x3ff000005600742a */ /* 0x000fcc0003f0d000 */
        /* <DEDUP_REMOVED lines=9> */
.L_x_1604:
        /* <DEDUP_REMOVED lines=21> */
.L_x_1607:
[----:B------:R-:W-:-:S11]  /*42fa0*/  DADD R8, R6, 3 ;  /* 0x4008000006087429 */ /* 0x000fd60000000000 */
.L_x_1606:
[----:B------:R-:W-:Y:S05]  /*42fb0*/  BSYNC.RECONVERGENT B1 ;  /* 0x0000000000017941 */ /* 0x000fea0003800200 */
.L_x_1605:
[----:B------:R-:W0:Y:S01]  /*42fc0*/  MUFU.RCP64H R7, 3 ;  /* 0x4008000000077908 */ /* 0x000e220000001800 */
[----:B------:R-:W-:Y:S01]  /*42fd0*/  IMAD.MOV.U32 R58, RZ, RZ, 0x0 ;  /* 0x00000000ff3a7424 */ /* 0x000fe200078e00ff */
[----:B------:R-:W-:Y:S01]  /*42fe0*/  FSETP.GEU.AND P3, PT, |R89|, 6.5827683646048100446e-37, PT ;  /* 0x036000005900780b */ /* 0x000fe20003f6e200 */
[----:B------:R-:W-:Y:S01]  /*42ff0*/  IMAD.MOV.U32 R59, RZ, RZ, 0x40080000 ;  /* 0x40080000ff3b7424 */ /* 0x000fe200078e00ff */
[----:B------:R-:W-:Y:S01]  /*43000*/  DFMA R98, R10, 0.5, -R28 ;  /* 0x3fe000000a62782b */ /* 0x000fe2000000081c */
[----:B------:R-:W-:Y:S01]  /*43010*/  IMAD.MOV.U32 R6, RZ, RZ, 0x1 ;  /* 0x00000001ff067424 */ /* 0x000fe200078e00ff */
[----:B------:R-:W-:Y:S06]  /*43020*/  BSSY.RECONVERGENT B5, `(.L_x_1608) ;  /* 0x0000016000057945 */ /* 0x000fec0003800200 */
[----:B------:R-:W-:-:S02]  /*43030*/  DSETP.NEU.AND P1, PT, R98, 1, PT ;  /* 0x3ff000006200742a */ /* 0x000fc40003f2d000 */
[----:B------:R-:W-:Y:S02]  /*43040*/  DSETP.NEU.AND P0, PT, R98, RZ, PT ;  /* 0x000000ff6200722a */ /* 0x000fe40003f0d000 */
[----:B0-----:R-:W-:Y:S02]  /*43050*/  DFMA R60, R6, -R58, 1 ;  /* 0x3ff00000063c742b */ /* 0x001fe4000000083a */
[----:B------:R-:W-:Y:S02]  /*43060*/  FSEL R100, R8, RZ, P1 ;  /* 0x000000ff08647208 */ /* 0x000fe40000800000 */
[----:B------:R-:W-:-:S04]  /*43070*/  FSEL R101, R9, 1.875, P1 ;  /* 0x3ff0000009657808 */ /* 0x000fc80000800000 */
[----:B------:R-:W-:-:S08]  /*43080*/  DFMA R60, R60, R60, R60 ;  /* 0x0000003c3c3c722b */ /* 0x000fd0000000003c */
        /* <DEDUP_REMOVED lines=15> */
.L_x_1609:
[----:B------:R-:W-:Y:S05]  /*43180*/  BSYNC.RECONVERGENT B5 ;  /* 0x0000000000057941 */ /* 0x000fea0003800200 */
.L_x_1608:
        /* <DEDUP_REMOVED lines=11> */
.L_x_1610:
        /* <DEDUP_REMOVED lines=15> */
.L_x_1613:
[----:B------:R-:W-:-:S11]  /*43330*/  DADD R6, R8, 4 ;  /* 0x4010000008067429 */ /* 0x000fd60000000000 */
.L_x_1612:
[----:B------:R-:W-:Y:S05]  /*43340*/  BSYNC.RECONVERGENT B1 ;  /* 0x0000000000017941 */ /* 0x000fea0003800200 */
.L_x_1611:
[----:B------:R-:W-:Y:S01]  /*43350*/  DFMA R2, R10, 0.5, -R28 ;  /* 0x3fe000000a02782b */ /* 0x000fe2000000081c */
[----:B------:R-:W0:Y:S01]  /*43360*/  LDC.64 R98, c[0x0][0x380] ;  /* 0x0000e000ff627b82 */ /* 0x000e220000000a00 */
[----:B------:R-:W-:-:S06]  /*43370*/  DMUL R8, R86, 0.25 ;  /* 0x3fd0000056087828 */ /* 0x000fcc0000000000 */
[----:B------:R-:W-:-:S06]  /*43380*/  DSETP.NEU.AND P0, PT, R2, 1, PT ;  /* 0x3ff000000200742a */ /* 0x000fcc0003f0d000 */
[----:B------:R-:W-:Y:S02]  /*43390*/  FSEL R2, R6, RZ, P0 ;  /* 0x000000ff06027208 */ /* 0x000fe40000000000 */
[----:B------:R-:W-:-:S06]  /*433a0*/  FSEL R3, R7, 1.875, P0 ;  /* 0x3ff0000007037808 */ /* 0x000fcc0000000000 */
[----:B------:R-:W-:-:S08]  /*433b0*/  DFMA R18, R8, R2, R18 ;  /* 0x000000020812722b */ /* 0x000fd00000000012 */
[----:B0-----:R-:W-:Y:S01]  /*433c0*/  DFMA R98, R98, 0.5, -R18 ;  /* 0x3fe000006262782b */ /* 0x001fe20000000812 */
[----:B------:R-:W-:Y:S10]  /*433d0*/  BRA `(.L_x_1614) ;  /* 0x0000000800ac7947 */ /* 0x000ff40003800000 */
.L_x_1596:
[----:B------:R-:W-:Y:S01]  /*433e0*/  DFMA R2, R10, -0.5, R28 ;  /* 0xbfe000000a02782b */ /* 0x000fe2000000001c */
        /* <DEDUP_REMOVED lines=9> */
.L_x_1615:
        /* <DEDUP_REMOVED lines=11> */
[----:B------:R-:W-:-:S08]  /*43530*/  DFMA R8, R10, -0.5, R28 ;  /* 0xbfe000000a08782b */ /* 0x000fd0000000001c */
        /* <DEDUP_REMOVED lines=8> */
.L_x_1617:
[----:B------:R-:W-:Y:S05]  /*435c0*/  BSYNC.RECONVERGENT B1 ;  /* 0x0000000000017941 */ /* 0x000fea0003800200 */
.L_x_1616:
[----:B------:R-:W-:Y:S02]  /*435d0*/  R2UR UR4, R134 ;  /* 0x00000000860472ca */ /* 0x000fe400000e0000 */
[----:B------:R-:W-:-:S13]  /*435e0*/  R2UR UR5, R135 ;  /* 0x00000000870572ca */ /* 0x000fda00000e0000 */
[----:B------:R0:W5:Y:S01]  /*435f0*/  LD.E.64 R90, desc[UR4][R4.64+0x8] ;  /* 0x00000804045a7980 */ /* 0x000162000c101b00 */
[----:B------:R-:W-:Y:S01]  /*43600*/  DFMA R86, R10, -0.5, R28 ;  /* 0xbfe000000a56782b */ /* 0x000fe2000000001c */
        /* <DEDUP_REMOVED lines=12> */
.L_x_1618:
[----:B------:R-:W-:Y:S01]  /*436d0*/  DADD R86, R86, 2 ;  /* 0x4000000056567429 */ /* 0x000fe20000000000 */
[----:B------:R-:W-:Y:S01]  /*436e0*/  BSSY.RECONVERGENT B1, `(.L_x_1619) ;  /* 0x000000f000017945 */ /* 0x000fe20003800200 */
[----:B------:R-:W-:Y:S02]  /*436f0*/  FSEL R6, R6, RZ, P0 ;  /* 0x000000ff06067208 */ /* 0x000fe40000000000 */
[----:B------:R-:W-:-:S06]  /*43700*/  FSEL R7, R9, RZ, P0 ;  /* 0x000000ff09077208 */ /* 0x000fcc0000000000 */
[----:B------:R-:W-:-:S04]  /*43710*/  LOP3.LUT R86, R87, 0x7ff00000, RZ, 0xc0, !PT ;  /* 0x7ff0000057567812 */ /* 0x000fc800078ec0ff */
[----:B------:R-:W-:-:S13]  /*43720*/  ISETP.NE.AND P1, PT, R86, 0x7ff00000, PT ;  /* 0x7ff000005600780c */ /* 0x000fda0003f25270 */
[----:B------:R-:W-:Y:S05]  /*43730*/  @P1 BRA `(.L_x_1620) ;  /* 0x0000000000241947 */ /* 0x000fea0003800000 */
        /* <DEDUP_REMOVED lines=8> */
.L_x_1621:
[----:B------:R-:W-:-:S11]  /*437c0*/  DADD R6, R8, 2 ;  /* 0x4000000008067429 */ /* 0x000fd60000000000 */
.L_x_1620:
[----:B------:R-:W-:Y:S05]  /*437d0*/  BSYNC.RECONVERGENT B1 ;  /* 0x0000000000017941 */ /* 0x000fea0003800200 */
.L_x_1619:
[----:B------:R-:W-:Y:S02]  /*437e0*/  R2UR UR4, R134 ;  /* 0x00000000860472ca */ /* 0x000fe400000e0000 */
[----:B------:R-:W-:-:S13]  /*437f0*/  R2UR UR5, R135 ;  /* 0x00000000870572ca */ /* 0x000fda00000e0000 */
[----:B------:R0:W5:Y:S01]  /*43800*/  LD.E.64 R88, desc[UR4][R4.64+0x10] ;  /* 0x0000100404587980 */ /* 0x000162000c101b00 */
[----:B------:R-:W-:Y:S01]  /*43810*/  DFMA R86, R10, -0.5, R28 ;  /* 0xbfe000000a56782b */ /* 0x000fe2000000001c */
        /* <DEDUP_REMOVED lines=15> */
.L_x_1622:
        /* <DEDUP_REMOVED lines=21> */
.L_x_1625:
[----:B------:R-:W-:-:S11]  /*43a60*/  DADD R8, R6, 3 ;  /* 0x4008000006087429 */ /* 0x000fd60000000000 */
.L_x_1624:
[----:B------:R-:W-:Y:S05]  /*43a70*/  BSYNC.RECONVERGENT B1 ;  /* 0x0000000000017941 */ /* 0x000fea0003800200 */
.L_x_1623:
[----:B------:R-:W0:Y:S01]  /*43a80*/  MUFU.RCP64H R7, 3 ;  /* 0x4008000000077908 */ /* 0x000e220000001800 */
[----:B------:R-:W-:Y:S01]  /*43a90*/  IMAD.MOV.U32 R58, RZ, RZ, 0x0 ;  /* 0x00000000ff3a7424 */ /* 0x000fe200078e00ff */
[----:B------:R-:W-:Y:S01]  /*43aa0*/  FSETP.GEU.AND P3, PT, |R89|, 6.5827683646048100446e-37, PT ;  /* 0x036000005900780b */ /* 0x000fe20003f6e200 */
[----:B------:R-:W-:Y:S01]  /*43ab0*/  IMAD.MOV.U32 R59, RZ, RZ, 0x40080000 ;  /* 0x40080000ff3b7424 */ /* 0x000fe200078e00ff */
[----:B------:R-:W-:Y:S01]  /*43ac0*/  DFMA R98, R10, -0.5, R28 ;  /* 0xbfe000000a62782b */ /* 0x000fe2000000001c */
        /* <DEDUP_REMOVED lines=23> */
.L_x_1627:
[----:B------:R-:W-:Y:S05]  /*43c40*/  BSYNC.RECONVERGENT B5 ;  /* 0x0000000000057941 */ /* 0x000fea0003800200 */
.L_x_1626:
        /* <DEDUP_REMOVED lines=11> */
.L_x_1628:
        /* <DEDUP_REMOVED lines=15> */
.L_x_1631:
[----:B------:R-:W-:-:S11]  /*43df0*/  DADD R6, R8, 4 ;  /* 0x4010000008067429 */ /* 0x000fd60000000000 */
.L_x_1630:
[----:B------:R-:W-:Y:S05]  /*43e00*/  BSYNC.RECONVERGENT B1 ;  /* 0x0000000000017941 */ /* 0x000fea0003800200 */
.L_x_1629:
[----:B------:R-:W-:Y:S01]  /*43e10*/  DFMA R2, R10, -0.5, R28 ;  /* 0xbfe000000a02782b */ /* 0x000fe2000000001c */
[----:B------:R-:W0:Y:S01]  /*43e20*/  LDC.64 R98, c[0x0][0x380] ;  /* 0x0000e000ff627b82 */ /* 0x000e220000000a00 */
[----:B------:R-:W-:-:S06]  /*43e30*/  DMUL R8, R86, 0.25 ;  /* 0x3fd0000056087828 */ /* 0x000fcc0000000000 */
[----:B------:R-:W-:-:S06]  /*43e40*/  DSETP.NEU.AND P0, PT, R2, 1, PT ;  /* 0x3ff000000200742a */ /* 0x000fcc0003f0d000 */
[----:B------:R-:W-:Y:S02]  /*43e50*/  FSEL R2, R6, RZ, P0 ;  /* 0x000000ff06027208 */ /* 0x000fe40000000000 */
[----:B------:R-:W-:-:S06]  /*43e60*/  FSEL R3, R7, 1.875, P0 ;  /* 0x3ff0000007037808 */ /* 0x000fcc0000000000 */
[----:B------:R-:W-:-:S08]  /*43e70*/  DFMA R18, R8, R2, R18 ;  /* 0x000000020812722b */ /* 0x000fd00000000012 */
[----:B0-----:R-:W-:-:S11]  /*43e80*/  DFMA R98, R98, 0.5, R18 ;  /* 0x3fe000006262782b */ /* 0x001fd60000000012 */
.L_x_1614:
[----:B------:R-:W-:Y:S05]  /*43e90*/  BSYNC.RECONVERGENT B4 ;  /* 0x0000000000047941 */ /* 0x000fea0003800200 */
.L_x_1595:
        /* <DEDUP_REMOVED lines=29> */
.L_x_1633:
[----:B------:R-:W-:Y:S05]  /*44070*/  BSYNC.RECONVERGENT B4 ;  /* 0x0000000000047941 */ /* 0x000fea0003800200 */
.L_x_1632:
[----:B------:R-:W-:Y:S01]  /*44080*/  DADD R6, -RZ, |R2| ;  /* 0x00000000ff067229 */ /* 0x000fe20000000502 */
[----:B------:R-:W-:Y:S01]  /*44090*/  BSSY.RECONVERGENT B1, `(.L_x_1634) ;  /* 0x0000005000017945 */ /* 0x000fe20003800200 */
[----:B------:R-:W-:Y:S01]  /*440a0*/  IMAD.MOV.U32 R9, RZ, RZ, 0x40000000 ;  /* 0x40000000ff097424 */ /* 0x000fe200078e00ff */
[----:B------:R-:W-:-:S07]  /*440b0*/  MOV R0, 0x440e0 ;  /* 0x000440e000007802 */ /* 0x000fce0000000f00 */
[----:B------:R-:W-:-:S07]  /*440c0*/  IMAD.MOV.U32 R8, RZ, RZ, R6 ;  /* 0x000000ffff087224 */ /* 0x000fce00078e0006 */
[----:B------:R-:W-:Y:S05]  /*440d0*/  CALL.REL.NOINC `($_Z13distributor_PdPdS_S_ii$__internal_accurate_pow) ;  /* 0x000000ec00c07944 */ /* 0x000fea0003c00000 */
[----:B------:R-:W-:Y:S05]  /*440e0*/  BSYNC.RECONVERGENT B1 ;  /* 0x0000000000017941 */ /* 0x000fea0003800200 */
.L_x_1634:
        /* <DEDUP_REMOVED lines=18> */
.L_x_1636:
[----:B------:R-:W-:Y:S05]  /*44210*/  BSYNC.RECONVERGENT B1 ;  /* 0x0000000000017941 */ /* 0x000fea0003800200 */
.L_x_1635:
        /* <DEDUP_REMOVED lines=25> */
.L_x_1638:
[----:B------:R-:W-:Y:S05]  /*443b0*/  BSYNC.RECONVERGENT B4 ;  /* 0x0000000000047941 */ /* 0x000fea0003800200 */
.L_x_1637:
        /* <DEDUP_REMOVED lines=9> */
.L_x_1639:
        /* <DEDUP_REMOVED lines=15> */
.L_x_1641:
[----:B------:R-:W-:Y:S05]  /*44540*/  BSYNC.RECONVERGENT B1 ;  /* 0x0000000000017941 */ /* 0x000fea0003800200 */
.L_x_1640:
        /* <DEDUP_REMOVED lines=24> */
.L_x_1643:
[----:B------:R-:W-:Y:S05]  /*446d0*/  BSYNC.RECONVERGENT B4 ;  /* 0x0000000000047941 */ /* 0x000fea0003800200 */
.L_x_1642:
        /* <DEDUP_REMOVED lines=16> */
.L_x_1645:
[----:B------:R-:W-:Y:S05]  /*447e0*/  BSYNC.RECONVERGENT B1 ;  /* 0x0000000000017941 */ /* 0x000fea0003800200 */
.L_x_1644:
        /* <DEDUP_REMOVED lines=25> */
.L_x_1647:
[----:B------:R-:W-:Y:S05]  /*44980*/  BSYNC.RECONVERGENT B4 ;  /* 0x0000000000047941 */ /* 0x000fea0003800200 */
.L_x_1646:
        /* <DEDUP_REMOVED lines=20> */
.L_x_1649:
[----:B------:R-:W-:Y:S05]  /*44ad0*/  BSYNC.RECONVERGENT B4 ;  /* 0x0000000000047941 */ /* 0x000fea0003800200 */
.L_x_1648:
[----:B------:R-:W-:Y:S01]  /*44ae0*/  DADD R6, -RZ, |R18| ;  /* 0x00000000ff067229 */ /* 0x000fe20000000512 */
[----:B------:R-:W-:Y:S01]  /*44af0*/  BSSY.RECONVERGENT B1, `(.L_x_1650) ;  /* 0x0000005000017945 */ /* 0x000fe20003800200 */
[----:B------:R-:W-:Y:S01]  /*44b00*/  IMAD.MOV.U32 R9, RZ, RZ, 0x40000000 ;  /* 0x40000000ff097424 */ /* 0x000fe200078e00ff */
[----:B------:R-:W-:-:S07]  /*44b10*/  MOV R0, 0x44b40 ;  /* 0x00044b4000007802 */ /* 0x000fce0000000f00 */
[----:B------:R-:W-:-:S07]  /*44b20*/  IMAD.MOV.U32 R8, RZ, RZ, R6 ;  /* 0x000000ffff087224 */ /* 0x000fce00078e0006 */
[----:B------:R-:W-:Y:S05]  /*44b30*/  CALL.REL.NOINC `($_Z13distributor_PdPdS_S_ii$__internal_accurate_pow) ;  /* 0x000000e400287944 */ /* 0x000fea0003c00000 */
[----:B------:R-:W-:Y:S05]  /*44b40*/  BSYNC.RECONVERGENT B1 ;  /* 0x0000000000017941 */ /* 0x000fea0003800200 */
.L_x_1650:
        /* <DEDUP_REMOVED lines=15> */
.L_x_1652:
[----:B------:R-:W-:Y:S05]  /*44c40*/  BSYNC.RECONVERGENT B1 ;  /* 0x0000000000017941 */ /* 0x000fea0003800200 */
.L_x_1651:
        /* <DEDUP_REMOVED lines=11> */
.L_x_1653:
        /* <DEDUP_REMOVED lines=20> */
.L_x_1655:
[----:B------:R-:W-:Y:S05]  /*44e40*/  BSYNC.RECONVERGENT B1 ;  /* 0x0000000000017941 */ /* 0x000fea0003800200 */
.L_x_1654:
[----:B------:R-:W-:Y:S01]  /*44e50*/  BSSY.RECONVERGENT B1, `(.L_x_1656) ;  /* 0x0000005000017945 */ /* 0x000fe20003800200 */
[----:B------:R-:W-:Y:S01]  /*44e60*/  IMAD.MOV.U32 R7, RZ, RZ, R59 ;  /* 0x000000ffff077224 */ /* 0x000fe200078e003b */
[----:B------:R-:W-:Y:S01]  /*44e70*/  MOV R0, 0x44ea0 ;  /* 0x00044ea000007802 */ /* 0x000fe20000000f00 */
[----:B------:R-:W-:-:S07]  /*44e80*/  IMAD.MOV.U32 R9, RZ, RZ, 0x40000000 ;  /* 0x40000000ff097424 */ /* 0x000fce00078e00ff */
[----:B------:R-:W-:Y:S05]  /*44e90*/  CALL.REL.NOINC `($_Z13distributor_PdPdS_S_ii$__internal_accurate_pow) ;  /* 0x000000e000507944 */ /* 0x000fea0003c00000 */
[----:B------:R-:W-:Y:S05]  /*44ea0*/  BSYNC.RECONVERGENT B1 ;  /* 0x0000000000017941 */ /* 0x000fea0003800200 */
.L_x_1656:
        /* <DEDUP_REMOVED lines=23> */
.L_x_1658:
[----:B------:R-:W-:Y:S05]  /*45020*/  BSYNC.RECONVERGENT B1 ;  /* 0x0000000000017941 */ /* 0x000fea0003800200 */
.L_x_1657:
        /* <DEDUP_REMOVED lines=9> */
.L_x_1659:
        /* <DEDUP_REMOVED lines=15> */
.L_x_1661:
[----:B------:R-:W-:Y:S05]  /*451b0*/  BSYNC.RECONVERGENT B1 ;  /* 0x0000000000017941 */ /* 0x000fea0003800200 */
.L_x_1660:
        /* <DEDUP_REMOVED lines=24> */
.L_x_1663:
[----:B------:R-:W-:Y:S05]  /*45340*/  BSYNC.RECONVERGENT B4 ;  /* 0x0000000000047941 */ /* 0x000fea0003800200 */
.L_x_1662:
        /* <DEDUP_REMOVED lines=62> */
.L_x_1665:
[----:B------:R-:W-:Y:S05]  /*45730*/  BSYNC.RECONVERGENT B1 ;  /* 0x0000000000017941 */ /* 0x000fea0003800200 */
.L_x_1664:
        /* <DEDUP_REMOVED lines=10> */
.L_x_1667:
[----:B------:R-:W-:Y:S05]  /*457e0*/  BSYNC.RECONVERGENT B1 ;  /* 0x0000000000017941 */ /* 0x000fea0003800200 */
.L_x_1666:
        /* <DEDUP_REMOVED lines=30> */
.L_x_1669:
[----:B------:R-:W-:Y:S05]  /*459d0*/  BSYNC.RECONVERGENT B4 ;  /* 0x0000000000047941 */ /* 0x000fea0003800200 */
.L_x_1668:
        /* <DEDUP_REMOVED lines=9> */
.L_x_1670:
        /* <DEDUP_REMOVED lines=15> */
.L_x_1672:
[----:B------:R-:W-:Y:S05]  /*45b60*/  BSYNC.RECONVERGENT B1 ;  /* 0x0000000000017941 */ /* 0x000fea0003800200 */
.L_x_1671:
        /* <DEDUP_REMOVED lines=24> */
.L_x_1674:
[----:B------:R-:W-:Y:S05]  /*45cf0*/  BSYNC.RECONVERGENT B4 ;  /* 0x0000000000047941 */ /* 0x000fea0003800200 */
.L_x_1673:
        /* <DEDUP_REMOVED lines=16> */
.L_x_1676:
[----:B------:R-:W-:Y:S05]  /*45e00*/  BSYNC.RECONVERGENT B1 ;  /* 0x0000000000017941 */ /* 0x000fea0003800200 */
.L_x_1675:
        /* <DEDUP_REMOVED lines=27> */
.L_x_1678:
[----:B------:R-:W-:Y:S05]  /*45fc0*/  BSYNC.RECONVERGENT B4 ;  /* 0x0000000000047941 */ /* 0x000fea0003800200 */
.L_x_1677:
        /* <DEDUP_REMOVED lines=20> */
.L_x_1680:
[----:B------:R-:W-:Y:S05]  /*46110*/  BSYNC.RECONVERGENT B4 ;  /* 0x0000000000047941 */ /* 0x000fea0003800200 */
.L_x_1679:
[----:B------:R-:W-:Y:S01]  /*46120*/  DADD R6, -RZ, |R106| ;  /* 0x00000000ff067229 */ /* 0x000fe2000000056a */
[----:B------:R-:W-:Y:S01]  /*46130*/  BSSY.RECONVERGENT B1, `(.L_x_1681) ;  /* 0x0000005000017945 */ /* 0x000fe20003800200 */
[----:B------:R-:W-:Y:S01]  /*46140*/  IMAD.MOV.U32 R9, RZ, RZ, 0x40000000 ;  /* 0x40000000ff097424 */ /* 0x000fe200078e00ff */
[----:B------:R-:W-:-:S07]  /*46150*/  MOV R0, 0x46180 ;  /* 0x0004618000007802 */ /* 0x000fce0000000f00 */
[----:B------:R-:W-:-:S07]  /*46160*/  IMAD.MOV.U32 R8, RZ, RZ, R6 ;  /* 0x000000ffff087224 */ /* 0x000fce00078e0006 */
[----:B------:R-:W-:Y:S05]  /*46170*/  CALL.REL.NOINC `($_Z13distributor_PdPdS_S_ii$__internal_accurate_pow) ;  /* 0x000000cc00987944 */ /* 0x000fea0003c00000 */
[----:B------:R-:W-:Y:S05]  /*46180*/  BSYNC.RECONVERGENT B1 ;  /* 0x0000000000017941 */ /* 0x000fea0003800200 */
.L_x_1681:
        /* <DEDUP_REMOVED lines=23> */
.L_x_1683:
[----:B------:R-:W-:Y:S05]  /*46300*/  BSYNC.RECONVERGENT B1 ;  /* 0x0000000000017941 */ /* 0x000fea0003800200 */
.L_x_1682:
        /* <DEDUP_REMOVED lines=10> */
.L_x_1685:
[----:B------:R-:W-:Y:S05]  /*463b0*/  BSYNC.RECONVERGENT B1 ;  /* 0x0000000000017941 */ /* 0x000fea0003800200 */
.L_x_1684:
        /* <DEDUP_REMOVED lines=10> */
.L_x_1687:
[----:B------:R-:W-:Y:S05]  /*46460*/  BSYNC.RECONVERGENT B1 ;  /* 0x0000000000017941 */ /* 0x000fea0003800200 */
.L_x_1686:
        /* <DEDUP_REMOVED lines=16> */
.L_x_1688:
        /* <DEDUP_REMOVED lines=15> */
.L_x_1690:
[----:B------:R-:W-:Y:S05]  /*46660*/  BSYNC.RECONVERGENT B1 ;  /* 0x0000000000017941 */ /* 0x000fea0003800200 */
.L_x_1689:
        /* <DEDUP_REMOVED lines=24> */
.L_x_1692:
[----:B------:R-:W-:Y:S05]  /*467f0*/  BSYNC.RECONVERGENT B4 ;  /* 0x0000000000047941 */ /* 0x000fea0003800200 */
.L_x_1691:
        /* <DEDUP_REMOVED lines=62> */
.L_x_1694:
[----:B------:R-:W-:Y:S05]  /*46be0*/  BSYNC.RECONVERGENT B1 ;  /* 0x0000000000017941 */ /* 0x000fea0003800200 */
.L_x_1693:
        /* <DEDUP_REMOVED lines=10> */
.L_x_1696:
[----:B------:R-:W-:Y:S05]  /*46c90*/  BSYNC.RECONVERGENT B1 ;  /* 0x0000000000017941 */ /* 0x000fea0003800200 */
.L_x_1695:
        /* <DEDUP_REMOVED lines=31> */
.L_x_1698:
[----:B------:R-:W-:Y:S05]  /*46e90*/  BSYNC.RECONVERGENT B4 ;  /* 0x0000000000047941 */ /* 0x000fea0003800200 */
.L_x_1697:
        /* <DEDUP_REMOVED lines=18> */
.L_x_1700:
[----:B------:R-:W-:Y:S05]  /*46fc0*/  BSYNC.RECONVERGENT B4 ;  /* 0x0000000000047941 */ /* 0x000fea0003800200 */
.L_x_1699:
        /* <DEDUP_REMOVED lines=9> */
.L_x_1701:
        /* <DEDUP_REMOVED lines=27> */
[----:B------:R-:W-:Y:S01]  /*47210*/  @!P3 MOV R6, 0x0 ;  /* 0x000000000006b802 */ /* 0x000fe20000000f00 */
[----:B------:R-:W-:-:S07]  /*47220*/  @!P3 IMAD.MOV.U32 R7, RZ, RZ, 0x7ff00000 ;  /* 0x7ff00000ff07b424 */ /* 0x000fce00078e00ff */
.L_x_1703:
[----:B------:R-:W-:Y:S05]  /*47230*/  BSYNC.RECONVERGENT B1 ;  /* 0x0000000000017941 */ /* 0x000fea0003800200 */
.L_x_1702:
        /* <DEDUP_REMOVED lines=12> */
.L_x_1705:
[----:B------:R-:W-:Y:S05]  /*47300*/  BSYNC.RECONVERGENT B4 ;  /* 0x0000000000047941 */ /* 0x000fea0003800200 */
.L_x_1704:
        /* <DEDUP_REMOVED lines=18> */
.L_x_1707:
[----:B------:R-:W-:Y:S05]  /*47430*/  BSYNC.RECONVERGENT B1 ;  /* 0x0000000000017941 */ /* 0x000fea0003800200 */
.L_x_1706:
        /* <DEDUP_REMOVED lines=10> */
.L_x_1709:
[----:B------:R-:W-:Y:S05]  /*474e0*/  BSYNC.RECONVERGENT B1 ;  /* 0x0000000000017941 */ /* 0x000fea0003800200 */
.L_x_1708:
        /* <DEDUP_REMOVED lines=10> */
.L_x_1711:
[----:B------:R-:W-:Y:S05]  /*47590*/  BSYNC.RECONVERGENT B1 ;  /* 0x0000000000017941 */ /* 0x000fea0003800200 */
.L_x_1710:
        /* <DEDUP_REMOVED lines=9> */
[----:B------:R-:W-:-:S02]  /*47630*/  IADD3 R64, PT, PT, R67, -0x3500000, RZ ;  /* 0xfcb0000043407810 */ /* 0x000fc40007ffe0ff */
[----:B------:R-:W-:Y:S02]  /*47640*/  FSEL R9, R9, 1.875, P0 ;  /* 0x3ff0000009097808 */ /* 0x000fe40000000000 */
[----:B------:R-:W-:Y:S02]  /*47650*/  ISETP.GE.U32.AND P0, PT, R64, 0x7ca00000, PT ;  /* 0x7ca000004000780c */ /* 0x000fe40003f06070 */
[----:B------:R-:W-:Y:S02]  /*47660*/  FSEL R106, R6, RZ, P1 ;  /* 0x000000ff066a7208 */ /* 0x000fe40000800000 */
        /* <DEDUP_REMOVED lines=21> */
[----:B------:R-:W-:Y:S02]  /*477c0*/  IMAD.MOV.U32 R61, RZ, RZ, R69 ;  /* 0x000000ffff3d7224 */ /* 0x000fe400078e0045 */
[----:B------:R-:W-:-:S07]  /*477d0*/  IMAD.MOV.U32 R6, RZ, RZ, R64 ;  /* 0x000000ffff067224 */ /* 0x000fce00078e0040 */
[----:B------:R-:W-:Y:S05]  /*477e0*/  CALL.REL.NOINC `($__internal_2_$__cuda_sm20_dsqrt_rn_f64_mediumpath_v1) ;  /* 0x000000ac00b07944 */ /* 0x000fea0003c00000 */
.L_x_1713:
[----:B------:R-:W-:Y:S05]  /*477f0*/  BSYNC.RECONVERGENT B4 ;  /* 0x0000000000047941 */ /* 0x000fea0003800200 */
.L_x_1712:
        /* <DEDUP_REMOVED lines=9> */
.L_x_1714:
        /* <DEDUP_REMOVED lines=15> */
.L_x_1716:
[----:B------:R-:W-:Y:S05]  /*47980*/  BSYNC.RECONVERGENT B1 ;  /* 0x0000000000017941 */ /* 0x000fea0003800200 */
.L_x_1715:
        /* <DEDUP_REMOVED lines=24> */
.L_x_1718:
[----:B------:R-:W-:Y:S05]  /*47b10*/  BSYNC.RECONVERGENT B4 ;  /* 0x0000000000047941 */ /* 0x000fea0003800200 */
.L_x_1717:
        /* <DEDUP_REMOVED lines=15> */
.L_x_1720:
[----:B------:R-:W-:Y:S05]  /*47c10*/  BSYNC.RECONVERGENT B1 ;  /* 0x0000000000017941 */ /* 0x000fea0003800200 */
.L_x_1719:
        /* <DEDUP_REMOVED lines=27> */
.L_x_1722:
[----:B------:R-:W-:Y:S05]  /*47dd0*/  BSYNC.RECONVERGENT B4 ;  /* 0x0000000000047941 */ /* 0x000fea0003800200 */
.L_x_1721:
        /* <DEDUP_REMOVED lines=20> */
.L_x_1724:
[----:B------:R-:W-:Y:S05]  /*47f20*/  BSYNC.RECONVERGENT B4 ;  /* 0x0000000000047941 */ /* 0x000fea0003800200 */
.L_x_1723:
[----:B------:R-:W-:Y:S01]  /*47f30*/  DADD R6, -RZ, |R2| ;  /* 0x00000000ff067229 */ /* 0x000fe20000000502 */
[----:B------:R-:W-:Y:S01]  /*47f40*/  BSSY.RECONVERGENT B1, `(.L_x_1725) ;  /* 0x0000005000017945 */ /* 0x000fe20003800200 */
[----:B------:R-:W-:Y:S01]  /*47f50*/  IMAD.MOV.U32 R9, RZ, RZ, 0x40000000 ;  /* 0x40000000ff097424 */ /* 0x000fe200078e00ff */
[----:B------:R-:W-:-:S07]  /*47f60*/  MOV R0, 0x47f90 ;  /* 0x00047f9000007802 */ /* 0x000fce0000000f00 */
[----:B------:R-:W-:-:S07]  /*47f70*/  IMAD.MOV.U32 R8, RZ, RZ, R6 ;  /* 0x000000ffff087224 */ /* 0x000fce00078e0006 */
[----:B------:R-:W-:Y:S05]  /*47f80*/  CALL.REL.NOINC `($_Z13distributor_PdPdS_S_ii$__internal_accurate_pow) ;  /* 0x000000b000147944 */ /* 0x000fea0003c00000 */
[----:B------:R-:W-:Y:S05]  /*47f90*/  BSYNC.RECONVERGENT B1 ;  /* 0x0000000000017941 */ /* 0x000fea0003800200 */
.L_x_1725:
        /* <DEDUP_REMOVED lines=19> */
.L_x_1727:
[----:B------:R-:W-:Y:S05]  /*480d0*/  BSYNC.RECONVERGENT B1 ;  /* 0x0000000000017941 */ /* 0x000fea0003800200 */
.L_x_1726:
        /* <DEDUP_REMOVED lines=8> */
.L_x_1729:
[----:B------:R-:W-:Y:S05]  /*48160*/  BSYNC.RECONVERGENT B1 ;  /* 0x0000000000017941 */ /* 0x000fea0003800200 */
.L_x_1728:
        /* <DEDUP_REMOVED lines=10> */
.L_x_1731:
[----:B------:R-:W-:Y:S05]  /*48210*/  BSYNC.RECONVERGENT B1 ;  /* 0x0000000000017941 */ /* 0x000fea0003800200 */
.L_x_1730:
        /* <DEDUP_REMOVED lines=9> */
[----:B------:R-:W-:Y:S02]  /*482b0*/  FSEL R3, R19, -2.3125, P0 ;  /* 0xc014000013037808 */ /* 0x000fe40000000000 */
[----:B------:R-:W-:-:S07]  /*482c0*/  MOV R9, 0x40000000 ;  /* 0x4000000000097802 */ /* 0x000fce0000000f00 */
[----:B------:R-:W-:Y:S05]  /*482d0*/  CALL.REL.NOINC `($_Z13distributor_PdPdS_S_ii$__internal_accurate_pow) ;  /* 0x000000ac00407944 */ /* 0x000fea0003c00000 */
[----:B------:R-:W-:Y:S05]  /*482e0*/  BSYNC.RECONVERGENT B1 ;  /* 0x0000000000017941 */ /* 0x000fea0003800200 */
.L_x_1732:
        /* <DEDUP_REMOVED lines=15> */
.L_x_1734:
[----:B------:R-:W-:Y:S05]  /*483e0*/  BSYNC.RECONVERGENT B1 ;  /* 0x0000000000017941 */ /* 0x000fea0003800200 */
.L_x_1733:
        /* <DEDUP_REMOVED lines=24> */
.L_x_1736:
[----:B------:R-:W-:Y:S05]  /*48570*/  BSYNC.RECONVERGENT B4 ;  /* 0x0000000000047941 */ /* 0x000fea0003800200 */
.L_x_1735:
[----:B------:R-:W-:Y:S01]  /*48580*/  IMAD.MOV.U32 R18, RZ, RZ, 0x652b82fe ;  /* 0x652b82feff127424 */ /* 0x000fe200078e00ff */
[----:B------:R-:W-:Y:S01]  /*48590*/  UMOV UR4, 0xfefa39ef ;  /* 0xfefa39ef00047882 */ /* 0x000fe20000000000 */
[----:B------:R-:W-:Y:S01]  /*485a0*/  IMAD.MOV.U32 R19, RZ, RZ, 0x3ff71547 ;  /* 0x3ff71547ff137424 */ /* 0x000fe200078e00ff */
[----:B------:R-:W-:Y:S01]  /*485b0*/  UMOV UR5, 0x3fe62e42 ;  /* 0x3fe62e4200057882 */ /* 0x000fe20000000000 */
[----:B------:R-:W-:Y:S01]  /*485c0*/  FSETP.GEU.AND P0, PT, |R7|, 4.1917929649353027344, PT ;  /* 0x4086232b0700780b */ /* 0x000fe20003f0e200 */
[----:B------:R-:W-:Y:S01]  /*485d0*/  BSSY.RECONVERGENT B1, `(.L_x_1737) ;  /* 0x0000038000017945 */ /* 0x000fe20003800200 */
[----:B------:R-:W-:Y:S02]  /*485e0*/  DFMA R64, R30, 0.5, R114 ;  /* 0x3fe000001e40782b */ /* 0x000fe40000000072 */
        /* <DEDUP_REMOVED lines=54> */
.L_x_1738:
[----:B------:R-:W-:Y:S05]  /*48950*/  BSYNC.RECONVERGENT B1 ;  /* 0x0000000000017941 */ /* 0x000fea0003800200 */
.L_x_1737:
[----:B------:R-:W-:Y:S01]  /*48960*/  DMUL R2, R8, R2 ;  /* 0x0000000208027228 */ /* 0x000fe20000000000 */
[----:B------:R-:W-:Y:S01]  /*48970*/  UMOV UR4, 0xd097b426 ;  /* 0xd097b42600047882 */ /* 0x000fe20000000000 */
[----:B------:R-:W-:Y:S01]  /*48980*/  DMUL R106, R106, 0.5 ;  /* 0x3fe000006a6a7828 */ /* 0x000fe20000000000 */
[----:B------:R-:W-:Y:S01]  /*48990*/  UMOV UR5, 0x4000425e ;  /* 0x4000425e00057882 */ /* 0x000fe20000000000 */
[----:B------:R-:W-:Y:S01]  /*489a0*/  DFMA R8, R34, 0.25, R14 ;  /* 0x3fd000002208782b */ /* 0x000fe2000000000e */
[----:B------:R-:W-:Y:S01]  /*489b0*/  UMOV UR6, 0xbda12f68 ;  /* 0xbda12f6800067882 */ /* 0x000fe20000000000 */
[----:B------:R-:W-:Y:S01]  /*489c0*/  DMUL R6, R30, R14 ;  /* 0x0000000e1e067228 */ /* 0x000fe20000000000 */
[----:B------:R-:W-:Y:S01]  /*489d0*/  UMOV UR7, 0x3fd2f684 ;  /* 0x3fd2f68400077882 */ /* 0x000fe20000000000 */
[----:B------:R-:W-:Y:S01]  /*489e0*/  DSETP.GEU.AND P0, PT, R64, R58, PT ;  /* 0x0000003a4000722a */ /* 0x000fe20003f0e000 */
[----:B------:R-:W-:Y:S01]  /*489f0*/  UMOV UR8, 0x3f604fd8 ;  /* 0x3f604fd800087882 */ /* 0x000fe20000000000 */
[----:B------:R-:W-:Y:S01]  /*48a00*/  DMUL R118, R2, R106 ;  /* 0x0000006a02767228 */ /* 0x000fe20000000000 */
[----:B------:R-:W-:Y:S01]  /*48a10*/  UMOV UR9, 0x3fdcfd81 ;  /* 0x3fdcfd8100097882 */ /* 0x000fe20000000000 */
[----:B------:R-:W-:Y:S01]  /*48a20*/  DMUL R16, R30, R8 ;  /* 0x000000081e107228 */ /* 0x000fe20000000000 */
[----:B------:R-:W-:Y:S01]  /*48a30*/  BSSY.RECONVERGENT B4, `(.L_x_1739) ;  /* 0x000016e000047945 */ /* 0x000fe20003800200 */
[----:B------:R-:W-:-:S02]  /*48a40*/  DFMA R2, R34, UR4, R14 ;  /* 0x0000000422027c2b */ /* 0x000fc4000800000e */
[----:B------:R-:W-:Y:S02]  /*48a50*/  DFMA R6, R6, -UR6, R12 ;  /* 0x8000000606067c2b */ /* 0x000fe4000800000c */
[----:B------:R-:W-:Y:S02]  /*48a60*/  DFMA R8, R34, -UR6, R14 ;  /* 0x8000000622087c2b */ /* 0x000fe4000800000e */
[----:B------:R-:W-:Y:S02]  /*48a70*/  DMUL R18, R30, R22 ;  /* 0x000000161e127228 */ /* 0x000fe40000000000 */
[----:B------:R-:W-:Y:S02]  /*48a80*/  DFMA R2, R52, -8, R2 ;  /* 0xc02000003402782b */ /* 0x000fe40000000002 */
[----:B------:R-:W-:Y:S02]  /*48a90*/  DFMA R16, R16, 2, R6 ;  /* 0x400000001010782b */ /* 0x000fe40000000006 */
[----:B------:R-:W-:-:S02]  /*48aa0*/  DFMA R52, R52, 2, R8 ;  /* 0x400000003434782b */ /* 0x000fc40000000008 */
[----:B------:R-:W-:Y:S02]  /*48ab0*/  DFMA R58, R36, 0.25, R22 ;  /* 0x3fd00000243a782b */ /* 0x000fe40000000016 */
[----:B------:R-:W-:Y:S02]  /*48ac0*/  DFMA R62, R38, 0.25, R26 ;  /* 0x3fd00000263e782b */ /* 0x000fe4000000001a */
[----:B------:R-:W-:Y:S02]  /*48ad0*/  DMUL R60, R30, R26 ;  /* 0x0000001a1e3c7228 */ /* 0x000fe40000000000 */
        /* <DEDUP_REMOVED lines=18> */
[----:B------:R-:W-:Y:S01]  /*48c00*/  DFMA R2, R46, UR4, R2 ;  /* 0x000000042e027c2b */ /* 0x000fe20008000002 */
[----:B------:R-:W-:Y:S01]  /*48c10*/  UMOV UR4, 0x96b4a5ad ;  /* 0x96b4a5ad00047882 */ /* 0x000fe20000000000 */
[----:B------:R-:W-:Y:S01]  /*48c20*/  UMOV UR5, 0x3fca5ad2 ;  /* 0x3fca5ad200057882 */ /* 0x000fe20000000000 */
[----:B------:R-:W-:Y:S02]  /*48c30*/  DFMA R58, R54, 2, R58 ;  /* 0x40000000363a782b */ /* 0x000fe4000000003a */
[----:B------:R-:W-:Y:S02]  /*48c40*/  DFMA R62, R56, 2, R62 ;  /* 0x40000000383e782b */ /* 0x000fe4000000003e */
[----:B------:R-:W-:-:S02]  /*48c50*/  DFMA R18, R42, -UR6, R18 ;  /* 0x800000062a127c2b */ /* 0x000fc40008000012 */
[----:B------:R-:W-:Y:S02]  /*48c60*/  DFMA R60, R44, -UR6, R60 ;  /* 0x800000062c3c7c2b */ /* 0x000fe4000800003c */
[----:B------:R-:W-:Y:S02]  /*48c70*/  DFMA R6, R78, -UR4, R6 ;  /* 0x800000044e067c2b */ /* 0x000fe40008000006 */
[----:B------:R-:W-:Y:S02]  /*48c80*/  DFMA R8, R76, -UR4, R8 ;  /* 0x800000044c087c2b */ /* 0x000fe40008000008 */
[----:B------:R-:W-:Y:S02]  /*48c90*/  DFMA R116, R46, -UR6, R52 ;  /* 0x800000062e747c2b */ /* 0x000fe40008000034 */
[----:B------:R-:W-:Y:S02]  /*48ca0*/  DFMA R16, R40, -UR6, R16 ;  /* 0x8000000628107c2b */ /* 0x000fe40008000010 */
[----:B------:R-:W-:-:S02]  /*48cb0*/  DFMA R58, R48, -UR6, R58 ;  /* 0x80000006303a7c2b */ /* 0x000fc4000800003a */
[----:B------:R-:W-:Y:S02]  /*48cc0*/  DFMA R62, R50, -UR6, R62 ;  /* 0x80000006323e7c2b */ /* 0x000fe4000800003e */
[----:B------:R-:W-:Y:S02]  /*48cd0*/  DFMA R18, R82, UR8, R18 ;  /* 0x0000000852127c2b */ /* 0x000fe40008000012 */
[----:B------:R-:W-:Y:S02]  /*48ce0*/  DFMA R60, R80, UR8, R60 ;  /* 0x00000008503c7c2b */ /* 0x000fe4000800003c */
[C---:B------:R-:W-:Y:S02]  /*48cf0*/  DMUL R52, R30.reuse, R6 ;  /* 0x000000061e347228 */ /* 0x040fe40000000000 */
[----:B------:R-:W-:Y:S02]  /*48d00*/  DMUL R54, R30, R8 ;  /* 0x000000081e367228 */ /* 0x000fe40000000000 */
[----:B------:R-:W-:Y:S01]  /*48d10*/  DFMA R2, R84, -UR4, R2 ;  /* 0x8000000454027c2b */ /* 0x000fe20008000002 */
[----:B------:R-:W-:Y:S01]  /*48d20*/  UMOV UR4, 0x9999999a ;  /* 0x9999999a00047882 */ /* 0x000fe20000000000 */
[----:B------:R-:W-:Y:S01]  /*48d30*/  UMOV UR5, 0x3fd19999 ;  /* 0x3fd1999900057882 */ /* 0x000fe20000000000 */
[----:B------:R-:W-:-:S02]  /*48d40*/  DFMA R16, R74, UR8, R16 ;  /* 0x000000084a107c2b */ /* 0x000fc40008000010 */
[----:B------:R-:W-:Y:S02]  /*48d50*/  DFMA R116, R84, UR8, R116 ;  /* 0x0000000854747c2b */ /* 0x000fe40008000074 */
[----:B------:R-:W-:Y:S02]  /*48d60*/  DFMA R114, R78, UR8, R58 ;  /* 0x000000084e727c2b */ /* 0x000fe4000800003a */
[----:B------:R-:W-:Y:S02]  /*48d70*/  DFMA R112, R76, UR8, R62 ;  /* 0x000000084c707c2b */ /* 0x000fe4000800003e */
[----:B------:R-:W-:Y:S02]  /*48d80*/  DFMA R94, R52, -UR4, R18 ;  /* 0x80000004345e7c2b */ /* 0x000fe40008000012 */
[----:B------:R-:W-:Y:S02]  /*48d90*/  DFMA R96, R54, -UR4, R60 ;  /* 0x8000000436607c2b */ /* 0x000fe4000800003c */
        /* <DEDUP_REMOVED lines=12> */
.L_x_1741:
        /* <DEDUP_REMOVED lines=21> */
.L_x_1743:
[----:B------:R-:W-:Y:S05]  /*48fb0*/  BSYNC.RECONVERGENT B1 ;  /* 0x0000000000017941 */ /* 0x000fea0003800200 */
.L_x_1742:
        /* <DEDUP_REMOVED lines=10> */
.L_x_1744:
        /* <DEDUP_REMOVED lines=14> */
.L_x_1747:
[----:B------:R-:W-:-:S11]  /*49140*/  DADD R6, R2, 2 ;  /* 0x4000000002067429 */ /* 0x000fd60000000000 */
.L_x_1746:
[----:B------:R-:W-:Y:S05]  /*49150*/  BSYNC.RECONVERGENT B1 ;  /* 0x0000000000017941 */ /* 0x000fea0003800200 */
.L_x_1745:
        /* <DEDUP_REMOVED lines=15> */
.L_x_1748:
        /* <DEDUP_REMOVED lines=20> */
.L_x_1751:
[----:B------:R-:W-:-:S11]  /*49390*/  DADD R8, R2, 3 ;  /* 0x4008000002087429 */ /* 0x000fd60000000000 */
.L_x_1750:
[----:B------:R-:W-:Y:S05]  /*493a0*/  BSYNC.RECONVERGENT B1 ;  /* 0x0000000000017941 */ /* 0x000fea0003800200 */
.L_x_1749:
[----:B------:R-:W0:Y:S01]  /*493b0*/  MUFU.RCP64H R7, 3 ;  /* 0x4008000000077908 */ /* 0x000e220000001800 */
[----:B------:R-:W-:Y:S01]  /*493c0*/  IMAD.MOV.U32 R58, RZ, RZ, 0x0 ;  /* 0x00000000ff3a7424 */ /* 0x000fe200078e00ff */
[----:B------:R-:W-:Y:S01]  /*493d0*/  FSETP.GEU.AND P3, PT, |R89|, 6.5827683646048100446e-37, PT ;  /* 0x036000005900780b */ /* 0x000fe20003f6e200 */
[----:B------:R-:W-:Y:S01]  /*493e0*/  IMAD.MOV.U32 R59, RZ, RZ, 0x40080000 ;  /* 0x40080000ff3b7424 */ /* 0x000fe200078e00ff */
[C---:B------:R-:W-:Y:S01]  /*493f0*/  DSETP.NEU.AND P1, PT, R2.reuse, 1, PT ;  /* 0x3ff000000200742a */ /* 0x040fe20003f2d000 */
[----:B------:R-:W-:Y:S01]  /*49400*/  IMAD.MOV.U32 R6, RZ, RZ, 0x1 ;  /* 0x00000001ff067424 */ /* 0x000fe200078e00ff */
[----:B------:R-:W-:Y:S01]  /*49410*/  BSSY.RECONVERGENT B5, `(.L_x_1752) ;  /* 0x0000015000057945 */ /* 0x000fe20003800200 */
[----:B------:R-:W-:-:S03]  /*49420*/  DSETP.NEU.AND P0, PT, R2, RZ, PT ;  /* 0x000000ff0200722a */ /* 0x000fc60003f0d000 */
[----:B------:R-:W-:Y:S02]  /*49430*/  FSEL R92, R8, RZ, P1 ;  /* 0x000000ff085c7208 */ /* 0x000fe40000800000 */
[----:B------:R-:W-:Y:S01]  /*49440*/  FSEL R93, R9, 1.875, P1 ;  /* 0x3ff00000095d7808 */ /* 0x000fe20000800000 */
[----:B0-----:R-:W-:-:S08]  /*49450*/  DFMA R60, R6, -R58, 1 ;  /* 0x3ff00000063c742b */ /* 0x001fd0000000083a */
        /* <DEDUP_REMOVED lines=16> */
.L_x_1753:
[----:B------:R-:W-:Y:S05]  /*49560*/  BSYNC.RECONVERGENT B5 ;  /* 0x0000000000057941 */ /* 0x000fea0003800200 */
.L_x_1752:
        /* <DEDUP_REMOVED lines=8> */
.L_x_1754:
        /* <DEDUP_REMOVED lines=14> */
.L_x_1757:
[----:B------:R-:W-:-:S11]  /*496d0*/  DADD R8, R2, 4 ;  /* 0x4010000002087429 */ /* 0x000fd60000000000 */
.L_x_1756:
[----:B------:R-:W-:Y:S05]  /*496e0*/  BSYNC.RECONVERGENT B1 ;  /* 0x0000000000017941 */ /* 0x000fea0003800200 */
.L_x_1755:
        /* <DEDUP_REMOVED lines=8> */
.L_x_1740:
        /* <DEDUP_REMOVED lines=10> */
.L_x_1759:
        /* <DEDUP_REMOVED lines=21> */
.L_x_1761:
[----:B------:R-:W-:Y:S05]  /*49960*/  BSYNC.RECONVERGENT B1 ;  /* 0x0000000000017941 */ /* 0x000fea0003800200 */
.L_x_1760:
        /* <DEDUP_REMOVED lines=10> */
.L_x_1762:
        /* <DEDUP_REMOVED lines=14> */
.L_x_1765:
[----:B------:R-:W-:-:S11]  /*49af0*/  DADD R6, R2, 2 ;  /* 0x4000000002067429 */ /* 0x000fd60000000000 */
.L_x_1764:
[----:B------:R-:W-:Y:S05]  /*49b00*/  BSYNC.RECONVERGENT B1 ;  /* 0x0000000000017941 */ /* 0x000fea0003800200 */
.L_x_1763:
        /* <DEDUP_REMOVED lines=15> */
.L_x_1766:
        /* <DEDUP_REMOVED lines=20> */
.L_x_1769:
[----:B------:R-:W-:-:S11]  /*49d40*/  DADD R8, R2, 3 ;  /* 0x4008000002087429 */ /* 0x000fd60000000000 */
.L_x_1768:
[----:B------:R-:W-:Y:S05]  /*49d50*/  BSYNC.RECONVERGENT B1 ;  /* 0x0000000000017941 */ /* 0x000fea0003800200 */
.L_x_1767:
        /* <DEDUP_REMOVED lines=27> */
.L_x_1771:
[----:B------:R-:W-:Y:S05]  /*49f10*/  BSYNC.RECONVERGENT B5 ;  /* 0x0000000000057941 */ /* 0x000fea0003800200 */
.L_x_1770:
        /* <DEDUP_REMOVED lines=8> */
.L_x_1772:
        /* <DEDUP_REMOVED lines=14> */
.L_x_1775:
[----:B------:R-:W-:-:S11]  /*4a080*/  DADD R8, R2, 4 ;  /* 0x4010000002087429 */ /* 0x000fd60000000000 */
.L_x_1774:
[----:B------:R-:W-:Y:S05]  /*4a090*/  BSYNC.RECONVERGENT B1 ;  /* 0x0000000000017941 */ /* 0x000fea0003800200 */
.L_x_1773:
[----:B------:R-:W0:Y:S01]  /*4a0a0*/  LDC.64 R92, c[0x0][0x380] ;  /* 0x0000e000ff5c7b82 */ /* 0x000e220000000a00 */
[----:B------:R-:W-:Y:S02]  /*4a0b0*/  DSETP.NEU.AND P0, PT, R2, 1, PT ;  /* 0x3ff000000200742a */ /* 0x000fe40003f0d000 */
[----:B------:R-:W-:-:S04]  /*4a0c0*/  DMUL R6, R86, 0.25 ;  /* 0x3fd0000056067828 */ /* 0x000fc80000000000 */
[----:B------:R-:W-:Y:S02]  /*4a0d0*/  FSEL R2, R8, RZ, P0 ;  /* 0x000000ff08027208 */ /* 0x000fe40000000000 */
[----:B------:R-:W-:-:S06]  /*4a0e0*/  FSEL R3, R9, 1.875, P0 ;  /* 0x3ff0000009037808 */ /* 0x000fcc0000000000 */
[----:B------:R-:W-:-:S08]  /*4a0f0*/  DFMA R18, R6, R2, R18 ;  /* 0x000000020612722b */ /* 0x000fd00000000012 */
[----:B0-----:R-:W-:-:S11]  /*4a100*/  DFMA R92, R92, 0.5, R18 ;  /* 0x3fe000005c5c782b */ /* 0x001fd60000000012 */
.L_x_1758:
[----:B------:R-:W-:Y:S05]  /*4a110*/  BSYNC.RECONVERGENT B4 ;  /* 0x0000000000047941 */ /* 0x000fea0003800200 */
.L_x_1739:
        /* <DEDUP_REMOVED lines=29> */
.L_x_1777:
[----:B------:R-:W-:Y:S05]  /*4a2f0*/  BSYNC.RECONVERGENT B4 ;  /* 0x0000000000047941 */ /* 0x000fea0003800200 */
.L_x_1776:
[----:B------:R-:W-:Y:S01]  /*4a300*/  DADD R6, -RZ, |R2| ;  /* 0x00000000ff067229 */ /* 0x000fe20000000502 */
[----:B------:R-:W-:Y:S01]  /*4a310*/  BSSY.RECONVERGENT B1, `(.L_x_1778) ;  /* 0x0000005000017945 */ /* 0x000fe20003800200 */
[----:B------:R-:W-:Y:S01]  /*4a320*/  IMAD.MOV.U32 R9, RZ, RZ, 0x40000000 ;  /* 0x40000000ff097424 */ /* 0x000fe200078e00ff */
[----:B------:R-:W-:-:S07]  /*4a330*/  MOV R0, 0x4a360 ;  /* 0x0004a36000007802 */ /* 0x000fce0000000f00 */
[----:B------:R-:W-:-:S07]  /*4a340*/  IMAD.MOV.U32 R8, RZ, RZ, R6 ;  /* 0x000000ffff087224 */ /* 0x000fce00078e0006 */
[----:B------:R-:W-:Y:S05]  /*4a350*/  CALL.REL.NOINC `($_Z13distributor_PdPdS_S_ii$__internal_accurate_pow) ;  /* 0x0000008c00207944 */ /* 0x000fea0003c00000 */
[----:B------:R-:W-:Y:S05]  /*4a360*/  BSYNC.RECONVERGENT B1 ;  /* 0x0000000000017941 */ /* 0x000fea0003800200 */
.L_x_1778:
        /* <DEDUP_REMOVED lines=18> */
.L_x_1780:
[----:B------:R-:W-:Y:S05]  /*4a490*/  BSYNC.RECONVERGENT B1 ;  /* 0x0000000000017941 */ /* 0x000fea0003800200 */
.L_x_1779:
        /* <DEDUP_REMOVED lines=25> */
.L_x_1782:
[----:B------:R-:W-:Y:S05]  /*4a630*/  BSYNC.RECONVERGENT B4 ;  /* 0x0000000000047941 */ /* 0x000fea0003800200 */
.L_x_1781:
        /* <DEDUP_REMOVED lines=9> */
.L_x_1783:
        /* <DEDUP_REMOVED lines=15> */
.L_x_1785:
[----:B------:R-:W-:Y:S05]  /*4a7c0*/  BSYNC.RECONVERGENT B1 ;  /* 0x0000000000017941 */ /* 0x000fea0003800200 */
.L_x_1784:
        /* <DEDUP_REMOVED lines=24> */
.L_x_1787:
[----:B------:R-:W-:Y:S05]  /*4a950*/  BSYNC.RECONVERGENT B4 ;  /* 0x0000000000047941 */ /* 0x000fea0003800200 */
.L_x_1786:
        /* <DEDUP_REMOVED lines=16> */
.L_x_1789:
[----:B------:R-:W-:Y:S05]  /*4aa60*/  BSYNC.RECONVERGENT B1 ;  /* 0x0000000000017941 */ /* 0x000fea0003800200 */
.L_x_1788:
        /* <DEDUP_REMOVED lines=25> */
.L_x_1791:
[----:B------:R-:W-:Y:S05]  /*4ac00*/  BSYNC.RECONVERGENT B4 ;  /* 0x0000000000047941 */ /* 0x000fea0003800200 */
.L_x_1790:
        /* <DEDUP_REMOVED lines=20> */
.L_x_1793:
[----:B------:R-:W-:Y:S05]  /*4ad50*/  BSYNC.RECONVERGENT B4 ;  /* 0x0000000000047941 */ /* 0x000fea0003800200 */
.L_x_1792:
[----:B------:R-:W-:Y:S01]  /*4ad60*/  DADD R6, -RZ, |R18| ;  /* 0x00000000ff067229 */ /* 0x000fe20000000512 */
[----:B------:R-:W-:Y:S01]  /*4ad70*/  BSSY.RECONVERGENT B1, `(.L_x_1794) ;  /* 0x0000005000017945 */ /* 0x000fe20003800200 */
[----:B------:R-:W-:Y:S01]  /*4ad80*/  IMAD.MOV.U32 R9, RZ, RZ, 0x40000000 ;  /* 0x40000000ff097424 */ /* 0x000fe200078e00ff */
[----:B------:R-:W-:-:S07]  /*4ad90*/  MOV R0, 0x4adc0 ;  /* 0x0004adc000007802 */ /* 0x000fce0000000f00 */
[----:B------:R-:W-:-:S07]  /*4ada0*/  IMAD.MOV.U32 R8, RZ, RZ, R6 ;  /* 0x000000ffff087224 */ /* 0x000fce00078e0006 */
[----:B------:R-:W-:Y:S05]  /*4adb0*/  CALL.REL.NOINC `($_Z13distributor_PdPdS_S_ii$__internal_accurate_pow) ;  /* 0x0000008000887944 */ /* 0x000fea0003c00000 */
[----:B------:R-:W-:Y:S05]  /*4adc0*/  BSYNC.RECONVERGENT B1 ;  /* 0x0000000000017941 */ /* 0x000fea0003800200 */
.L_x_1794:
        /* <DEDUP_REMOVED lines=15> */
.L_x_1796:
[----:B------:R-:W-:Y:S05]  /*4aec0*/  BSYNC.RECONVERGENT B1 ;  /* 0x0000000000017941 */ /* 0x000fea0003800200 */
.L_x_1795:
        /* <DEDUP_REMOVED lines=11> */
.L_x_1797:
        /* <DEDUP_REMOVED lines=20> */
.L_x_1799:
[----:B------:R-:W-:Y:S05]  /*4b0c0*/  BSYNC.RECONVERGENT B1 ;  /* 0x0000000000017941 */ /* 0x000fea0003800200 */
.L_x_1798:
[----:B------:R-:W-:Y:S01]  /*4b0d0*/  BSSY.RECONVERGENT B1, `(.L_x_1800) ;  /* 0x0000005000017945 */ /* 0x000fe20003800200 */
[----:B------:R-:W-:Y:S01]  /*4b0e0*/  IMAD.MOV.U32 R7, RZ, RZ, R59 ;  /* 0x000000ffff077224 */ /* 0x000fe200078e003b */
[----:B------:R-:W-:Y:S01]  /*4b0f0*/  MOV R0, 0x4b120 ;  /* 0x0004b12000007802 */ /* 0x000fe20000000f00 */
[----:B------:R-:W-:-:S07]  /*4b100*/  IMAD.MOV.U32 R9, RZ, RZ, 0x40000000 ;  /* 0x40000000ff097424 */ /* 0x000fce00078e00ff */
[----:B------:R-:W-:Y:S05]  /*4b110*/  CALL.REL.NOINC `($_Z13distributor_PdPdS_S_ii$__internal_accurate_pow) ;  /* 0x0000007c00b07944 */ /* 0x000fea0003c00000 */
[----:B------:R-:W-:Y:S05]  /*4b120*/  BSYNC.RECONVERGENT B1 ;  /* 0x0000000000017941 */ /* 0x000fea0003800200 */
.L_x_1800:
        /* <DEDUP_REMOVED lines=23> */
.L_x_1802:
[----:B------:R-:W-:Y:S05]  /*4b2a0*/  BSYNC.RECONVERGENT B1 ;  /* 0x0000000000017941 */ /* 0x000fea0003800200 */
.L_x_1801:
        /* <DEDUP_REMOVED lines=9> */
.L_x_1803:
        /* <DEDUP_REMOVED lines=15> */
.L_x_1805:
[----:B------:R-:W-:Y:S05]  /*4b430*/  BSYNC.RECONVERGENT B1 ;  /* 0x0000000000017941 */ /* 0x000fea0003800200 */
.L_x_1804:
        /* <DEDUP_REMOVED lines=24> */
.L_x_1807:
[----:B------:R-:W-:Y:S05]  /*4b5c0*/  BSYNC.RECONVERGENT B4 ;  /* 0x0000000000047941 */ /* 0x000fea0003800200 */
.L_x_1806:
        /* <DEDUP_REMOVED lines=62> */
.L_x_1809:
[----:B------:R-:W-:Y:S05]  /*4b9b0*/  BSYNC.RECONVERGENT B1 ;  /* 0x0000000000017941 */ /* 0x000fea0003800200 */
.L_x_1808:
        /* <DEDUP_REMOVED lines=10> */
.L_x_1811:
[----:B------:R-:W-:Y:S05]  /*4ba60*/  BSYNC.RECONVERGENT B1 ;  /* 0x0000000000017941 */ /* 0x000fea0003800200 */
.L_x_1810:
        /* <DEDUP_REMOVED lines=30> */
.L_x_1813:
[----:B------:R-:W-:Y:S05]  /*4bc50*/  BSYNC.RECONVERGENT B4 ;  /* 0x0000000000047941 */ /* 0x000fea0003800200 */
.L_x_1812:
        /* <DEDUP_REMOVED lines=9> */
.L_x_1814:
        /* <DEDUP_REMOVED lines=15> */
.L_x_1816:
[----:B------:R-:W-:Y:S05]  /*4bde0*/  BSYNC.RECONVERGENT B1 ;  /* 0x0000000000017941 */ /* 0x000fea0003800200 */
.L_x_1815:
        /* <DEDUP_REMOVED lines=24> */
.L_x_1818:
[----:B------:R-:W-:Y:S05]  /*4bf70*/  BSYNC.RECONVERGENT B4 ;  /* 0x0000000000047941 */ /* 0x000fea0003800200 */
.L_x_1817:
        /* <DEDUP_REMOVED lines=16> */
.L_x_1820:
[----:B------:R-:W-:Y:S05]  /*4c080*/  BSYNC.RECONVERGENT B1 ;  /* 0x0000000000017941 */ /* 0x000fea0003800200 */
.L_x_1819:
        /* <DEDUP_REMOVED lines=27> */
.L_x_1822:
[----:B------:R-:W-:Y:S05]  /*4c240*/  BSYNC.RECONVERGENT B4 ;  /* 0x0000000000047941 */ /* 0x000fea0003800200 */
.L_x_1821:
        /* <DEDUP_REMOVED lines=20> */
.L_x_1824:
[----:B------:R-:W-:Y:S05]  /*4c390*/  BSYNC.RECONVERGENT B4 ;  /* 0x0000000000047941 */ /* 0x000fea0003800200 */
.L_x_1823:
[----:B------:R-:W-:Y:S01]  /*4c3a0*/  DADD R6, -RZ, |R104| ;  /* 0x00000000ff067229 */ /* 0x000fe20000000568 */
[----:B------:R-:W-:Y:S01]  /*4c3b0*/  BSSY.RECONVERGENT B1, `(.L_x_1825) ;  /* 0x0000005000017945 */ /* 0x000fe20003800200 */
[----:B------:R-:W-:Y:S01]  /*4c3c0*/  IMAD.MOV.U32 R9, RZ, RZ, 0x40000000 ;  /* 0x40000000ff097424 */ /* 0x000fe200078e00ff */
[----:B------:R-:W-:-:S07]  /*4c3d0*/  MOV R0, 0x4c400 ;  /* 0x0004c40000007802 */ /* 0x000fce0000000f00 */
[----:B------:R-:W-:-:S07]  /*4c3e0*/  IMAD.MOV.U32 R8, RZ, RZ, R6 ;  /* 0x000000ffff087224 */ /* 0x000fce00078e0006 */
[----:B------:R-:W-:Y:S05]  /*4c3f0*/  CALL.REL.NOINC `($_Z13distributor_PdPdS_S_ii$__internal_accurate_pow) ;  /* 0x0000006800f87944 */ /* 0x000fea0003c00000 */
[----:B------:R-:W-:Y:S05]  /*4c400*/  BSYNC.RECONVERGENT B1 ;  /* 0x0000000000017941 */ /* 0x000fea0003800200 */
.L_x_1825:
        /* <DEDUP_REMOVED lines=9> */
[----:B------:R-:W-:-:S02]  /*4c4a0*/  LOP3.LUT R58, R59, 0x7ff00000, RZ, 0xc0, !PT ;  /* 0x7ff000003b3a7812 */ /* 0x000fc400078ec0ff */
[----:B------:R-:W-:Y:S01]  /*4c4b0*/  FSEL R7, R9, RZ, P4 ;  /* 0x000000ff09077208 */ /* 0x000fe20002000000 */
[----:B------:R-:W-:Y:S01]  /*4c4c0*/  IMAD.MOV.U32 R9, RZ, RZ, R101 ;  /* 0x000000ffff097224 */ /* 0x000fe200078e0065 */
[----:B------:R-:W-:Y:S01]  /*4c4d0*/  ISETP.NE.AND P3, PT, R58, 0x7ff00000, PT ;  /* 0x7ff000003a00780c */ /* 0x000fe20003f65270 */
[----:B------:R-:W-:Y:S01]  /*4c4e0*/  IMAD.MOV.U32 R58, RZ, RZ, R102 ;  /* 0x000000ffff3a7224 */ /* 0x000fe200078e0066 */
[----:B------:R-:W-:Y:S02]  /*4c4f0*/  ISETP.NE.AND P4, PT, R18, 0x7ff00000, PT ;  /* 0x7ff000001200780c */ /* 0x000fe40003f85270 */
[----:B------:R-:W-:-:S09]  /*4c500*/  MOV R59, R103 ;  /* 0x00000067003b7202 */ /* 0x000fd20000000f00 */
[----:B------:R-:W-:Y:S05]  /*4c510*/  @P3 BRA `(.L_x_1827) ;  /* 0x0000000000183947 */ /* 0x000fea0003800000 */
[----:B------:R-:W-:-:S14]  /*4c520*/  DSETP.NAN.AND P3, PT, R104, R104, PT ;  /* 0x000000686800722a */ /* 0x000fdc0003f68000 */
[----:B------:R-:W-:Y:S01]  /*4c530*/  @P3 DADD R6, R104, 2 ;  /* 0x4000000068063429 */ /* 0x000fe20000000000 */
[----:B------:R-:W-:Y:S10]  /*4c540*/  @P3 BRA `(.L_x_1827) ;  /* 0x00000000000c3947 */ /* 0x000ff40003800000 */
[----:B------:R-:W-:-:S14]  /*4c550*/  DSETP.NEU.AND P3, PT, |R104|, +INF , PT ;  /* 0x7ff000006800742a */ /* 0x000fdc0003f6d200 */
[----:B------:R-:W-:Y:S02]  /*4c560*/  @!P3 IMAD.MOV.U32 R6, RZ, RZ, 0x0 ;  /* 0x00000000ff06b424 */ /* 0x000fe400078e00ff */
[----:B------:R-:W-:-:S07]  /*4c570*/  @!P3 IMAD.MOV.U32 R7, RZ, RZ, 0x7ff00000 ;  /* 0x7ff00000ff07b424 */ /* 0x000fce00078e00ff */
.L_x_1827:
[----:B------:R-:W-:Y:S05]  /*4c580*/  BSYNC.RECONVERGENT B1 ;  /* 0x0000000000017941 */ /* 0x000fea0003800200 */
.L_x_1826:
        /* <DEDUP_REMOVED lines=10> */
.L_x_1829:
[----:B------:R-:W-:Y:S05]  /*4c630*/  BSYNC.RECONVERGENT B1 ;  /* 0x0000000000017941 */ /* 0x000fea0003800200 */
.L_x_1828:
        /* <DEDUP_REMOVED lines=10> */
.L_x_1831:
[----:B------:R-:W-:Y:S05]  /*4c6e0*/  BSYNC.RECONVERGENT B1 ;  /* 0x0000000000017941 */ /* 0x000fea0003800200 */
.L_x_1830:
        /* <DEDUP_REMOVED lines=16> */
.L_x_1832:
        /* <DEDUP_REMOVED lines=15> */
.L_x_1834:
[----:B------:R-:W-:Y:S05]  /*4c8e0*/  BSYNC.RECONVERGENT B1 ;  /* 0x0000000000017941 */ /* 0x000fea0003800200 */
.L_x_1833:
        /* <DEDUP_REMOVED lines=24> */
.L_x_1836:
[----:B------:R-:W-:Y:S05]  /*4ca70*/  BSYNC.RECONVERGENT B4 ;  /* 0x0000000000047941 */ /* 0x000fea0003800200 */
.L_x_1835:
        /* <DEDUP_REMOVED lines=62> */
.L_x_1838:
[----:B------:R-:W-:Y:S05]  /*4ce60*/  BSYNC.RECONVERGENT B1 ;  /* 0x0000000000017941 */ /* 0x000fea0003800200 */
.L_x_1837:
        /* <DEDUP_REMOVED lines=10> */
.L_x_1840:
[----:B------:R-:W-:Y:S05]  /*4cf10*/  BSYNC.RECONVERGENT B1 ;  /* 0x0000000000017941 */ /* 0x000fea0003800200 */
.L_x_1839:
[----:B------:R-:W-:Y:S01]  /*4cf20*/  DADD R62, R60, 1 ;  /* 0x3ff000003c3e7429 */ /* 0x000fe20000000000 */
[----:B------:R-:W-:Y:S01]  /*4cf30*/  BSSY.RECONVERGENT B4, `(.L_x_1841) ;  /* 0x000001e000047945 */ /* 0x000fe20003800200 */
[----:B------:R-:W-:Y:S01]  /*4cf40*/  IMAD.MOV.U32 R60, RZ, RZ, 0x0 ;  /* 0x00000000ff3c7424 */ /* 0x000fe200078e00ff */
[----:B------:R-:W-:Y:S01]  /*4cf50*/  MOV R61, 0x3fd80000 ;  /* 0x3fd80000003d7802 */ /* 0x000fe20000000f00 */
[----:B------:R-:W-:Y:S02]  /*4cf60*/  DMUL R106, R108, 0.5 ;  /* 0x3fe000006c6a7828 */ /* 0x000fe40000000000 */
[----:B------:R-:W0:Y:S01]  /*4cf70*/  MUFU.RSQ64H R7, R63 ;  /* 0x0000003f00077308 */ /* 0x000e220000001c00 */
[----:B------:R-:W-:Y:S02]  /*4cf80*/  DMUL R104, R8, R104 ;  /* 0x0000006808687228 */ /* 0x000fe40000000000 */
[----:B------:R-:W-:Y:S01]  /*4cf90*/  DMUL R96, R96, -2 ;  /* 0xc000000060607828 */ /* 0x000fe20000000000 */
[----:B------:R-:W-:Y:S01]  /*4cfa0*/  VIADD R6, R63, 0xfcb00000 ;  /* 0xfcb000003f067836 */ /* 0x000fe20000000000 */
[----:B------:R-:W-:-:S04]  /*4cfb0*/  DSETP.NEU.AND P1, PT, R2, 1, PT ;  /* 0x3ff000000200742a */ /* 0x000fc80003f2d000 */
        /* <DEDUP_REMOVED lines=21> */
.L_x_1842:
[----:B------:R-:W-:Y:S05]  /*4d110*/  BSYNC.RECONVERGENT B4 ;  /* 0x0000000000047941 */ /* 0x000fea0003800200 */
.L_x_1841:
        /* <DEDUP_REMOVED lines=18> */
.L_x_1844:
[----:B------:R-:W-:Y:S05]  /*4d240*/  BSYNC.RECONVERGENT B4 ;  /* 0x0000000000047941 */ /* 0x000fea0003800200 */
.L_x_1843:
        /* <DEDUP_REMOVED lines=9> */
.L_x_1845:
        /* <DEDUP_REMOVED lines=29> */
.L_x_1847:
[----:B------:R-:W-:Y:S05]  /*4d4b0*/  BSYNC.RECONVERGENT B1 ;  /* 0x0000000000017941 */ /* 0x000fea0003800200 */
.L_x_1846:
        /* <DEDUP_REMOVED lines=12> */
.L_x_1849:
[----:B------:R-:W-:Y:S05]  /*4d580*/  BSYNC.RECONVERGENT B4 ;  /* 0x0000000000047941 */ /* 0x000fea0003800200 */
.L_x_1848:
        /* <DEDUP_REMOVED lines=18> */
.L_x_1851:
[----:B------:R-:W-:Y:S05]  /*4d6b0*/  BSYNC.RECONVERGENT B1 ;  /* 0x0000000000017941 */ /* 0x000fea0003800200 */
.L_x_1850:
        /* <DEDUP_REMOVED lines=10> */
.L_x_1853:
[----:B------:R-:W-:Y:S05]  /*4d760*/  BSYNC.RECONVERGENT B1 ;  /* 0x0000000000017941 */ /* 0x000fea0003800200 */
.L_x_1852:
        /* <DEDUP_REMOVED lines=10> */
.L_x_1855:
[----:B------:R-:W-:Y:S05]  /*4d810*/  BSYNC.RECONVERGENT B1 ;  /* 0x0000000000017941 */ /* 0x000fea0003800200 */
.L_x_1854:
        /* <DEDUP_REMOVED lines=34> */
[----:B------:R-:W-:-:S02]  /*4da40*/  IMAD.MOV.U32 R61, RZ, RZ, R69 ;  /* 0x000000ffff3d7224 */ /* 0x000fc400078e0045 */
[----:B------:R-:W-:-:S07]  /*4da50*/  IMAD.MOV.U32 R6, RZ, RZ, R64 ;  /* 0x000000ffff067224 */ /* 0x000fce00078e0040 */
[----:B------:R-:W-:Y:S05]  /*4da60*/  CALL.REL.NOINC `($__internal_2_$__cuda_sm20_dsqrt_rn_f64_mediumpath_v1) ;  /* 0x0000004c00107944 */ /* 0x000fea0003c00000 */
.L_x_1857:
[----:B------:R-:W-:Y:S05]  /*4da70*/  BSYNC.RECONVERGENT B4 ;  /* 0x0000000000047941 */ /* 0x000fea0003800200 */
.L_x_1856:
        /* <DEDUP_REMOVED lines=9> */
.L_x_1858:
        /* <DEDUP_REMOVED lines=15> */
.L_x_1860:
[----:B------:R-:W-:Y:S05]  /*4dc00*/  BSYNC.RECONVERGENT B1 ;  /* 0x0000000000017941 */ /* 0x000fea0003800200 */
.L_x_1859:
        /* <DEDUP_REMOVED lines=24> */
.L_x_1862:
[----:B------:R-:W-:Y:S05]  /*4dd90*/  BSYNC.RECONVERGENT B4 ;  /* 0x0000000000047941 */ /* 0x000fea0003800200 */
.L_x_1861:
        /* <DEDUP_REMOVED lines=15> */
.L_x_1864:
[----:B------:R-:W-:Y:S05]  /*4de90*/  BSYNC.RECONVERGENT B1 ;  /* 0x0000000000017941 */ /* 0x000fea0003800200 */
.L_x_1863:
        /* <DEDUP_REMOVED lines=27> */
.L_x_1866:
[----:B------:R-:W-:Y:S05]  /*4e050*/  BSYNC.RECONVERGENT B4 ;  /* 0x0000000000047941 */ /* 0x000fea0003800200 */
.L_x_1865:
        /* <DEDUP_REMOVED lines=20> */
.L_x_1868:
[----:B------:R-:W-:Y:S05]  /*4e1a0*/  BSYNC.RECONVERGENT B4 ;  /* 0x0000000000047941 */ /* 0x000fea0003800200 */
.L_x_1867:
[----:B------:R-:W-:Y:S01]  /*4e1b0*/  DADD R6, -RZ, |R2| ;  /* 0x00000000ff067229 */ /* 0x000fe20000000502 */
[----:B------:R-:W-:Y:S01]  /*4e1c0*/  BSSY.RECONVERGENT B1, `(.L_x_1869) ;  /* 0x0000005000017945 */ /* 0x000fe20003800200 */
[----:B------:R-:W-:Y:S01]  /*4e1d0*/  IMAD.MOV.U32 R9, RZ, RZ, 0x40000000 ;  /* 0x40000000ff097424 */ /* 0x000fe200078e00ff */
[----:B------:R-:W-:-:S07]  /*4e1e0*/  MOV R0, 0x4e210 ;  /* 0x0004e21000007802 */ /* 0x000fce0000000f00 */
[----:B------:R-:W-:-:S07]  /*4e1f0*/  IMAD.MOV.U32 R8, RZ, RZ, R6 ;  /* 0x000000ffff087224 */ /* 0x000fce00078e0006 */
[----:B------:R-:W-:Y:S05]  /*4e200*/  CALL.REL.NOINC `($_Z13distributor_PdPdS_S_ii$__internal_accurate_pow) ;  /* 0x0000004c00747944 */ /* 0x000fea0003c00000 */
[----:B------:R-:W-:Y:S05]  /*4e210*/  BSYNC.RECONVERGENT B1 ;  /* 0x0000000000017941 */ /* 0x000fea0003800200 */
.L_x_1869:
        /* <DEDUP_REMOVED lines=19> */
.L_x_1871:
[----:B------:R-:W-:Y:S05]  /*4e350*/  BSYNC.RECONVERGENT B1 ;  /* 0x0000000000017941 */ /* 0x000fea0003800200 */
.L_x_1870:
        /* <DEDUP_REMOVED lines=8> */
.L_x_1873:
[----:B------:R-:W-:Y:S05]  /*4e3e0*/  BSYNC.RECONVERGENT B1 ;  /* 0x0000000000017941 */ /* 0x000fea0003800200 */
.L_x_1872:
        /* <DEDUP_REMOVED lines=10> */
.L_x_1875:
[----:B------:R-:W-:Y:S05]  /*4e490*/  BSYNC.RECONVERGENT B1 ;  /* 0x0000000000017941 */ /* 0x000fea0003800200 */
.L_x_1874:
        /* <DEDUP_REMOVED lines=13> */
.L_x_1876:
        /* <DEDUP_REMOVED lines=15> */
.L_x_1878:
[----:B------:R-:W-:Y:S05]  /*4e660*/  BSYNC.RECONVERGENT B1 ;  /* 0x0000000000017941 */ /* 0x000fea0003800200 */
.L_x_1877:
        /* <DEDUP_REMOVED lines=24> */
.L_x_1880:
[----:B------:R-:W-:Y:S05]  /*4e7f0*/  BSYNC.RECONVERGENT B4 ;  /* 0x0000000000047941 */ /* 0x000fea0003800200 */
.L_x_1879:
        /* <DEDUP_REMOVED lines=59> */
.L_x_1882:
[----:B------:R-:W-:Y:S05]  /*4ebb0*/  BSYNC.RECONVERGENT B1 ;  /* 0x0000000000017941 */ /* 0x000fea0003800200 */
.L_x_1881:
        /* <DEDUP_REMOVED lines=28> */
[----:B------:R-:W-:Y:S02]  /*4ed80*/  DFMA R40, R74, UR4, R40 ;  /* 0x000000044a287c2b */ /* 0x000fe40008000028 */
[----:B------:R-:W-:Y:S02]  /*4ed90*/  DFMA R46, R84, UR4, R46 ;  /* 0x00000004542e7c2b */ /* 0x000fe4000800002e */
[----:B------:R-:W-:Y:S02]  /*4eda0*/  DFMA R42, R82, UR4, R42 ;  /* 0x00000004522a7c2b */ /* 0x000fe4000800002a */
[----:B------:R-:W-:Y:S02]  /*4edb0*/  DFMA R48, R78, UR4, R48 ;  /* 0x000000044e307c2b */ /* 0x000fe40008000030 */
[----:B------:R-:W-:-:S02]  /*4edc0*/  DFMA R44, R80, UR4, R44 ;  /* 0x00000004502c7c2b */ /* 0x000fc4000800002c */
[----:B------:R-:W-:Y:S01]  /*4edd0*/  DFMA R50, R76, UR4, R50 ;  /* 0x000000044c327c2b */ /* 0x000fe20008000032 */
[----:B------:R-:W-:Y:S01]  /*4ede0*/  UMOV UR4, 0x9999999a ;  /* 0x9999999a00047882 */ /* 0x000fe20000000000 */
[----:B------:R-:W-:Y:S01]  /*4edf0*/  UMOV UR5, 0x3fd19999 ;  /* 0x3fd1999900057882 */ /* 0x000fe20000000000 */
[----:B------:R-:W-:Y:S02]  /*4ee00*/  DMUL R2, R2, R104 ;  /* 0x0000006802027228 */ /* 0x000fe40000000000 */
[----:B------:R-:W-:Y:S02]  /*4ee10*/  DFMA R116, R124, -UR4, R116 ;  /* 0x800000047c747c2b */ /* 0x000fe40008000074 */
[----:B------:R-:W-:Y:S02]  /*4ee20*/  DFMA R114, R122, -UR4, R114 ;  /* 0x800000047a727c2b */ /* 0x000fe40008000072 */
[----:B------:R-:W-:Y:S01]  /*4ee30*/  DFMA R112, R118, -UR4, R112 ;  /* 0x8000000476707c2b */ /* 0x000fe20008000070 */
[----:B------:R-:W-:Y:S01]  /*4ee40*/  UMOV UR4, 0x29e4129e ;  /* 0x29e4129e00047882 */ /* 0x000fe20000000000 */
[----:B------:R-:W-:Y:S01]  /*4ee50*/  DFMA R40, R56, -UR6, R40 ;  /* 0x8000000638287c2b */ /* 0x000fe20008000028 */
[----:B------:R-:W-:Y:S01]  /*4ee60*/  UMOV UR5, 0x3fa29e41 ;  /* 0x3fa29e4100057882 */ /* 0x000fe20000000000 */
[----:B------:R-:W-:-:S02]  /*4ee70*/  DFMA R46, R124, -UR6, R46 ;  /* 0x800000067c2e7c2b */ /* 0x000fc4000800002e */
[----:B------:R-:W-:Y:S02]  /*4ee80*/  DFMA R42, R52, -UR6, R42 ;  /* 0x80000006342a7c2b */ /* 0x000fe4000800002a */
[----:B------:R-:W-:Y:S02]  /*4ee90*/  DFMA R48, R122, -UR6, R48 ;  /* 0x800000067a307c2b */ /* 0x000fe40008000030 */
[----:B------:R-:W-:Y:S02]  /*4eea0*/  DFMA R44, R54, -UR6, R44 ;  /* 0x80000006362c7c2b */ /* 0x000fe4000800002c */
[----:B------:R-:W-:Y:S02]  /*4eeb0*/  DMUL R116, R30, R116 ;  /* 0x000000741e747228 */ /* 0x000fe40000000000 */
[----:B------:R-:W-:Y:S02]  /*4eec0*/  DFMA R50, R118, -UR6, R50 ;  /* 0x8000000676327c2b */ /* 0x000fe40008000032 */
[----:B------:R-:W-:-:S02]  /*4eed0*/  DMUL R110, R30, R110 ;  /* 0x0000006e1e6e7228 */ /* 0x000fc40000000000 */
[C---:B------:R-:W-:Y:S02]  /*4eee0*/  DMUL R106, R30.reuse, R106 ;  /* 0x0000006a1e6a7228 */ /* 0x040fe40000000000 */
[C---:B------:R-:W-:Y:S02]  /*4eef0*/  DMUL R114, R30.reuse, R114 ;  /* 0x000000721e727228 */ /* 0x040fe40000000000 */
[C---:B------:R-:W-:Y:S02]  /*4ef00*/  DMUL R112, R30.reuse, R112 ;  /* 0x000000701e707228 */ /* 0x040fe40000000000 */
[----:B------:R-:W-:Y:S02]  /*4ef10*/  DMUL R2, R30, R2 ;  /* 0x000000021e027228 */ /* 0x000fe40000000000 */
[----:B------:R-:W-:Y:S02]  /*4ef20*/  DSETP.GEU.AND P0, PT, R28, R10, PT ;  /* 0x0000000a1c00722a */ /* 0x000fe40003f0e000 */
[----:B------:R-:W-:-:S02]  /*4ef30*/  DFMA R40, R116, UR4, R40 ;  /* 0x0000000474287c2b */ /* 0x000fc40008000028 */
[----:B------:R-:W-:Y:S02]  /*4ef40*/  DFMA R46, R110, UR4, R46 ;  /* 0x000000046e2e7c2b */ /* 0x000fe4000800002e */
[----:B------:R-:W-:Y:S02]  /*4ef50*/  DFMA R42, R114, UR4, R42 ;  /* 0x00000004722a7c2b */ /* 0x000fe4000800002a */
[----:B------:R-:W-:Y:S02]  /*4ef60*/  DFMA R48, R106, UR4, R48 ;  /* 0x000000046a307c2b */ /* 0x000fe40008000030 */
[----:B------:R-:W-:Y:S02]  /*4ef70*/  DFMA R44, R112, UR4, R44 ;  /* 0x00000004702c7c2b */ /* 0x000fe4000800002c */
[----:B------:R-:W-:Y:S02]  /*4ef80*/  DFMA R2, R2, UR4, R50 ;  /* 0x0000000402027c2b */ /* 0x000fe40008000032 */
[----:B------:R-:W-:-:S02]  /*4ef90*/  DADD R12, R40, R12 ;  /* 0x00000000280c7229 */ /* 0x000fc4000000000c */
[----:B------:R-:W-:Y:S02]  /*4efa0*/  DADD R14, R46, R14 ;  /* 0x000000002e0e7229 */ /* 0x000fe4000000000e */
[----:B------:R-:W-:Y:S02]  /*4efb0*/  DADD R20, R42, R20 ;  /* 0x000000002a147229 */ /* 0x000fe40000000014 */
[----:B------:R-:W-:Y:S02]  /*4efc0*/  DADD R22, R48, R22 ;  /* 0x0000000030167229 */ /* 0x000fe40000000016 */
[----:B------:R-:W-:Y:S02]  /*4efd0*/  DADD R24, R44, R24 ;  /* 0x000000002c187229 */ /* 0x000fe40000000018 */
[----:B------:R-:W-:Y:S01]  /*4efe0*/  DADD R26, R2, R26 ;  /* 0x00000000021a7229 */ /* 0x000fe2000000001a */
[----:B------:R-:W-:Y:S10]  /*4eff0*/  @!P0 BRA `(.L_x_1883) ;  /* 0xfffffdb000a88947 */ /* 0x000ff4000383ffff */
.L_x_1017:
[----:B------:R-:W-:Y:S05]  /*4f000*/  BSYNC.RECONVERGENT B3 ;  /* 0x0000000000037941 */ /* 0x000fea0003800200 */
.L_x_1016:
[C---:B0-----:R-:W-:Y:S01]  /*4f010*/  DMUL R2, R10.reuse, 0.5 ;  /* 0x3fe000000a027828 */ /* 0x041fe20000000000 */
[----:B------:R-:W-:Y:S07]  /*4f020*/  BSSY.RECONVERGENT B3, `(.L_x_1884) ;  /* 0x000010e000037945 */ /* 0x000fee0003800200 */
[----:B------:R-:W-:-:S14]  /*4f030*/  DSETP.GEU.AND P0, PT, R10, R2, PT ;  /* 0x000000020a00722a */ /* 0x000fdc0003f0e000 */
[----:B------:R-:W-:Y:S05]  /*4f040*/  @P0 BRA `(.L_x_1885) ;  /* 0x0000000800180947 */ /* 0x000fea0003800000 */
[----:B------:R-:W-:Y:S02]  /*4f050*/  R2UR UR4, R134 ;  /* 0x00000000860472ca */ /* 0x000fe400000e0000 */
[----:B------:R-:W-:-:S13]  /*4f060*/  R2UR UR5, R135 ;  /* 0x00000000870572ca */ /* 0x000fda00000e0000 */
[----:B------:R0:W5:Y:S01]  /*4f070*/  LD.E.64 R28, desc[UR4][R4.64] ;  /* 0x00000004041c7980 */ /* 0x000162000c101b00 */
[----:B------:R-:W-:Y:S01]  /*4f080*/  DADD R6, -RZ, |R130| ;  /* 0x00000000ff067229 */ /* 0x000fe20000000582 */
[----:B------:R-:W-:Y:S01]  /*4f090*/  ISETP.NE.AND P0, PT, R146, 0x7ff00000, PT ;  /* 0x7ff000009200780c */ /* 0x000fe20003f05270 */
[----:B------:R-:W-:Y:S01]  /*4f0a0*/  DADD R2, -R10, R2 ;  /* 0x000000000a027229 */ /* 0x000fe20000000102 */
[----:B------:R-:W-:Y:S01]  /*4f0b0*/  ISETP.NE.AND P1, PT, R145, 0x7ff00000, PT ;  /* 0x7ff000009100780c */ /* 0x000fe20003f25270 */
[----:B------:R-:W-:Y:S01]  /*4f0c0*/  DSETP.NEU.AND P5, PT, |R130|, +INF , PT ;  /* 0x7ff000008200742a */ /* 0x000fe20003fad200 */
[----:B------:R-:W-:Y:S01]  /*4f0d0*/  BSSY.RECONVERGENT B1, `(.L_x_1886) ;  /* 0x000000c000017945 */ /* 0x000fe20003800200 */
[----:B------:R-:W-:Y:S01]  /*4f0e0*/  P2R R30, PR, RZ, 0x1 ;  /* 0x00000001ff1e7803 */ /* 0x000fe20000000000 */
[----:B------:R-:W-:Y:S01]  /*4f0f0*/  IMAD.MOV.U32 R9, RZ, RZ, 0x3ff00000 ;  /* 0x3ff00000ff097424 */ /* 0x000fe200078e00ff */
[----:B------:R-:W-:Y:S02]  /*4f100*/  P2R R31, PR, RZ, 0x2 ;  /* 0x00000002ff1f7803 */ /* 0x000fe40000000000 */
[C---:B------:R-:W-:Y:S01]  /*4f110*/  DSETP.NEU.AND P6, PT, R2.reuse, 1, PT ;  /* 0x3ff000000200742a */ /* 0x040fe20003fcd000 */
[----:B------:R-:W-:Y:S01]  /*4f120*/  IMAD.MOV.U32 R8, RZ, RZ, R6 ;  /* 0x000000ffff087224 */ /* 0x000fe200078e0006 */
[C---:B------:R-:W-:Y:S01]  /*4f130*/  DSETP.NAN.AND P4, PT, R2.reuse, R2, PT ;  /* 0x000000020200722a */ /* 0x040fe20003f88000 */
[----:B------:R-:W-:Y:S01]  /*4f140*/  ISETP.NE.AND P0, PT, R147, 0x7ff00000, PT ;  /* 0x7ff000009300780c */ /* 0x000fe20003f05270 */
[----:B------:R-:W-:Y:S01]  /*4f150*/  DSETP.NEU.AND P3, PT, R2, RZ, PT ;  /* 0x000000ff0200722a */ /* 0x000fe20003f6d000 */
[----:B------:R-:W-:-:S02]  /*4f160*/  ISETP.NE.AND P2, PT, R148, 0x7ff00000, PT ;  /* 0x7ff000009400780c */ /* 0x000fc40003f45270 */
[----:B0-----:R-:W-:-:S11]  /*4f170*/  MOV R0, 0x4f190 ;  /* 0x0004f19000007802 */ /* 0x001fd60000000f00 */
[----:B-----5:R-:W-:Y:S05]  /*4f180*/  CALL.REL.NOINC `($_Z13distributor_PdPdS_S_ii$__internal_accurate_pow) ;  /* 0x0000003c00947944 */ /* 0x020fea0003c00000 */
[----:B------:R-:W-:Y:S05]  /*4f190*/  BSYNC.RECONVERGENT B1 ;  /* 0x0000000000017941 */ /* 0x000fea0003800200 */
.L_x_1886:
[----:B------:R-:W-:Y:S01]  /*4f1a0*/  R2UR UR4, R134 ;  /* 0x00000000860472ca */ /* 0x000fe200000e0000 */
[----:B------:R-:W-:Y:S01]  /*4f1b0*/  IMAD.MOV.U32 R7, RZ, RZ, R9 ;  /* 0x000000ffff077224 */ /* 0x000fe200078e0009 */
[----:B------:R-:W-:Y:S01]  /*4f1c0*/  R2UR UR5, R135 ;  /* 0x00000000870572ca */ /* 0x000fe200000e0000 */
[----:B------:R-:W-:Y:S01]  /*4f1d0*/  DADD R16, R2, 1 ;  /* 0x3ff0000002107429 */ /* 0x000fe20000000000 */
[----:B------:R-:W-:-:S03]  /*4f1e0*/  ISETP.NE.AND P1, PT, R143, RZ, PT ;  /* 0x000000ff8f00720c */ /* 0x000fc60003f25270 */
[----:B------:R-:W-:-:S08]  /*4f1f0*/  DADD R18, -RZ, -R6 ;  /* 0x00000000ff127229 */ /* 0x000fd00000000906 */
[----:B------:R-:W2:Y:S02]  /*4f200*/  LD.E.64 R90, desc[UR4][R4.64+0x8] ;  /* 0x00000804045a7980 */ /* 0x000ea4000c101b00 */
[----:B------:R-:W-:Y:S02]  /*4f210*/  FSEL R6, R18, R6, !P1 ;  /* 0x0000000612067208 */ /* 0x000fe40004800000 */
[----:B------:R-:W-:Y:S02]  /*4f220*/  FSEL R19, R19, R9, !P1 ;  /* 0x0000000913137208 */ /* 0x000fe40004800000 */
[----:B------:R-:W-:Y:S02]  /*4f230*/  FSEL R7, R6, RZ, P3 ;  /* 0x000000ff06077208 */ /* 0x000fe40001800000 */
[----:B------:R-:W-:Y:S02]  /*4f240*/  FSEL R19, R131, R19, !P3 ;  /* 0x0000001383137208 */ /* 0x000fe40005800000 */
[----:B------:R-:W-:-:S02]  /*4f250*/  FSEL R0, R16, R7, P4 ;  /* 0x0000000710007208 */ /* 0x000fc40002000000 */
[----:B------:R-:W-:Y:S02]  /*4f260*/  FSEL R16, R17, R19, P4 ;  /* 0x0000001311107208 */ /* 0x000fe40002000000 */
[----:B------:R-:W-:Y:S01]  /*4f270*/  @!P2 FSEL R7, R0, RZ, P5 ;  /* 0x000000ff0007a208 */ /* 0x000fe20002800000 */
[----:B------:R-:W-:Y:S01]  /*4f280*/  DADD R8, -RZ, |R130| ;  /* 0x00000000ff087229 */ /* 0x000fe20000000582 */
[----:B------:R-:W-:Y:S02]  /*4f290*/  @!P2 FSEL R19, R16, R141, P5 ;  /* 0x0000008d1013a208 */ /* 0x000fe40002800000 */
[----:B------:R-:W-:Y:S02]  /*4f2a0*/  FSEL R6, R7, RZ, P6 ;  /* 0x000000ff07067208 */ /* 0x000fe40003000000 */
[----:B------:R-:W-:Y:S01]  /*4f2b0*/  FSEL R7, R19, 1.875, P6 ;  /* 0x3ff0000013077808 */ /* 0x000fe20003000000 */
[----:B------:R-:W-:Y:S01]  /*4f2c0*/  BSSY.RECONVERGENT B1, `(.L_x_1887) ;  /* 0x0000007000017945 */ /* 0x000fe20003800200 */
[----:B------:R-:W-:-:S04]  /*4f2d0*/  MOV R0, 0x4f330 ;  /* 0x0004f33000007802 */ /* 0x000fc80000000f00 */
[----:B------:R-:W-:Y:S01]  /*4f2e0*/  DFMA R28, R28, R6, RZ ;  /* 0x000000061c1c722b */ /* 0x000fe200000000ff */
[----:B------:R-:W-:Y:S01]  /*4f2f0*/  MOV R7, R9 ;  /* 0x0000000900077202 */ /* 0x000fe20000000f00 */
[----:B------:R-:W-:Y:S01]  /*4f300*/  IMAD.MOV.U32 R9, RZ, RZ, 0x40000000 ;  /* 0x40000000ff097424 */ /* 0x000fe200078e00ff */
[----:B--2---:R-:W-:-:S11]  /*4f310*/  DMUL R18, R90, 0.5 ;  /* 0x3fe000005a127828 */ /* 0x004fd60000000000 */
[----:B------:R-:W-:Y:S05]  /*4f320*/  CALL.REL.NOINC `($_Z13distributor_PdPdS_S_ii$__internal_accurate_pow) ;  /* 0x0000003c002c7944 */ /* 0x000fea0003c00000 */
[----:B------:R-:W-:Y:S05]  /*4f330*/  BSYNC.RECONVERGENT B1 ;  /* 0x0000000000017941 */ /* 0x000fea0003800200 */
.L_x_1887:
[----:B------:R-:W-:Y:S01]  /*4f340*/  R2UR UR4, R134 ;  /* 0x00000000860472ca */ /* 0x000fe200000e0000 */
[----:B------:R-:W-:Y:S01]  /*4f350*/  DADD R16, R2, 2 ;  /* 0x4000000002107429 */ /* 0x000fe20000000000 */
[----:B------:R-:W-:Y:S02]  /*4f360*/  R2UR UR5, R135 ;  /* 0x00000000870572ca */ /* 0x000fe400000e0000 */
[----:B------:R-:W-:Y:S01]  /*4f370*/  FSEL R37, R9, RZ, P3 ;  /* 0x000000ff09257208 */ /* 0x000fe20001800000 */
[----:B------:R-:W0:Y:S01]  /*4f380*/  MUFU.RCP64H R7, 3 ;  /* 0x4008000000077908 */ /* 0x000e220000001800 */
[----:B------:R-:W-:-:S09]  /*4f390*/  FSEL R35, R6, RZ, P3 ;  /* 0x000000ff06237208 */ /* 0x000fd20001800000 */
[----:B------:R-:W2:Y:S01]  /*4f3a0*/  LD.E.64 R8, desc[UR4][R4.64+0x10] ;  /* 0x0000100404087980 */ /* 0x000ea2000c101b00 */
[----:B------:R-:W-:Y:S01]  /*4f3b0*/  @P4 FSEL R35, R35, R16, P0 ;  /* 0x0000001023234208 */ /* 0x000fe20000000000 */
[----:B------:R-:W-:Y:S01]  /*4f3c0*/  IMAD.MOV.U32 R16, RZ, RZ, 0x0 ;  /* 0x00000000ff107424 */ /* 0x000fe200078e00ff */
[----:B------:R-:W-:Y:S01]  /*4f3d0*/  @P4 FSEL R37, R37, R17, P0 ;  /* 0x0000001125254208 */ /* 0x000fe20000000000 */
[----:B------:R-:W-:Y:S01]  /*4f3e0*/  IMAD.MOV.U32 R17, RZ, RZ, 0x40080000 ;  /* 0x40080000ff117424 */ /* 0x000fe200078e00ff */
[----:B------:R-:W-:Y:S01]  /*4f3f0*/  @!P0 FSEL R35, R35, RZ, P5 ;  /* 0x000000ff23238208 */ /* 0x000fe20002800000 */
[----:B------:R-:W-:Y:S01]  /*4f400*/  IMAD.MOV.U32 R6, RZ, RZ, 0x1 ;  /* 0x00000001ff067424 */ /* 0x000fe200078e00ff */
[----:B------:R-:W-:-:S05]  /*4f410*/  @!P0 FSEL R37, R37, +QNAN , P5 ;  /* 0x7ff0000025258808 */ /* 0x000fca0002800000 */
[----:B0-----:R-:W-:-:S08]  /*4f420*/  DFMA R32, R6, -R16, 1 ;  /* 0x3ff000000620742b */ /* 0x001fd00000000810 */
[----:B------:R-:W-:-:S08]  /*4f430*/  DFMA R32, R32, R32, R32 ;  /* 0x000000202020722b */ /* 0x000fd00000000020 */
[----:B------:R-:W-:-:S08]  /*4f440*/  DFMA R32, R6, R32, R6 ;  /* 0x000000200620722b */ /* 0x000fd00000000006 */
[----:B------:R-:W-:-:S08]  /*4f450*/  DFMA R16, R32, -R16, 1 ;  /* 0x3ff000002010742b */ /* 0x000fd00000000810 */
[----:B------:R-:W-:Y:S01]  /*4f460*/  DFMA R32, R32, R16, R32 ;  /* 0x000000102020722b */ /* 0x000fe20000000020 */
[----:B------:R-:W-:Y:S07]  /*4f470*/  BSSY.RECONVERGENT B4, `(.L_x_1888) ;  /* 0x0000013000047945 */ /* 0x000fee0003800200 */
[----:B--2---:R-:W-:-:S08]  /*4f480*/  DMUL R16, R32, R8 ;  /* 0x0000000820107228 */ /* 0x004fd00000000000 */
[----:B------:R-:W-:-:S08]  /*4f490*/  DFMA R6, R16, -3, R8 ;  /* 0xc00800001006782b */ /* 0x000fd00000000008 */
[----:B------:R-:W-:Y:S01]  /*4f4a0*/  DFMA R16, R32, R6, R16 ;  /* 0x000000062010722b */ /* 0x000fe20000000010 */
[----:B------:R-:W-:-:S09]  /*4f4b0*/  FSETP.GEU.AND P1, PT, |R9|, 6.5827683646048100446e-37, PT ;  /* 0x036000000900780b */ /* 0x000fd20003f2e200 */
[----:B------:R-:W-:-:S05]  /*4f4c0*/  FFMA R0, RZ, 2.125, R17 ;  /* 0x40080000ff007823 */ /* 0x000fca0000000011 */
[----:B------:R-:W-:Y:S02]  /*4f4d0*/  FSETP.GT.AND P0, PT, |R0|, 1.469367938527859385e-39, PT ;  /* 0x001000000000780b */ /* 0x000fe40003f04200 */
[----:B------:R-:W-:Y:S02]  /*4f4e0*/  FSEL R6, R35, RZ, P6 ;  /* 0x000000ff23067208 */ /* 0x000fe40003000000 */
[----:B------:R-:W-:Y:S01]  /*4f4f0*/  FSEL R7, R37, 1.875, P6 ;  /* 0x3ff0000025077808 */ /* 0x000fe20003000000 */
[----:B------:R-:W-:Y:S02]  /*4f500*/  IMAD.MOV.U32 R88, RZ, RZ, R8 ;  /* 0x000000ffff587224 */ /* 0x000fe400078e0008 */
[----:B------:R-:W-:-:S03]  /*4f510*/  IMAD.MOV.U32 R89, RZ, RZ, R9 ;  /* 0x000000ffff597224 */ /* 0x000fc600078e0009 */
[----:B------:R-:W-:-:S03]  /*4f520*/  DFMA R28, R18, R6, R28 ;  /* 0x00000006121c722b */ /* 0x000fc6000000001c */
[----:B------:R-:W-:Y:S08]  /*4f530*/  @P0 BRA P1, `(.L_x_1889) ;  /* 0x0000000000180947 */ /* 0x000ff00000800000 */
[----:B------:R-:W-:Y:S01]  /*4f540*/  IMAD.MOV.U32 R6, RZ, RZ, RZ ;  /* 0x000000ffff067224 */ /* 0x000fe200078e00ff */
[----:B------:R-:W-:Y:S01]  /*4f550*/  MOV R0, 0x4f580 ;  /* 0x0004f58000007802 */ /* 0x000fe20000000f00 */
[----:B------:R-:W-:-:S07]  /*4f560*/  IMAD.MOV.U32 R7, RZ, RZ, 0x40080000 ;  /* 0x40080000ff077424 */ /* 0x000fce00078e00ff */
[----:B------:R-:W-:Y:S05]  /*4f570*/  CALL.REL.NOINC `($__internal_1_$__cuda_sm20_div_rn_f64_full) ;  /* 0x0000002800b07944 */ /* 0x000fea0003c00000 */
[----:B------:R-:W-:Y:S02]  /*4f580*/  IMAD.MOV.U32 R16, RZ, RZ, R6 ;  /* 0x000000ffff107224 */ /* 0x000fe400078e0006 */
[----:B------:R-:W-:-:S07]  /*4f590*/  IMAD.MOV.U32 R17, RZ, RZ, R7 ;  /* 0x000000ffff117224 */ /* 0x000fce00078e0007 */
.L_x_1889:
[----:B------:R-:W-:Y:S05]  /*4f5a0*/  BSYNC.RECONVERGENT B4 ;  /* 0x0000000000047941 */ /* 0x000fea0003800200 */
.L_x_1888:
[----:B------:R-:W-:Y:S01]  /*4f5b0*/  DADD R6, -RZ, |R130| ;  /* 0x00000000ff067229 */ /* 0x000fe20000000582 */
[----:B------:R-:W-:Y:S01]  /*4f5c0*/  BSSY.RECONVERGENT B1, `(.L_x_1890) ;  /* 0x0000005000017945 */ /* 0x000fe20003800200 */
[----:B------:R-:W-:Y:S01]  /*4f5d0*/  IMAD.MOV.U32 R9, RZ, RZ, 0x40080000 ;  /* 0x40080000ff097424 */ /* 0x000fe200078e00ff */
[----:B------:R-:W-:-:S07]  /*4f5e0*/  MOV R0, 0x4f610 ;  /* 0x0004f61000007802 */ /* 0x000fce0000000f00 */
[----:B------:R-:W-:-:S07]  /*4f5f0*/  IMAD.MOV.U32 R8, RZ, RZ, R6 ;  /* 0x000000ffff087224 */ /* 0x000fce00078e0006 */
[----:B------:R-:W-:Y:S05]  /*4f600*/  CALL.REL.NOINC `($_Z13distributor_PdPdS_S_ii$__internal_accurate_pow) ;  /* 0x0000003800747944 */ /* 0x000fea0003c00000 */
[----:B------:R-:W-:Y:S05]  /*4f610*/  BSYNC.RECONVERGENT B1 ;  /* 0x0000000000017941 */ /* 0x000fea0003800200 */
.L_x_1890:
[----:B------:R-:W-:Y:S01]  /*4f620*/  R2UR UR4, R134 ;  /* 0x00000000860472ca */ /* 0x000fe200000e0000 */
[----:B------:R-:W-:Y:S01]  /*4f630*/  DADD R18, R2, 3 ;  /* 0x4008000002127429 */ /* 0x000fe20000000000 */
[----:B------:R-:W-:Y:S02]  /*4f640*/  R2UR UR5, R135 ;  /* 0x00000000870572ca */ /* 0x000fe400000e0000 */
[----:B------:R-:W-:Y:S02]  /*4f650*/  MOV R7, R9 ;  /* 0x0000000900077202 */ /* 0x000fe40000000f00 */
[----:B------:R-:W-:Y:S02]  /*4f660*/  ISETP.NE.AND P1, PT, R143, RZ, PT ;  /* 0x000000ff8f00720c */ /* 0x000fe40003f25270 */
[----:B------:R-:W-:Y:S02]  /*4f670*/  ISETP.NE.AND P0, PT, R30, RZ, PT ;  /* 0x000000ff1e00720c */ /* 0x000fe40003f05270 */
[----:B------:R-:W-:-:S05]  /*4f680*/  DADD R32, -RZ, -R6 ;  /* 0x00000000ff207229 */ /* 0x000fca0000000906 */
[----:B------:R-:W2:Y:S05]  /*4f690*/  LD.E.64 R86, desc[UR4][R4.64+0x18] ;  /* 0x0000180404567980 */ /* 0x000eaa000c101b00 */
[----:B------:R-:W-:Y:S02]  /*4f6a0*/  FSEL R6, R32, R6, !P1 ;  /* 0x0000000620067208 */ /* 0x000fe40004800000 */
[----:B------:R-:W-:Y:S02]  /*4f6b0*/  FSEL R9, R33, R9, !P1 ;  /* 0x0000000921097208 */ /* 0x000fe40004800000 */
[----:B------:R-:W-:Y:S02]  /*4f6c0*/  FSEL R7, R6, RZ, P3 ;  /* 0x000000ff06077208 */ /* 0x000fe40001800000 */
[----:B------:R-:W-:-:S02]  /*4f6d0*/  FSEL R0, R131, R9, !P3 ;  /* 0x0000000983007208 */ /* 0x000fc40005800000 */
[----:B------:R-:W-:Y:S02]  /*4f6e0*/  @P4 FSEL R7, R7, R18, P0 ;  /* 0x0000001207074208 */ /* 0x000fe40000000000 */
[----:B------:R-:W-:Y:S02]  /*4f6f0*/  @P4 FSEL R0, R0, R19, P0 ;  /* 0x0000001300004208 */ /* 0x000fe40000000000 */
[----:B------:R-:W-:Y:S01]  /*4f700*/  @!P0 FSEL R7, R7, RZ, P5 ;  /* 0x000000ff07078208 */ /* 0x000fe20002800000 */
[----:B------:R-:W-:Y:S01]  /*4f710*/  DADD R8, -RZ, |R130| ;  /* 0x00000000ff087229 */ /* 0x000fe20000000582 */
[----:B------:R-:W-:Y:S02]  /*4f720*/  @!P0 FSEL R0, R0, R141, P5 ;  /* 0x0000008d00008208 */ /* 0x000fe40002800000 */
[----:B------:R-:W-:Y:S02]  /*4f730*/  FSEL R6, R7, RZ, P6 ;  /* 0x000000ff07067208 */ /* 0x000fe40003000000 */
[----:B------:R-:W-:Y:S01]  /*4f740*/  FSEL R7, R0, 1.875, P6 ;  /* 0x3ff0000000077808 */ /* 0x000fe20003000000 */
[----:B------:R-:W-:Y:S01]  /*4f750*/  BSSY.RECONVERGENT B1, `(.L_x_1891) ;  /* 0x0000007000017945 */ /* 0x000fe20003800200 */
[----:B------:R-:W-:-:S04]  /*4f760*/  MOV R0, 0x4f7c0 ;  /* 0x0004f7c000007802 */ /* 0x000fc80000000f00 */
[----:B------:R-:W-:Y:S01]  /*4f770*/  DFMA R16, R16, R6, R28 ;  /* 0x000000061010722b */ /* 0x000fe2000000001c */
[----:B------:R-:W-:Y:S02]  /*4f780*/  IMAD.MOV.U32 R7, RZ, RZ, R9 ;  /* 0x000000ffff077224 */ /* 0x000fe400078e0009 */
[----:B------:R-:W-:Y:S01]  /*4f790*/  IMAD.MOV.U32 R9, RZ, RZ, 0x40100000 ;  /* 0x40100000ff097424 */ /* 0x000fe200078e00ff */
[----:B--2---:R-:W-:-:S11]  /*4f7a0*/  DMUL R18, R86, 0.25 ;  /* 0x3fd0000056127828 */ /* 0x004fd60000000000 */
[----:B------:R-:W-:Y:S05]  /*4f7b0*/  CALL.REL.NOINC `($_Z13distributor_PdPdS_S_ii$__internal_accurate_pow) ;  /* 0x0000003800087944 */ /* 0x000fea0003c00000 */
[----:B------:R-:W-:Y:S05]  /*4f7c0*/  BSYNC.RECONVERGENT B1 ;  /* 0x0000000000017941 */ /* 0x000fea0003800200 */
.L_x_1891:
[----:B------:R-:W-:Y:S01]  /*4f7d0*/  DADD R2, R2, 4 ;  /* 0x4010000002027429 */ /* 0x000fe20000000000 */
[----:B------:R-:W-:Y:S02]  /*4f7e0*/  ISETP.NE.AND P0, PT, R31, RZ, PT ;  /* 0x000000ff1f00720c */ /* 0x000fe40003f05270 */
[----:B------:R-:W-:Y:S02]  /*4f7f0*/  FSEL R29, R6, RZ, P3 ;  /* 0x000000ff061d7208 */ /* 0x000fe40001800000 */
[----:B------:R-:W-:Y:S01]  /*4f800*/  FSEL R9, R9, RZ, P3 ;  /* 0x000000ff09097208 */ /* 0x000fe20001800000 */
[----:B------:R-:W0:Y:S04]  /*4f810*/  LDC.64 R6, c[0x0][0x380] ;  /* 0x0000e000ff067b82 */ /* 0x000e280000000a00 */
[----:B------:R-:W-:-:S02]  /*4f820*/  @P4 FSEL R29, R29, R2, P0 ;  /* 0x000000021d1d4208 */ /* 0x000fc40000000000 */
[----:B------:R-:W-:Y:S02]  /*4f830*/  @P4 FSEL R9, R9, R3, P0 ;  /* 0x0000000309094208 */ /* 0x000fe40000000000 */
[----:B------:R-:W-:Y:S02]  /*4f840*/  @!P0 FSEL R29, R29, RZ, P5 ;  /* 0x000000ff1d1d8208 */ /* 0x000fe40002800000 */
[----:B------:R-:W-:Y:S02]  /*4f850*/  @!P0 FSEL R9, R9, +QNAN , P5 ;  /* 0x7ff0000009098808 */ /* 0x000fe40002800000 */
[----:B------:R-:W-:Y:S02]  /*4f860*/  FSEL R2, R29, RZ, P6 ;  /* 0x000000ff1d027208 */ /* 0x000fe40003000000 */
[----:B------:R-:W-:-:S06]  /*4f870*/  FSEL R3, R9, 1.875, P6 ;  /* 0x3ff0000009037808 */ /* 0x000fcc0003000000 */
[----:B------:R-:W-:-:S08]  /*4f880*/  DFMA R16, R18, R2, R16 ;  /* 0x000000021210722b */ /* 0x000fd00000000010 */
[----:B0-----:R-:W-:Y:S01]  /*4f890*/  DFMA R16, R6, 0.5, -R16 ;  /* 0x3fe000000610782b */ /* 0x001fe20000000810 */
[----:B------:R-:W-:Y:S10]  /*4f8a0*/  BRA `(.L_x_1892) ;  /* 0x0000000800147947 */ /* 0x000ff40003800000 */
.L_x_1885:
[----:B------:R-:W-:Y:S02]  /*4f8b0*/  R2UR UR4, R134 ;  /* 0x00000000860472ca */ /* 0x000fe400000e0000 */
[----:B------:R-:W-:-:S13]  /*4f8c0*/  R2UR UR5, R135 ;  /* 0x00000000870572ca */ /* 0x000fda00000e0000 */
[----:B------:R0:W5:Y:S01]  /*4f8d0*/  LD.E.64 R28, desc[UR4][R4.64] ;  /* 0x00000004041c7980 */ /* 0x000162000c101b00 */
[----:B------:R-:W-:Y:S01]  /*4f8e0*/  DADD R6, -RZ, |R132| ;  /* 0x00000000ff067229 */ /* 0x000fe20000000584 */
[----:B------:R-:W-:Y:S01]  /*4f8f0*/  ISETP.NE.AND P0, PT, R150, 0x7ff00000, PT ;  /* 0x7ff000009600780c */ /* 0x000fe20003f05270 */
[----:B------:R-:W-:Y:S01]  /*4f900*/  DADD R2, R10, -R2 ;  /* 0x000000000a027229 */ /* 0x000fe20000000802 */
        /* <DEDUP_REMOVED lines=15> */
.L_x_1893:
        /* <DEDUP_REMOVED lines=21> */
[----:B------:R-:W-:Y:S02]  /*4fb50*/  IMAD.MOV.U32 R7, RZ, RZ, R9 ;  /* 0x000000ffff077224 */ /* 0x000fe400078e0009 */
[----:B------:R-:W-:Y:S01]  /*4fb60*/  IMAD.MOV.U32 R9, RZ, RZ, 0x40000000 ;  /* 0x40000000ff097424 */ /* 0x000fe200078e00ff */
[----:B--2---:R-:W-:-:S11]  /*4fb70*/  DMUL R18, R90, 0.5 ;  /* 0x3fe000005a127828 */ /* 0x004fd60000000000 */
[----:B------:R-:W-:Y:S05]  /*4fb80*/  CALL.REL.NOINC `($_Z13distributor_PdPdS_S_ii$__internal_accurate_pow) ;  /* 0x0000003400147944 */ /* 0x000fea0003c00000 */
[----:B------:R-:W-:Y:S05]  /*4fb90*/  BSYNC.RECONVERGENT B1 ;  /* 0x0000000000017941 */ /* 0x000fea0003800200 */
.L_x_1894:
        /* <DEDUP_REMOVED lines=32> */
[----:B------:R-:W-:Y:S01]  /*4fda0*/  MOV R6, RZ ;  /* 0x000000ff00067202 */ /* 0x000fe20000000f00 */
[----:B------:R-:W-:Y:S01]  /*4fdb0*/  IMAD.MOV.U32 R7, RZ, RZ, 0x40080000 ;  /* 0x40080000ff077424 */ /* 0x000fe200078e00ff */
[----:B------:R-:W-:-:S07]  /*4fdc0*/  MOV R0, 0x4fde0 ;  /* 0x0004fde000007802 */ /* 0x000fce0000000f00 */
[----:B------:R-:W-:Y:S05]  /*4fdd0*/  CALL.REL.NOINC `($__internal_1_$__cuda_sm20_div_rn_f64_full) ;  /* 0x0000002000987944 */ /* 0x000fea0003c00000 */
[----:B------:R-:W-:Y:S02]  /*4fde0*/  IMAD.MOV.U32 R16, RZ, RZ, R6 ;  /* 0x000000ffff107224 */ /* 0x000fe400078e0006 */
[----:B------:R-:W-:-:S07]  /*4fdf0*/  IMAD.MOV.U32 R17, RZ, RZ, R7 ;  /* 0x000000ffff117224 */ /* 0x000fce00078e0007 */
.L_x_1896:
[----:B------:R-:W-:Y:S05]  /*4fe00*/  BSYNC.RECONVERGENT B4 ;  /* 0x0000000000047941 */ /* 0x000fea0003800200 */
.L_x_1895:
[----:B------:R-:W-:Y:S01]  /*4fe10*/  DADD R6, -RZ, |R132| ;  /* 0x00000000ff067229 */ /* 0x000fe20000000584 */
[----:B------:R-:W-:Y:S01]  /*4fe20*/  BSSY.RECONVERGENT B1, `(.L_x_1897) ;  /* 0x0000005000017945 */ /* 0x000fe20003800200 */
[----:B------:R-:W-:Y:S01]  /*4fe30*/  IMAD.MOV.U32 R9, RZ, RZ, 0x40080000 ;  /* 0x40080000ff097424 */ /* 0x000fe200078e00ff */
[----:B------:R-:W-:-:S07]  /*4fe40*/  MOV R0, 0x4fe70 ;  /* 0x0004fe7000007802 */ /* 0x000fce0000000f00 */
[----:B------:R-:W-:-:S07]  /*4fe50*/  IMAD.MOV.U32 R8, RZ, RZ, R6 ;  /* 0x000000ffff087224 */ /* 0x000fce00078e0006 */
[----:B------:R-:W-:Y:S05]  /*4fe60*/  CALL.REL.NOINC `($_Z13distributor_PdPdS_S_ii$__internal_accurate_pow) ;  /* 0x00000030005c7944 */ /* 0x000fea0003c00000 */
[----:B------:R-:W-:Y:S05]  /*4fe70*/  BSYNC.RECONVERGENT B1 ;  /* 0x0000000000017941 */ /* 0x000fea0003800200 */
.L_x_1897:
[----:B------:R-:W-:Y:S01]  /*4fe80*/  R2UR UR4, R134 ;  /* 0x00000000860472ca */ /* 0x000fe200000e0000 */
[----:B------:R-:W-:Y:S01]  /*4fe90*/  IMAD.MOV.U32 R7, RZ, RZ, R9 ;  /* 0x000000ffff077224 */ /* 0x000fe200078e0009 */
[----:B------:R-:W-:Y:S01]  /*4fea0*/  R2UR UR5, R135 ;  /* 0x00000000870572ca */ /* 0x000fe200000e0000 */
[----:B------:R-:W-:Y:S01]  /*4feb0*/  DADD R18, R2, 3 ;  /* 0x4008000002127429 */ /* 0x000fe20000000000 */
[----:B------:R-:W-:Y:S02]  /*4fec0*/  ISETP.NE.AND P1, PT, R144, RZ, PT ;  /* 0x000000ff9000720c */ /* 0x000fe40003f25270 */
[----:B------:R-:W-:Y:S01]  /*4fed0*/  ISETP.NE.AND P0, PT, R30, RZ, PT ;  /* 0x000000ff1e00720c */ /* 0x000fe20003f05270 */
[----:B------:R-:W-:-:S08]  /*4fee0*/  DADD R32, -RZ, -R6 ;  /* 0x00000000ff207229 */ /* 0x000fd00000000906 */
[----:B------:R-:W2:Y:S02]  /*4fef0*/  LD.E.64 R86, desc[UR4][R4.64+0x18] ;  /* 0x0000180404567980 */ /* 0x000ea4000c101b00 */
[----:B------:R-:W-:Y:S02]  /*4ff00*/  FSEL R6, R32, R6, !P1 ;  /* 0x0000000620067208 */ /* 0x000fe40004800000 */
[----:B------:R-:W-:Y:S02]  /*4ff10*/  FSEL R9, R33, R9, !P1 ;  /* 0x0000000921097208 */ /* 0x000fe40004800000 */
[----:B------:R-:W-:Y:S02]  /*4ff20*/  FSEL R7, R6, RZ, P3 ;  /* 0x000000ff06077208 */ /* 0x000fe40001800000 */
[----:B------:R-:W-:Y:S02]  /*4ff30*/  FSEL R33, R133, R9, !P3 ;  /* 0x0000000985217208 */ /* 0x000fe40005800000 */
[----:B------:R-:W-:-:S02]  /*4ff40*/  @P4 FSEL R7, R7, R18, P0 ;  /* 0x0000001207074208 */ /* 0x000fc40000000000 */
        /* <DEDUP_REMOVED lines=14> */
.L_x_1898:
        /* <DEDUP_REMOVED lines=12> */
[----:B0-----:R-:W-:-:S11]  /*500f0*/  DFMA R16, R6, 0.5, R16 ;  /* 0x3fe000000610782b */ /* 0x001fd60000000010 */
.L_x_1892:
[----:B------:R-:W-:Y:S05]  /*50100*/  BSYNC.RECONVERGENT B3 ;  /* 0x0000000000037941 */ /* 0x000fea0003800200 */
.L_x_1884:
[----:B------:R-:W-:Y:S01]  /*50110*/  DADD R6, -RZ, |R14| ;  /* 0x00000000ff067229 */ /* 0x000fe2000000050e */
[----:B------:R-:W-:Y:S01]  /*50120*/  BSSY.RECONVERGENT B1, `(.L_x_1899) ;  /* 0x0000005000017945 */ /* 0x000fe20003800200 */
[----:B------:R-:W-:Y:S01]  /*50130*/  IMAD.MOV.U32 R9, RZ, RZ, 0x40000000 ;  /* 0x40000000ff097424 */ /* 0x000fe200078e00ff */
[----:B------:R-:W-:-:S07]  /*50140*/  MOV R0, 0x50170 ;  /* 0x0005017000007802 */ /* 0x000fce0000000f00 */
[----:B------:R-:W-:-:S07]  /*50150*/  IMAD.MOV.U32 R8, RZ, RZ, R6 ;  /* 0x000000ffff087224 */ /* 0x000fce00078e0006 */
[----:B------:R-:W-:Y:S05]  /*50160*/  CALL.REL.NOINC `($_Z13distributor_PdPdS_S_ii$__internal_accurate_pow) ;  /* 0x0000002c009c7944 */ /* 0x000fea0003c00000 */
[----:B------:R-:W-:Y:S05]  /*50170*/  BSYNC.RECONVERGENT B1 ;  /* 0x0000000000017941 */ /* 0x000fea0003800200 */
.L_x_1899:
[C---:B------:R-:W-:Y:S01]  /*50180*/  DADD R2, R14.reuse, 2 ;  /* 0x400000000e027429 */ /* 0x040fe20000000000 */
[----:B------:R-:W-:Y:S01]  /*50190*/  BSSY.RECONVERGENT B1, `(.L_x_1900) ;  /* 0x0000011000017945 */ /* 0x000fe20003800200 */
[----:B------:R-:W-:Y:S02]  /*501a0*/  DADD R18, -RZ, |R22| ;  /* 0x00000000ff127229 */ /* 0x000fe40000000516 */
[C---:B------:R-:W-:Y:S02]  /*501b0*/  DSETP.NEU.AND P0, PT, R14.reuse, RZ, PT ;  /* 0x000000ff0e00722a */ /* 0x040fe40003f0d000 */
[----:B------:R-:W-:-:S04]  /*501c0*/  DSETP.NEU.AND P2, PT, R14, 1, PT ;  /* 0x3ff000000e00742a */ /* 0x000fc80003f4d000 */
[----:B------:R-:W-:Y:S02]  /*501d0*/  LOP3.LUT R2, R3, 0x7ff00000, RZ, 0xc0, !PT ;  /* 0x7ff0000003027812 */ /* 0x000fe400078ec0ff */
[----:B------:R-:W-:Y:S01]  /*501e0*/  FSEL R3, R9, RZ, P0 ;  /* 0x000000ff09037208 */ /* 0x000fe20000000000 */
[----:B------:R-:W-:Y:S01]  /*501f0*/  IMAD.MOV.U32 R8, RZ, RZ, R18 ;  /* 0x000000ffff087224 */ /* 0x000fe200078e0012 */
[----:B------:R-:W-:Y:S01]  /*50200*/  ISETP.NE.AND P1, PT, R2, 0x7ff00000, PT ;  /* 0x7ff000000200780c */ /* 0x000fe20003f25270 */
[----:B------:R-:W-:Y:S01]  /*50210*/  IMAD.MOV.U32 R7, RZ, RZ, R19 ;  /* 0x000000ffff077224 */ /* 0x000fe200078e0013 */
[----:B------:R-:W-:-:S11]  /*50220*/  FSEL R2, R6, RZ, P0 ;  /* 0x000000ff06027208 */ /* 0x000fd60000000000 */
[----:B------:R-:W-:Y:S05]  /*50230*/  @P1 BRA `(.L_x_1901) ;  /* 0x0000000000181947 */ /* 0x000fea0003800000 */
[----:B------:R-:W-:-:S14]  /*50240*/  DSETP.NAN.AND P0, PT, R14, R14, PT ;  /* 0x0000000e0e00722a */ /* 0x000fdc0003f08000 */
[----:B------:R-:W-:Y:S01]  /*50250*/  @P0 DADD R2, R14, 2 ;  /* 0x400000000e020429 */ /* 0x000fe20000000000 */
[----:B------:R-:W-:Y:S10]  /*50260*/  @P0 BRA `(.L_x_1901) ;  /* 0x00000000000c0947 */ /* 0x000ff40003800000 */
[----:B------:R-:W-:-:S14]  /*50270*/  DSETP.NEU.AND P0, PT, |R14|, +INF , PT ;  /* 0x7ff000000e00742a */ /* 0x000fdc0003f0d200 */
[----:B------:R-:W-:Y:S01]  /*50280*/  @!P0 MOV R2, 0x0 ;  /* 0x0000000000028802 */ /* 0x000fe20000000f00 */
[----:B------:R-:W-:-:S07]  /*50290*/  @!P0 IMAD.MOV.U32 R3, RZ, RZ, 0x7ff00000 ;  /* 0x7ff00000ff038424 */ /* 0x000fce00078e00ff */
.L_x_1901:
[----:B------:R-:W-:Y:S05]  /*502a0*/  BSYNC.RECONVERGENT B1 ;  /* 0x0000000000017941 */ /* 0x000fea0003800200 */
.L_x_1900:
[----:B------:R-:W-:Y:S01]  /*502b0*/  BSSY.RECONVERGENT B1, `(.L_x_1902) ;  /* 0x0000006000017945 */ /* 0x000fe20003800200 */
[----:B------:R-:W-:Y:S01]  /*502c0*/  FSEL R14, R2, RZ, P2 ;  /* 0x000000ff020e7208 */ /* 0x000fe20001000000 */
[----:B------:R-:W-:Y:S01]  /*502d0*/  IMAD.MOV.U32 R9, RZ, RZ, 0x40000000 ;  /* 0x40000000ff097424 */ /* 0x000fe200078e00ff */
[----:B------:R-:W-:Y:S02]  /*502e0*/  FSEL R15, R3, 1.875, P2 ;  /* 0x3ff00000030f7808 */ /* 0x000fe40001000000 */
[----:B------:R-:W-:-:S07]  /*502f0*/  MOV R0, 0x50310 ;  /* 0x0005031000007802 */ /* 0x000fce0000000f00 */
[----:B------:R-:W-:Y:S05]  /*50300*/  CALL.REL.NOINC `($_Z13distributor_PdPdS_S_ii$__internal_accurate_pow) ;  /* 0x0000002c00347944 */ /* 0x000fea0003c00000 */
[----:B------:R-:W-:Y:S05]  /*50310*/  BSYNC.RECONVERGENT B1 ;  /* 0x0000000000017941 */ /* 0x000fea0003800200 */
.L_x_1902:
[C---:B------:R-:W-:Y:S01]  /*50320*/  DADD R2, R22.reuse, 2 ;  /* 0x4000000016027429 */ /* 0x040fe20000000000 */
[----:B------:R-:W-:Y:S01]  /*50330*/  BSSY.RECONVERGENT B1, `(.L_x_1903) ;  /* 0x000000f000017945 */ /* 0x000fe20003800200 */
[C---:B------:R-:W-:Y:S02]  /*50340*/  DSETP.NEU.AND P0, PT, R22.reuse, RZ, PT ;  /* 0x000000ff1600722a */ /* 0x040fe40003f0d000 */
[----:B------:R-:W-:Y:S02]  /*50350*/  DSETP.NEU.AND P2, PT, R22, 1, PT ;  /* 0x3ff000001600742a */ /* 0x000fe40003f4d000 */
[----:B------:R-:W-:Y:S02]  /*50360*/  DADD R18, -RZ, |R26| ;  /* 0x00000000ff127229 */ /* 0x000fe4000000051a */
        /* <DEDUP_REMOVED lines=11> */
.L_x_1904:
[----:B------:R-:W-:Y:S05]  /*50420*/  BSYNC.RECONVERGENT B1 ;  /* 0x0000000000017941 */ /* 0x000fea0003800200 */
.L_x_1903:
[----:B------:R-:W-:Y:S01]  /*50430*/  FSEL R2, R6, RZ, P2 ;  /* 0x000000ff06027208 */ /* 0x000fe20001000000 */
[----:B------:R-:W-:Y:S01]  /*50440*/  BSSY.RECONVERGENT B1, `(.L_x_1905) ;  /* 0x0000008000017945 */ /* 0x000fe20003800200 */
[----:B------:R-:W-:Y:S01]  /*50450*/  FSEL R3, R7, 1.875, P2 ;  /* 0x3ff0000007037808 */ /* 0x000fe20001000000 */
[----:B------:R-:W-:Y:S01]  /*50460*/  IMAD.MOV.U32 R8, RZ, RZ, R18 ;  /* 0x000000ffff087224 */ /* 0x000fe200078e0012 */
[----:B------:R-:W-:Y:S01]  /*50470*/  MOV R0, 0x504c0 ;  /* 0x000504c000007802 */ /* 0x000fe20000000f00 */
[----:B------:R-:W-:Y:S02]  /*50480*/  IMAD.MOV.U32 R7, RZ, RZ, R19 ;  /* 0x000000ffff077224 */ /* 0x000fe400078e0013 */
[----:B------:R-:W-:Y:S01]  /*50490*/  IMAD.MOV.U32 R9, RZ, RZ, 0x40000000 ;  /* 0x40000000ff097424 */ /* 0x000fe200078e00ff */
[----:B------:R-:W-:-:S11]  /*504a0*/  DADD R14, R14, R2 ;  /* 0x000000000e0e7229 */ /* 0x000fd60000000002 */
[----:B------:R-:W-:Y:S05]  /*504b0*/  CALL.REL.NOINC `($_Z13distributor_PdPdS_S_ii$__internal_accurate_pow) ;  /* 0x0000002800c87944 */ /* 0x000fea0003c00000 */
[----:B------:R-:W-:Y:S05]  /*504c0*/  BSYNC.RECONVERGENT B1 ;  /* 0x0000000000017941 */ /* 0x000fea0003800200 */
.L_x_1905:
[----:B------:R-:W0:Y:S01]  /*504d0*/  MUFU.RCP64H R3, 3.7178592681884765625 ;  /* 0x400dbe2d00037908 */ /* 0x000e220000001800 */
[----:B------:R-:W-:Y:S01]  /*504e0*/  IMAD.MOV.U32 R22, RZ, RZ, -0x64fe2df ;  /* 0xf9b01d21ff167424 */ /* 0x000fe200078e00ff */
[C---:B------:R-:W-:Y:S01]  /*504f0*/  DSETP.NEU.AND P0, PT, R26.reuse, RZ, PT ;  /* 0x000000ff1a00722a */ /* 0x040fe20003f0d000 */
[----:B------:R-:W-:Y:S01]  /*50500*/  IMAD.MOV.U32 R23, RZ, RZ, 0x400dbe2d ;  /* 0x400dbe2dff177424 */ /* 0x000fe200078e00ff */
[----:B------:R-:W-:Y:S01]  /*50510*/  BSSY.RECONVERGENT B1, `(.L_x_1906) ;  /* 0x0000017000017945 */ /* 0x000fe20003800200 */
[----:B------:R-:W-:Y:S01]  /*50520*/  IMAD.MOV.U32 R2, RZ, RZ, 0x1 ;  /* 0x00000001ff027424 */ /* 0x000fe200078e00ff */
[----:B------:R-:W-:Y:S02]  /*50530*/  DSETP.NEU.AND P2, PT, R26, 1, PT ;  /* 0x3ff000001a00742a */ /* 0x000fe40003f4d000 */
[----:B------:R-:W-:Y:S02]  /*50540*/  FSEL R6, R6, RZ, P0 ;  /* 0x000000ff06067208 */ /* 0x000fe40000000000 */
[----:B------:R-:W-:Y:S01]  /*50550*/  FSEL R7, R9, RZ, P0 ;  /* 0x000000ff09077208 */ /* 0x000fe20000000000 */
[----:B0-----:R-:W-:-:S08]  /*50560*/  DFMA R18, R2, -R22, 1 ;  /* 0x3ff000000212742b */ /* 0x001fd00000000816 */
        /* <DEDUP_REMOVED lines=17> */
.L_x_1907:
[----:B------:R-:W-:Y:S05]  /*50680*/  BSYNC.RECONVERGENT B1 ;  /* 0x0000000000017941 */ /* 0x000fea0003800200 */
.L_x_1906:
[----:B------:R-:W-:Y:S01]  /*50690*/  FFMA R0, RZ, 2.2147324085235595703, R3 ;  /* 0x400dbe2dff007823 */ /* 0x000fe20000000003 */
[----:B------:R-:W-:Y:S01]  /*506a0*/  FSETP.GEU.AND P1, PT, |R25|, 6.5827683646048100446e-37, PT ;  /* 0x036000001900780b */ /* 0x000fe20003f2e200 */
[----:B------:R-:W-:Y:S01]  /*506b0*/  DADD R12, -R16, R12 ;  /* 0x00000000100c7229 */ /* 0x000fe2000000010c */
[----:B------:R-:W-:Y:S01]  /*506c0*/  FSEL R6, R6, RZ, P2 ;  /* 0x000000ff06067208 */ /* 0x000fe20001000000 */
[----:B------:R-:W-:Y:S01]  /*506d0*/  BSSY.RECONVERGENT B3, `(.L_x_1908) ;  /* 0x000000d000037945 */ /* 0x000fe20003800200 */
[----:B------:R-:W-:Y:S02]  /*506e0*/  FSETP.GT.AND P0, PT, |R0|, 1.469367938527859385e-39, PT ;  /* 0x001000000000780b */ /* 0x000fe40003f04200 */
[----:B------:R-:W-:-:S06]  /*506f0*/  FSEL R7, R7, 1.875, P2 ;  /* 0x3ff0000007077808 */ /* 0x000fcc0001000000 */
[----:B------:R-:W-:-:S05]  /*50700*/  DADD R16, R14, R6 ;  /* 0x000000000e107229 */ /* 0x000fca0000000006 */
[----:B------:R-:W-:Y:S06]  /*50710*/  @P0 BRA P1, `(.L_x_1909) ;  /* 0x0000000000200947 */ /* 0x000fec0000800000 */
        /* <DEDUP_REMOVED lines=8> */
.L_x_1909:
[----:B------:R-:W-:Y:S05]  /*507a0*/  BSYNC.RECONVERGENT B3 ;  /* 0x0000000000037941 */ /* 0x000fea0003800200 */
.L_x_1908:
[----:B------:R-:W-:Y:S01]  /*507b0*/  DADD R6, -RZ, |R2| ;  /* 0x00000000ff067229 */ /* 0x000fe20000000502 */
[----:B------:R-:W-:Y:S01]  /*507c0*/  BSSY.RECONVERGENT B1, `(.L_x_1910) ;  /* 0x0000005000017945 */ /* 0x000fe20003800200 */
[----:B------:R-:W-:Y:S01]  /*507d0*/  IMAD.MOV.U32 R9, RZ, RZ, 0x40000000 ;  /* 0x40000000ff097424 */ /* 0x000fe200078e00ff */
[----:B------:R-:W-:-:S07]  /*507e0*/  MOV R0, 0x50810 ;  /* 0x0005081000007802 */ /* 0x000fce0000000f00 */
[----:B------:R-:W-:-:S07]  /*507f0*/  IMAD.MOV.U32 R8, RZ, RZ, R6 ;  /* 0x000000ffff087224 */ /* 0x000fce00078e0006 */
[----:B------:R-:W-:Y:S05]  /*50800*/  CALL.REL.NOINC `($_Z13distributor_PdPdS_S_ii$__internal_accurate_pow) ;  /* 0x0000002400f47944 */ /* 0x000fea0003c00000 */
[----:B------:R-:W-:Y:S05]  /*50810*/  BSYNC.RECONVERGENT B1 ;  /* 0x0000000000017941 */ /* 0x000fea0003800200 */
.L_x_1910:
[C---:B------:R-:W-:Y:S01]  /*50820*/  DADD R14, R2.reuse, 2 ;  /* 0x40000000020e7429 */ /* 0x040fe20000000000 */
[----:B------:R-:W-:Y:S01]  /*50830*/  BSSY.RECONVERGENT B1, `(.L_x_1911) ;  /* 0x000000d000017945 */ /* 0x000fe20003800200 */
[----:B------:R-:W-:-:S06]  /*50840*/  DSETP.NEU.AND P0, PT, R2, RZ, PT ;  /* 0x000000ff0200722a */ /* 0x000fcc0003f0d000 */
        /* <DEDUP_REMOVED lines=11> */
.L_x_1912:
[----:B------:R-:W-:Y:S05]  /*50900*/  BSYNC.RECONVERGENT B1 ;  /* 0x0000000000017941 */ /* 0x000fea0003800200 */
.L_x_1911:
        /* <DEDUP_REMOVED lines=25> */
.L_x_1914:
[----:B------:R-:W-:Y:S05]  /*50aa0*/  BSYNC.RECONVERGENT B3 ;  /* 0x0000000000037941 */ /* 0x000fea0003800200 */
.L_x_1913:
        /* <DEDUP_REMOVED lines=20> */
.L_x_1916:
[----:B------:R-:W-:Y:S05]  /*50bf0*/  BSYNC.RECONVERGENT B3 ;  /* 0x0000000000037941 */ /* 0x000fea0003800200 */
.L_x_1915:
[----:B------:R-:W-:Y:S01]  /*50c00*/  DADD R6, -RZ, |R14| ;  /* 0x00000000ff067229 */ /* 0x000fe2000000050e */
[----:B------:R-:W-:Y:S01]  /*50c10*/  BSSY.RECONVERGENT B1, `(.L_x_1917) ;  /* 0x0000005000017945 */ /* 0x000fe20003800200 */
[----:B------:R-:W-:Y:S01]  /*50c20*/  IMAD.MOV.U32 R9, RZ, RZ, 0x40000000 ;  /* 0x40000000ff097424 */ /* 0x000fe200078e00ff */
[----:B------:R-:W-:-:S07]  /*50c30*/  MOV R0, 0x50c60 ;  /* 0x00050c6000007802 */ /* 0x000fce0000000f00 */
[----:B------:R-:W-:-:S07]  /*50c40*/  MOV R8, R6 ;  /* 0x0000000600087202 */ /* 0x000fce0000000f00 */
[----:B------:R-:W-:Y:S05]  /*50c50*/  CALL.REL.NOINC `($_Z13distributor_PdPdS_S_ii$__internal_accurate_pow) ;  /* 0x0000002000e07944 */ /* 0x000fea0003c00000 */
[----:B------:R-:W-:Y:S05]  /*50c60*/  BSYNC.RECONVERGENT B1 ;  /* 0x0000000000017941 */ /* 0x000fea0003800200 */
.L_x_1917:
        /* <DEDUP_REMOVED lines=15> */
.L_x_1919:
[----:B------:R-:W-:Y:S05]  /*50d60*/  BSYNC.RECONVERGENT B1 ;  /* 0x0000000000017941 */ /* 0x000fea0003800200 */
.L_x_1918:
        /* <DEDUP_REMOVED lines=11> */
.L_x_1920:
        /* <DEDUP_REMOVED lines=16> */
[----:B------:R-:W-:Y:S02]  /*50f20*/  @!P0 IMAD.MOV.U32 R18, RZ, RZ, 0x0 ;  /* 0x00000000ff128424 */ /* 0x000fe400078e00ff */
[----:B------:R-:W-:-:S07]  /*50f30*/  @!P0 IMAD.MOV.U32 R19, RZ, RZ, 0x7ff00000 ;  /* 0x7ff00000ff138424 */ /* 0x000fce00078e00ff */
.L_x_1922:
[----:B------:R-:W-:Y:S05]  /*50f40*/  BSYNC.RECONVERGENT B1 ;  /* 0x0000000000017941 */ /* 0x000fea0003800200 */
.L_x_1921:
[----:B------:R-:W-:Y:S01]  /*50f50*/  BSSY.RECONVERGENT B1, `(.L_x_1923) ;  /* 0x0000006000017945 */ /* 0x000fe20003800200 */
[----:B------:R-:W-:Y:S01]  /*50f60*/  FSEL R12, R18, RZ, P2 ;  /* 0x000000ff120c7208 */ /* 0x000fe20001000000 */
[----:B------:R-:W-:Y:S01]  /*50f70*/  IMAD.MOV.U32 R9, RZ, RZ, 0x40000000 ;  /* 0x40000000ff097424 */ /* 0x000fe200078e00ff */
[----:B------:R-:W-:Y:S02]  /*50f80*/  FSEL R13, R19, 1.875, P2 ;  /* 0x3ff00000130d7808 */ /* 0x000fe40001000000 */
[----:B------:R-:W-:-:S07]  /*50f90*/  MOV R0, 0x50fb0 ;  /* 0x00050fb000007802 */ /* 0x000fce0000000f00 */
[----:B------:R-:W-:Y:S05]  /*50fa0*/  CALL.REL.NOINC `($_Z13distributor_PdPdS_S_ii$__internal_accurate_pow) ;  /* 0x00000020000c7944 */ /* 0x000fea0003c00000 */
[----:B------:R-:W-:Y:S05]  /*50fb0*/  BSYNC.RECONVERGENT B1 ;  /* 0x0000000000017941 */ /* 0x000fea0003800200 */
.L_x_1923:
[C---:B------:R-:W-:Y:S01]  /*50fc0*/  DADD R18, R20.reuse, 2 ;  /* 0x4000000014127429 */ /* 0x040fe20000000000 */
[----:B------:R-:W-:Y:S01]  /*50fd0*/  BSSY.RECONVERGENT B1, `(.L_x_1924) ;  /* 0x000000f000017945 */ /* 0x000fe20003800200 */
[C---:B------:R-:W-:Y:S02]  /*50fe0*/  DSETP.NEU.AND P0, PT, R20.reuse, RZ, PT ;  /* 0x000000ff1400722a */ /* 0x040fe40003f0d000 */
[----:B------:R-:W-:-:S04]  /*50ff0*/  DSETP.NEU.AND P2, PT, R20, 1, PT ;  /* 0x3ff000001400742a */ /* 0x000fc80003f4d000 */
[----:B------:R-:W-:Y:S02]  /*51000*/  FSEL R6, R6, RZ, P0 ;  /* 0x000000ff06067208 */ /* 0x000fe40000000000 */
[----:B------:R-:W-:Y:S02]  /*51010*/  LOP3.LUT R18, R19, 0x7ff00000, RZ, 0xc0, !PT ;  /* 0x7ff0000013127812 */ /* 0x000fe400078ec0ff */
        /* <DEDUP_REMOVED lines=10> */
.L_x_1925:
[----:B------:R-:W-:Y:S05]  /*510c0*/  BSYNC.RECONVERGENT B1 ;  /* 0x0000000000017941 */ /* 0x000fea0003800200 */
.L_x_1924:
[----:B------:R-:W-:Y:S01]  /*510d0*/  FSEL R6, R6, RZ, P2 ;  /* 0x000000ff06067208 */ /* 0x000fe20001000000 */
[----:B------:R-:W-:Y:S01]  /*510e0*/  BSSY.RECONVERGENT B1, `(.L_x_1926) ;  /* 0x0000008000017945 */ /* 0x000fe20003800200 */
[----:B------:R-:W-:Y:S01]  /*510f0*/  FSEL R7, R7, 1.875, P2 ;  /* 0x3ff0000007077808 */ /* 0x000fe20001000000 */
[----:B------:R-:W-:Y:S01]  /*51100*/  IMAD.MOV.U32 R9, RZ, RZ, 0x40000000 ;  /* 0x40000000ff097424 */ /* 0x000fe200078e00ff */
[----:B------:R-:W-:Y:S02]  /*51110*/  MOV R8, R18 ;  /* 0x0000001200087202 */ /* 0x000fe40000000f00 */
[----:B------:R-:W-:Y:S02]  /*51120*/  MOV R0, 0x51160 ;  /* 0x0005116000007802 */ /* 0x000fe40000000f00 */
[----:B------:R-:W-:Y:S01]  /*51130*/  DADD R12, R12, R6 ;  /* 0x000000000c0c7229 */ /* 0x000fe20000000006 */
[----:B------:R-:W-:-:S10]  /*51140*/  IMAD.MOV.U32 R7, RZ, RZ, R19 ;  /* 0x000000ffff077224 */ /* 0x000fd400078e0013 */
[----:B------:R-:W-:Y:S05]  /*51150*/  CALL.REL.NOINC `($_Z13distributor_PdPdS_S_ii$__internal_accurate_pow) ;  /* 0x0000001c00a07944 */ /* 0x000fea0003c00000 */
[----:B------:R-:W-:Y:S05]  /*51160*/  BSYNC.RECONVERGENT B1 ;  /* 0x0000000000017941 */ /* 0x000fea0003800200 */
.L_x_1926:
        /* <DEDUP_REMOVED lines=15> */
.L_x_1928:
[----:B------:R-:W-:Y:S05]  /*51260*/  BSYNC.RECONVERGENT B1 ;  /* 0x0000000000017941 */ /* 0x000fea0003800200 */
.L_x_1927:
        /* <DEDUP_REMOVED lines=24> */
.L_x_1930:
[----:B------:R-:W-:Y:S05]  /*513f0*/  BSYNC.RECONVERGENT B3 ;  /* 0x0000000000037941 */ /* 0x000fea0003800200 */
.L_x_1929:
        /* <DEDUP_REMOVED lines=14> */
[----:B------:R-:W-:Y:S01]  /*514e0*/  MOV R3, 0x3e928af3 ;  /* 0x3e928af300037802 */ /* 0x000fe20000000f00 */
        /* <DEDUP_REMOVED lines=44> */
.L_x_1932:
[----:B------:R-:W-:Y:S05]  /*517b0*/  BSYNC.RECONVERGENT B1 ;  /* 0x0000000000017941 */ /* 0x000fea0003800200 */
.L_x_1931:
[----:B------:R-:W0:Y:S01]  /*517c0*/  LDCU UR6, c[0x0][0x3a0] ;  /* 0x00007400ff0677ac */ /* 0x000e220008000800 */
[----:B------:R-:W-:Y:S01]  /*517d0*/  DMUL R14, R2, R14 ;  /* 0x0000000e020e7228 */ /* 0x000fe20000000000 */
[----:B------:R-:W-:Y:S01]  /*517e0*/  VIADD R140, R140, 0x1 ;  /* 0x000000018c8c7836 */ /* 0x000fe20000000000 */
[----:B------:R-:W-:Y:S01]  /*517f0*/  DADD R6, R136, 1 ;  /* 0x3ff0000088067429 */ /* 0x000fe20000000000 */
[----:B------:R-:W-:Y:S01]  /*51800*/  UMOV UR4, 0xf96d630 ;  /* 0x0f96d63000047882 */ /* 0x000fe20000000000 */
[----:B------:R-:W-:-:S04]  /*51810*/  UMOV UR5, 0x401f952e ;  /* 0x401f952e00057882 */ /* 0x000fc80000000000 */
[----:B------:R-:W-:-:S08]  /*51820*/  DFMA R14, R14, UR4, R16 ;  /* 0x000000040e0e7c2b */ /* 0x000fd00008000010 */
[C---:B------:R-:W-:Y:S01]  /*51830*/  DADD R2, R14.reuse, R138 ;  /* 0x000000000e027229 */ /* 0x040fe2000000008a */
[----:B0-----:R-:W-:Y:S01]  /*51840*/  ISETP.NE.AND P1, PT, R140, UR6, PT ;  /* 0x000000068c007c0c */ /* 0x001fe2000bf25270 */
[----:B------:R-:W-:-:S06]  /*51850*/  DSETP.GEU.AND P0, PT, R14, RZ, PT ;  /* 0x000000ff0e00722a */ /* 0x000fcc0003f0e000 */
[----:B------:R-:W-:Y:S02]  /*51860*/  FSEL R136, R6, R136, !P0 ;  /* 0x0000008806887208 */ /* 0x000fe40004000000 */
[----:B------:R-:W-:Y:S02]  /*51870*/  FSEL R138, R2, R138, !P0 ;  /* 0x0000008a028a7208 */ /* 0x000fe40004000000 */
[----:B------:R-:W-:Y:S02]  /*51880*/  FSEL R139, R3, R139, !P0 ;  /* 0x0000008b038b7208 */ /* 0x000fe40004000000 */
[----:B------:R-:W-:Y:S01]  /*51890*/  FSEL R137, R7, R137, !P0 ;  /* 0x0000008907897208 */ /* 0x000fe20004000000 */
[----:B------:R-:W-:Y:S06]  /*518a0*/  @P1 BRA `(.L_x_1933) ;  /* 0xfffffd8400ec1947 */ /* 0x000fec000383ffff */
[----:B------:R-:W-:Y:S05]  /*518b0*/  BSYNC.RECONVERGENT B2 ;  /* 0x0000000000027941 */ /* 0x000fea0003800200 */
.L_x_1015:
[----:B------:R-:W0:Y:S01]  /*518c0*/  MUFU.RCP64H R3, R137 ;  /* 0x0000008900037308 */ /* 0x000e220000001800 */
[----:B------:R-:W-:Y:S01]  /*518d0*/  IMAD.MOV.U32 R2, RZ, RZ, 0x1 ;  /* 0x00000001ff027424 */ /* 0x000fe200078e00ff */
[----:B------:R-:W-:Y:S01]  /*518e0*/  FSETP.GEU.AND P2, PT, |R139|, 6.5827683646048100446e-37, PT ;  /* 0x036000008b00780b */ /* 0x000fe20003f4e200 */
        /* <DEDUP_REMOVED lines=19> */
.L_x_1935:
[----:B------:R-:W-:Y:S05]  /*51a20*/  BSYNC.RECONVERGENT B2 ;  /* 0x0000000000027941 */ /* 0x000fea0003800200 */
.L_x_1934:
[----:B------:R-:W0:Y:S01]  /*51a30*/  LDCU UR4, c[0x0][0x3a0] ;  /* 0x00007400ff0477ac */ /* 0x000e220008000800 */
[----:B------:R-:W-:Y:S01]  /*51a40*/  MOV R2, 0x1 ;  /* 0x0000000100027802 */ /* 0x000fe20000000f00 */
[----:B------:R-:W-:Y:S01]  /*51a50*/  BSSY.RECONVERGENT B2, `(.L_x_1936) ;  /* 0x0000019000027945 */ /* 0x000fe20003800200 */
[----:B------:R-:W-:Y:S02]  /*51a60*/  FSETP.GEU.AND P2, PT, |R137|, 6.5827683646048100446e-37, PT ;  /* 0x036000008900780b */ /* 0x000fe40003f4e200 */
[----:B------:R-:W-:Y:S02]  /*51a70*/  FSEL R40, R6, RZ, P0 ;  /* 0x000000ff06287208 */ /* 0x000fe40000000000 */
[----:B------:R-:W-:Y:S01]  /*51a80*/  FSEL R41, R7, RZ, P0 ;  /* 0x000000ff07297208 */ /* 0x000fe20000000000 */
[----:B0-----:R-:W0:Y:S08]  /*51a90*/  I2F.F64 R12, UR4 ;  /* 0x00000004000c7d12 */ /* 0x001e300008201c00 */
[----:B0-----:R-:W0:Y:S02]  /*51aa0*/  MUFU.RCP64H R3, R13 ;  /* 0x0000000d00037308 */ /* 0x001e240000001800 */
        /* <DEDUP_REMOVED lines=19> */
.L_x_1937:
[----:B------:R-:W-:Y:S05]  /*51be0*/  BSYNC.RECONVERGENT B2 ;  /* 0x0000000000027941 */ /* 0x000fea0003800200 */
.L_x_1936:
[----:B------:R-:W-:Y:S02]  /*51bf0*/  IMAD.MOV.U32 R6, RZ, RZ, R2 ;  /* 0x000000ffff067224 */ /* 0x000fe400078e0002 */
[----:B------:R-:W-:Y:S02]  /*51c00*/  IMAD.MOV.U32 R7, RZ, RZ, R3 ;  /* 0x000000ffff077224 */ /* 0x000fe400078e0003 */
[----:B------:R-:W-:Y:S02]  /*51c10*/  IMAD.MOV.U32 R132, RZ, RZ, R10 ;  /* 0x000000ffff847224 */ /* 0x000fe400078e000a */
[----:B------:R-:W-:-:S07]  /*51c20*/  IMAD.MOV.U32 R133, RZ, RZ, R11 ;  /* 0x000000ffff857224 */ /* 0x000fce00078e000b */
.L_x_46:
[----:B------:R-:W-:Y:S05]  /*51c30*/  BSYNC.RECONVERGENT B0 ;  /* 0x0000000000007941 */ /* 0x000fea0003800200 */
.L_x_7:
[----:B------:R-:W0:Y:S01]  /*51c40*/  S2R R9, SR_TID.X ;  /* 0x0000000000097919 */ /* 0x000e220000002100 */
[----:B------:R-:W0:Y:S01]  /*51c50*/  S2UR UR4, SR_CTAID.X ;  /* 0x00000000000479c3 */ /* 0x000e220000002500 */
[C---:B------:R-:W-:Y:S02]  /*51c60*/  R2UR UR5, R135.reuse ;  /* 0x00000000870572ca */ /* 0x040fe400000e0000 */
[C---:B------:R-:W-:Y:S02]  /*51c70*/  R2UR UR6, R134.reuse ;  /* 0x00000000860672ca */ /* 0x040fe400000e0000 */
[C---:B------:R-:W-:Y:S02]  /*51c80*/  R2UR UR7, R135.reuse ;  /* 0x00000000870772ca */ /* 0x040fe400000e0000 */
[----:B------:R-:W-:Y:S01]  /*51c90*/  R2UR UR8, R134 ;  /* 0x00000000860872ca */ /* 0x000fe200000e0000 */
[----:B------:R-:W0:Y:S01]  /*51ca0*/  LDC R0, c[0x0][0x360] ;  /* 0x0000d800ff007b82 */ /* 0x000e220000000800 */
[----:B------:R-:W-:-:S02]  /*51cb0*/  R2UR UR9, R135 ;  /* 0x00000000870972ca */ /* 0x000fc400000e0000 */
[----:B------:R-:W-:Y:S02]  /*51cc0*/  R2UR UR10, R134 ;  /* 0x00000000860a72ca */ /* 0x000fe400000e0000 */
[----:B------:R-:W-:-:S03]  /*51cd0*/  R2UR UR11, R135 ;  /* 0x00000000870b72ca */ /* 0x000fc600000e0000 */
[----:B------:R-:W1:Y:S01]  /*51ce0*/  LDC.64 R2, c[0x0][0x398] ;  /* 0x0000e600ff027b82 */ /* 0x000e620000000a00 */
[----:B0-----:R-:W-:Y:S01]  /*51cf0*/  IMAD R0, R0, UR4, R9 ;  /* 0x0000000400007c24 */ /* 0x001fe2000f8e0209 */
[----:B------:R-:W-:-:S03]  /*51d00*/  R2UR UR4, R134 ;  /* 0x00000000860472ca */ /* 0x000fc600000e0000 */
[----:B------:R-:W-:Y:S01]  /*51d10*/  IMAD.SHL.U32 R9, R0, 0x4, RZ ;  /* 0x0000000400097824 */ /* 0x000fe200078e00ff */
[----:B------:R-:W-:-:S03]  /*51d20*/  MOV R0, 0x8 ;  /* 0x0000000800007802 */ /* 0x000fc60000000f00 */
[----:B-1----:R-:W-:Y:S02]  /*51d30*/  IMAD.WIDE R2, R9, 0x8, R2 ;  /* 0x0000000809027825 */ /* 0x002fe400078e0202 */
[----:B------:R0:W1:Y:S03]  /*51d40*/  LDC.64 R8, c[0x4][R0] ;  /* 0x0100000000087b82 */ /* 0x0000660000000a00 */
[----:B------:R0:W-:Y:S04]  /*51d50*/  STG.E.64 desc[UR6][R2.64+0x8], R154 ;  /* 0x0000089a02007986 */ /* 0x0001e8000c101b06 */
[----:B------:R0:W-:Y:S04]  /*51d60*/  STG.E.64 desc[UR4][R2.64], R132 ;  /* 0x0000008402007986 */ /* 0x0001e8000c101b04 */
[----:B------:R0:W-:Y:S04]  /*51d70*/  STG.E.64 desc[UR8][R2.64+0x10], R6 ;  /* 0x0000100602007986 */ /* 0x0001e8000c101b08 */
[----:B------:R0:W-:Y:S02]  /*51d80*/  STG.E.64 desc[UR10][R2.64+0x18], R40 ;  /* 0x0000182802007986 */ /* 0x0001e4000c101b0a */
[----:B------:R-:W-:-:S07]  /*51d90*/  LEPC R20, `(.L_x_1938) ;  /* 0x000000001014794e */ /* 0x000fce0000000000 */
[----:B01----:R-:W-:Y:S05]  /*51da0*/  CALL.ABS.NOINC R8 ;  /* 0x0000000008007343 */ /* 0x003fea0003c00000 */
.L_x_1938:
[----:B------:R-:W-:Y:S05]  /*51db0*/  EXIT ;  /* 0x000000000000794d */ /* 0x000fea0003800000 */
        .weak           $__internal_0_$__cuda_sm20_dblrcp_rn_slowpath_v3
        .type           $__internal_0_$__cuda_sm20_dblrcp_rn_slowpath_v3,@function
        .size           $__internal_0_$__cuda_sm20_dblrcp_rn_slowpath_v3,($__internal_1_$__cuda_sm20_div_rn_f64_full - $__internal_0_$__cuda_sm20_dblrcp_rn_slowpath_v3)
$__internal_0_$__cuda_sm20_dblrcp_rn_slowpath_v3:
[----:B------:R-:W-:Y:S01]  /*51dc0*/  DSETP.GTU.AND P0, PT, |R6|, +INF , PT ;  /* 0x7ff000000600742a */ /* 0x000fe20003f0c200 */
[----:B------:R-:W-:-:S13]  /*51dd0*/  BSSY.RECONVERGENT B1, `(.L_x_1939) ;  /* 0x0000023000017945 */ /* 0x000fda0003800200 */
[----:B------:R-:W-:Y:S05]  /*51de0*/  @P0 BRA `(.L_x_1940) ;  /* 0x00000000007c0947 */ /* 0x000fea0003800000 */
[----:B------:R-:W-:-:S05]  /*51df0*/  LOP3.LUT R59, R7, 0x7fffffff, RZ, 0xc0, !PT ;  /* 0x7fffffff073b7812 */ /* 0x000fca00078ec0ff */
[----:B------:R-:W-:-:S05]  /*51e00*/  VIADD R8, R59, 0xffffffff ;  /* 0xffffffff3b087836 */ /* 0x000fca0000000000 */
[----:B------:R-:W-:-:S13]  /*51e10*/  ISETP.GE.U32.AND P0, PT, R8, 0x7fefffff, PT ;  /* 0x7fefffff0800780c */ /* 0x000fda0003f06070 */
[----:B------:R-:W-:Y:S02]  /*51e20*/  @P0 LOP3.LUT R9, R7, 0x7ff00000, RZ, 0x3c, !PT ;  /* 0x7ff0000007090812 */ /* 0x000fe400078e3cff */
[----:B------:R-:W-:Y:S01]  /*51e30*/  @P0 MOV R8, RZ ;  /* 0x000000ff00080202 */ /* 0x000fe20000000f00 */
[----:B------:R-:W-:Y:S06]  /*51e40*/  @P0 BRA `(.L_x_1941) ;  /* 0x00000000006c0947 */ /* 0x000fec0003800000 */
[----:B------:R-:W-:-:S13]  /*51e50*/  ISETP.GE.U32.AND P0, PT, R59, 0x1000001, PT ;  /* 0x010000013b00780c */ /* 0x000fda0003f06070 */
[----:B------:R-:W-:Y:S05]  /*51e60*/  @!P0 BRA `(.L_x_1942) ;  /* 0x0000000000348947 */ /* 0x000fea0003800000 */
[----:B------:R-:W-:Y:S02]  /*51e70*/  VIADD R9, R7, 0xc0200000 ;  /* 0xc020000007097836 */ /* 0x000fe40000000000 */
[----:B------:R-:W-:Y:S02]  /*51e80*/  IMAD.MOV.U32 R8, RZ, RZ, R6 ;  /* 0x000000ffff087224 */ /* 0x000fe400078e0006 */
[----:B------:R-:W0:Y:S04]  /*51e90*/  MUFU.RCP64H R59, R9 ;  /* 0x00000009003b7308 */ /* 0x000e280000001800 */
[----:B0-----:R-:W-:-:S08]  /*51ea0*/  DFMA R60, -R8, R58, 1 ;  /* 0x3ff00000083c742b */ /* 0x001fd0000000013a */
[----:B------:R-:W-:-:S08]  /*51eb0*/  DFMA R60, R60, R60, R60 ;  /* 0x0000003c3c3c722b */ /* 0x000fd0000000003c */
[----:B------:R-:W-:-:S08]  /*51ec0*/  DFMA R60, R58, R60, R58 ;  /* 0x0000003c3a3c722b */ /* 0x000fd0000000003a */
[----:B------:R-:W-:-:S08]  /*51ed0*/  DFMA R8, -R8, R60, 1 ;  /* 0x3ff000000808742b */ /* 0x000fd0000000013c */
[----:B------:R-:W-:-:S08]  /*51ee0*/  DFMA R8, R60, R8, R60 ;  /* 0x000000083c08722b */ /* 0x000fd0000000003c */
[----:B------:R-:W-:-:S08]  /*51ef0*/  DMUL R8, R8, 2.2250738585072013831e-308 ;  /* 0x0010000008087828 */ /* 0x000fd00000000000 */
[----:B------:R-:W-:-:S08]  /*51f00*/  DFMA R6, -R6, R8, 1 ;  /* 0x3ff000000606742b */ /* 0x000fd00000000108 */
[----:B------:R-:W-:-:S08]  /*51f10*/  DFMA R6, R6, R6, R6 ;  /* 0x000000060606722b */ /* 0x000fd00000000006 */
[----:B------:R-:W-:Y:S01]  /*51f20*/  DFMA R8, R8, R6, R8 ;  /* 0x000000060808722b */ /* 0x000fe20000000008 */
[----:B------:R-:W-:Y:S10]  /*51f30*/  BRA `(.L_x_1941) ;  /* 0x0000000000307947 */ /* 0x000ff40003800000 */
.L_x_1942:
[----:B------:R-:W-:Y:S01]  /*51f40*/  DMUL R6, R6, 8.11296384146066816958e+31 ;  /* 0x4690000006067828 */ /* 0x000fe20000000000 */
[----:B------:R-:W-:-:S05]  /*51f50*/  IMAD.MOV.U32 R8, RZ, RZ, R58 ;  /* 0x000000ffff087224 */ /* 0x000fca00078e003a */
[----:B------:R-:W0:Y:S02]  /*51f60*/  MUFU.RCP64H R9, R7 ;  /* 0x0000000700097308 */ /* 0x000e240000001800 */
[----:B0-----:R-:W-:-:S08]  /*51f70*/  DFMA R58, -R6, R8, 1 ;  /* 0x3ff00000063a742b */ /* 0x001fd00000000108 */
[----:B------:R-:W-:-:S08]  /*51f80*/  DFMA R58, R58, R58, R58 ;  /* 0x0000003a3a3a722b */ /* 0x000fd0000000003a */
[----:B------:R-:W-:-:S08]  /*51f90*/  DFMA R58, R8, R58, R8 ;  /* 0x0000003a083a722b */ /* 0x000fd00000000008 */
[----:B------:R-:W-:-:S08]  /*51fa0*/  DFMA R6, -R6, R58, 1 ;  /* 0x3ff000000606742b */ /* 0x000fd0000000013a */
[----:B------:R-:W-:-:S08]  /*51fb0*/  DFMA R6, R58, R6, R58 ;  /* 0x000000063a06722b */ /* 0x000fd0000000003a */
[----:B------:R-:W-:Y:S01]  /*51fc0*/  DMUL R8, R6, 8.11296384146066816958e+31 ;  /* 0x4690000006087828 */ /* 0x000fe20000000000 */
[----:B------:R-:W-:Y:S10]  /*51fd0*/  BRA `(.L_x_1941) ;  /* 0x0000000000087947 */ /* 0x000ff40003800000 */
.L_x_1940:
[----:B------:R-:W-:Y:S01]  /*51fe0*/  LOP3.LUT R9, R7, 0x80000, RZ, 0xfc, !PT ;  /* 0x0008000007097812 */ /* 0x000fe200078efcff */
[----:B------:R-:W-:-:S07]  /*51ff0*/  IMAD.MOV.U32 R8, RZ, RZ, R6 ;  /* 0x000000ffff087224 */ /* 0x000fce00078e0006 */
.L_x_1941:
[----:B------:R-:W-:Y:S05]  /*52000*/  BSYNC.RECONVERGENT B1 ;  /* 0x0000000000017941 */ /* 0x000fea0003800200 */
.L_x_1939:
[----:B------:R-:W-:Y:S02]  /*52010*/  IMAD.MOV.U32 R6, RZ, RZ, R0 ;  /* 0x000000ffff067224 */ /* 0x000fe400078e0000 */
[----:B------:R-:W-:-:S04]  /*52020*/  IMAD.MOV.U32 R7, RZ, RZ, 0x0 ;  /* 0x00000000ff077424 */ /* 0x000fc800078e00ff */
[----:B------:R-:W-:Y:S05]  /*52030*/  RET.REL.NODEC R6 `(_Z13distributor_PdPdS_S_ii) ;  /* 0xfffffadc06f07950 */ /* 0x000fea0003c3ffff */
        .weak           $__internal_1_$__cuda_sm20_div_rn_f64_full
        .type           $__internal_1_$__cuda_sm20_div_rn_f64_full,@function
        .size           $__internal_1_$__cuda_sm20_div_rn_f64_full,($__internal_2_$__cuda_sm20_dsqrt_rn_f64_mediumpath_v1 - $__internal_1_$__cuda_sm20_div_rn_f64_full)
$__internal_1_$__cuda_sm20_div_rn_f64_full:
[----:B------:R-:W-:Y:S01]  /*52040*/  IMAD.MOV.U32 R61, RZ, RZ, R9 ;  /* 0x000000ffff3d7224 */ /* 0x000fe200078e0009 */
[----:B------:R-:W-:Y:S01]  /*52050*/  LOP3.LUT R62, R7, 0x7ff00000, RZ, 0xc0, !PT ;  /* 0x7ff00000073e7812 */ /* 0x000fe200078ec0ff */
[----:B------:R-:W-:Y:S01]  /*52060*/  IMAD.MOV.U32 R73, RZ, RZ, 0x1ca00000 ;  /* 0x1ca00000ff497424 */ /* 0x000fe200078e00ff */
[----:B------:R-:W-:Y:S01]  /*52070*/  BSSY.RECONVERGENT B1, `(.L_x_1943) ;  /* 0x000005e000017945 */ /* 0x000fe20003800200 */
[----:B------:R-:W-:Y:S01]  /*52080*/  IMAD.MOV.U32 R9, RZ, RZ, R7 ;  /* 0x000000ffff097224 */ /* 0x000fe200078e0007 */
[----:B------:R-:W-:Y:S01]  /*52090*/  LOP3.LUT R70, R61, 0x7ff00000, RZ, 0xc0, !PT ;  /* 0x7ff000003d467812 */ /* 0x000fe200078ec0ff */
[----:B------:R-:W-:Y:S02]  /*520a0*/  IMAD.MOV.U32 R60, RZ, RZ, R8 ;  /* 0x000000ffff3c7224 */ /* 0x000fe400078e0008 */
[----:B------:R-:W-:Y:S01]  /*520b0*/  IMAD.MOV.U32 R8, RZ, RZ, R6 ;  /* 0x000000ffff087224 */ /* 0x000fe200078e0006 */
[----:B------:R-:W-:-:S04]  /*520c0*/  ISETP.GE.U32.AND P1, PT, R70, R62, PT ;  /* 0x0000003e4600720c */ /* 0x000fc80003f26070 */
[----:B------:R-:W-:Y:S02]  /*520d0*/  SEL R64, R73, 0x63400000, !P1 ;  /* 0x6340000049407807 */ /* 0x000fe40004800000 */
[----:B------:R-:W-:Y:S02]  /*520e0*/  FSETP.GEU.AND P1, PT, |R61|, 1.469367938527859385e-39, PT ;  /* 0x001000003d00780b */ /* 0x000fe40003f2e200 */
[----:B------:R-:W-:Y:S01]  /*520f0*/  LOP3.LUT R65, R64, 0x800fffff, R61, 0xf8, !PT ;  /* 0x800fffff40417812 */ /* 0x000fe200078ef83d */
[----:B------:R-:W-:-:S10]  /*52100*/  IMAD.MOV.U32 R64, RZ, RZ, R60 ;  /* 0x000000ffff407224 */ /* 0x000fd400078e003c */
[----:B------:R-:W-:-:S04]  /*52110*/  @!P1 LOP3.LUT R58, R9, 0x7ff00000, RZ, 0xc0, !PT ;  /* 0x7ff00000093a9812 */ /* 0x000fc800078ec0ff */
[----:B------:R-:W-:Y:S02]  /*52120*/  @!P1 ISETP.GE.U32.AND P2, PT, R70, R58, PT ;  /* 0x0000003a4600920c */ /* 0x000fe40003f46070 */
[----:B------:R-:W-:Y:S02]  /*52130*/  LOP3.LUT R58, R7, 0x800fffff, RZ, 0xc0, !PT ;  /* 0x800fffff073a7812 */ /* 0x000fe400078ec0ff */
[----:B------:R-:W-:Y:S02]  /*52140*/  @!P1 SEL R63, R73, 0x63400000, !P2 ;  /* 0x63400000493f9807 */ /* 0x000fe40005000000 */
[----:B------:R-:W-:Y:S01]  /*52150*/  FSETP.GEU.AND P2, PT, |R7|, 1.469367938527859385e-39, PT ;  /* 0x001000000700780b */ /* 0x000fe20003f4e200 */
[----:B------:R-:W-:Y:S01]  /*52160*/  IMAD.MOV.U32 R7, RZ, RZ, R70 ;  /* 0x000000ffff077224 */ /* 0x000fe200078e0046 */
[----:B------:R-:W-:Y:S01]  /*52170*/  LOP3.LUT R59, R58, 0x3ff00000, RZ, 0xfc, !PT ;  /* 0x3ff000003a3b7812 */ /* 0x000fe200078efcff */
[----:B------:R-:W-:Y:S01]  /*52180*/  IMAD.MOV.U32 R58, RZ, RZ, R6 ;  /* 0x000000ffff3a7224 */ /* 0x000fe200078e0006 */
[----:B------:R-:W-:-:S02]  /*52190*/  MOV R6, R62 ;  /* 0x0000003e00067202 */ /* 0x000fc40000000f00 */
[----:B------:R-:W-:-:S04]  /*521a0*/  @!P1 LOP3.LUT R62, R63, 0x80000000, R61, 0xf8, !PT ;  /* 0x800000003f3e9812 */ /* 0x000fc800078ef83d */
[----:B------:R-:W-:Y:S01]  /*521b0*/  @!P1 LOP3.LUT R63, R62, 0x100000, RZ, 0xfc, !PT ;  /* 0x001000003e3f9812 */ /* 0x000fe200078efcff */
[----:B------:R-:W-:Y:S02]  /*521c0*/  @!P1 IMAD.MOV.U32 R62, RZ, RZ, RZ ;  /* 0x000000ffff3e9224 */ /* 0x000fe400078e00ff */
[----:B------:R-:W-:-:S04]  /*521d0*/  @!P2 DMUL R58, R8, 8.98846567431157953865e+307 ;  /* 0x7fe00000083aa828 */ /* 0x000fc80000000000 */
[----:B------:R-:W-:Y:S02]  /*521e0*/  @!P1 DFMA R64, R64, 2, -R62 ;  /* 0x400000004040982b */ /* 0x000fe4000000083e */
[----:B------:R-:W0:Y:S01]  /*521f0*/  MUFU.RCP64H R63, R59 ;  /* 0x0000003b003f7308 */ /* 0x000e220000001800 */
[----:B------:R-:W-:-:S03]  /*52200*/  IMAD.MOV.U32 R62, RZ, RZ, 0x1 ;  /* 0x00000001ff3e7424 */ /* 0x000fc600078e00ff */
[----:B------:R-:W-:-:S04]  /*52210*/  @!P2 LOP3.LUT R6, R59, 0x7ff00000, RZ, 0xc0, !PT ;  /* 0x7ff000003b06a812 */ /* 0x000fc800078ec0ff */
[----:B------:R-:W-:Y:S01]  /*52220*/  @!P1 LOP3.LUT R7, R65, 0x7ff00000, RZ, 0xc0, !PT ;  /* 0x7ff0000041079812 */ /* 0x000fe200078ec0ff */
[----:B------:R-:W-:-:S04]  /*52230*/  VIADD R71, R6, 0xffffffff ;  /* 0xffffffff06477836 */ /* 0x000fc80000000000 */
[----:B------:R-:W-:Y:S01]  /*52240*/  VIADD R72, R7, 0xffffffff ;  /* 0xffffffff07487836 */ /* 0x000fe20000000000 */
[----:B0-----:R-:W-:-:S04]  /*52250*/  DFMA R66, R62, -R58, 1 ;  /* 0x3ff000003e42742b */ /* 0x001fc8000000083a */
[----:B------:R-:W-:-:S04]  /*52260*/  ISETP.GT.U32.AND P1, PT, R72, 0x7feffffe, PT ;  /* 0x7feffffe4800780c */ /* 0x000fc80003f24070 */
[----:B------:R-:W-:Y:S01]  /*52270*/  ISETP.GT.U32.OR P1, PT, R71, 0x7feffffe, P1 ;  /* 0x7feffffe4700780c */ /* 0x000fe20000f24470 */
[----:B------:R-:W-:-:S08]  /*52280*/  DFMA R66, R66, R66, R66 ;  /* 0x000000424242722b */ /* 0x000fd00000000042 */
[----:B------:R-:W-:-:S08]  /*52290*/  DFMA R66, R62, R66, R62 ;  /* 0x000000423e42722b */ /* 0x000fd0000000003e */
[----:B------:R-:W-:-:S08]  /*522a0*/  DFMA R62, R66, -R58, 1 ;  /* 0x3ff00000423e742b */ /* 0x000fd0000000083a */
[----:B------:R-:W-:-:S08]  /*522b0*/  DFMA R66, R66, R62, R66 ;  /* 0x0000003e4242722b */ /* 0x000fd00000000042 */
[----:B------:R-:W-:-:S08]  /*522c0*/  DMUL R62, R66, R64 ;  /* 0x00000040423e7228 */ /* 0x000fd00000000000 */
[----:B------:R-:W-:-:S08]  /*522d0*/  DFMA R68, R62, -R58, R64 ;  /* 0x8000003a3e44722b */ /* 0x000fd00000000040 */
[----:B------:R-:W-:Y:S01]  /*522e0*/  DFMA R66, R66, R68, R62 ;  /* 0x000000444242722b */ /* 0x000fe2000000003e */
[----:B------:R-:W-:Y:S10]  /*522f0*/  @P1 BRA `(.L_x_1944) ;  /* 0x0000000000741947 */ /* 0x000ff40003800000 */
[----:B------:R-:W-:Y:S01]  /*52300*/  LOP3.LUT R6, R9, 0x7ff00000, RZ, 0xc0, !PT ;  /* 0x7ff0000009067812 */ /* 0x000fe200078ec0ff */
[----:B------:R-:W-:-:S03]  /*52310*/  IMAD.MOV.U32 R60, RZ, RZ, RZ ;  /* 0x000000ffff3c7224 */ /* 0x000fc600078e00ff */
[CC--:B------:R-:W-:Y:S02]  /*52320*/  ISETP.GE.U32.AND P1, PT, R70.reuse, R6.reuse, PT ;  /* 0x000000064600720c */ /* 0x0c0fe40003f26070 */
[----:B------:R-:W-:Y:S02]  /*52330*/  VIADDMNMX R6, R70, -R6, 0xb9600000, !PT ;  /* 0xb960000046067446 */ /* 0x000fe40007800906 */
[----:B------:R-:W-:Y:S02]  /*52340*/  SEL R7, R73, 0x63400000, !P1 ;  /* 0x6340000049077807 */ /* 0x000fe40004800000 */
[----:B------:R-:W-:-:S05]  /*52350*/  VIMNMX R6, PT, PT, R6, 0x46a00000, PT ;  /* 0x46a0000006067848 */ /* 0x000fca0003fe0100 */
[----:B------:R-:W-:-:S04]  /*52360*/  IMAD.IADD R6, R6, 0x1, -R7 ;  /* 0x0000000106067824 */ /* 0x000fc800078e0a07 */
[----:B------:R-:W-:-:S06]  /*52370*/  VIADD R61, R6, 0x7fe00000 ;  /* 0x7fe00000063d7836 */ /* 0x000fcc0000000000 */
[----:B------:R-:W-:-:S10]  /*52380*/  DMUL R62, R66, R60 ;  /* 0x0000003c423e7228 */ /* 0x000fd40000000000 */
[----:B------:R-:W-:-:S13]  /*52390*/  FSETP.GTU.AND P1, PT, |R63|, 1.469367938527859385e-39, PT ;  /* 0x001000003f00780b */ /* 0x000fda0003f2c200 */
[----:B------:R-:W-:Y:S05]  /*523a0*/  @P1 BRA `(.L_x_1945) ;  /* 0x0000000000a81947 */ /* 0x000fea0003800000 */
[----:B------:R-:W-:Y:S01]  /*523b0*/  DFMA R58, R66, -R58, R64 ;  /* 0x8000003a423a722b */ /* 0x000fe20000000040 */
[----:B------:R-:W-:-:S09]  /*523c0*/  IMAD.MOV.U32 R60, RZ, RZ, RZ ;  /* 0x000000ffff3c7224 */ /* 0x000fd200078e00ff */
[C---:B------:R-:W-:Y:S02]  /*523d0*/  FSETP.NEU.AND P1, PT, R59.reuse, RZ, PT ;  /* 0x000000ff3b00720b */ /* 0x040fe40003f2d000 */
[----:B------:R-:W-:-:S04]  /*523e0*/  LOP3.LUT R7, R59, 0x80000000, R9, 0x48, !PT ;  /* 0x800000003b077812 */ /* 0x000fc800078e4809 */
[----:B------:R-:W-:-:S07]  /*523f0*/  LOP3.LUT R61, R7, R61, RZ, 0xfc, !PT ;  /* 0x0000003d073d7212 */ /* 0x000fce00078efcff */
[----:B------:R-:W-:Y:S05]  /*52400*/  @!P1 BRA `(.L_x_1945) ;  /* 0x0000000000909947 */ /* 0x000fea0003800000 */
[----:B------:R-:W-:Y:S01]  /*52410*/  IMAD.MOV R9, RZ, RZ, -R6 ;  /* 0x000000ffff097224 */ /* 0x000fe200078e0a06 */
[----:B------:R-:W-:Y:S01]  /*52420*/  DMUL.RP R60, R66, R60 ;  /* 0x0000003c423c7228 */ /* 0x000fe20000008000 */
[----:B------:R-:W-:Y:S01]  /*52430*/  IMAD.MOV.U32 R8, RZ, RZ, RZ ;  /* 0x000000ffff087224 */ /* 0x000fe200078e00ff */
[----:B------:R-:W-:-:S05]  /*52440*/  IADD3 R6, PT, PT, -R6, -0x43300000, RZ ;  /* 0xbcd0000006067810 */ /* 0x000fca0007ffe1ff */
[----:B------:R-:W-:-:S03]  /*52450*/  DFMA R8, R62, -R8, R66 ;  /* 0x800000083e08722b */ /* 0x000fc60000000042 */
[----:B------:R-:W-:-:S07]  /*52460*/  LOP3.LUT R7, R61, R7, RZ, 0x3c, !PT ;  /* 0x000000073d077212 */ /* 0x000fce00078e3cff */
[----:B------:R-:W-:-:S04]  /*52470*/  FSETP.NEU.AND P1, PT, |R9|, R6, PT ;  /* 0x000000060900720b */ /* 0x000fc80003f2d200 */
[----:B------:R-:W-:Y:S02]  /*52480*/  FSEL R60, R60, R62, !P1 ;  /* 0x0000003e3c3c7208 */ /* 0x000fe40004800000 */
[----:B------:R-:W-:-:S04]  /*52490*/  FSEL R62, R7, R63, !P1 ;  /* 0x0000003f073e7208 */ /* 0x000fc80004800000 */
[----:B------:R-:W-:Y:S01]  /*524a0*/  MOV R63, R62 ;  /* 0x0000003e003f7202 */ /* 0x000fe20000000f00 */
[----:B------:R-:W-:Y:S01]  /*524b0*/  IMAD.MOV.U32 R62, RZ, RZ, R60 ;  /* 0x000000ffff3e7224 */ /* 0x000fe200078e003c */
[----:B------:R-:W-:Y:S06]  /*524c0*/  BRA `(.L_x_1945) ;  /* 0x0000000000607947 */ /* 0x000fec0003800000 */
.L_x_1944:
[----:B------:R-:W-:-:S14]  /*524d0*/  DSETP.NAN.AND P1, PT, R60, R60, PT ;  /* 0x0000003c3c00722a */ /* 0x000fdc0003f28000 */
[----:B------:R-:W-:Y:S05]  /*524e0*/  @P1 BRA `(.L_x_1946) ;  /* 0x00000000004c1947 */ /* 0x000fea0003800000 */
[----:B------:R-:W-:-:S14]  /*524f0*/  DSETP.NAN.AND P1, PT, R8, R8, PT ;  /* 0x000000080800722a */ /* 0x000fdc0003f28000 */
[----:B------:R-:W-:Y:S05]  /*52500*/  @P1 BRA `(.L_x_1947) ;  /* 0x0000000000341947 */ /* 0x000fea0003800000 */
[----:B------:R-:W-:Y:S01]  /*52510*/  ISETP.NE.AND P1, PT, R7, R6, PT ;  /* 0x000000060700720c */ /* 0x000fe20003f25270 */
[----:B------:R-:W-:Y:S02]  /*52520*/  IMAD.MOV.U32 R62, RZ, RZ, 0x0 ;  /* 0x00000000ff3e7424 */ /* 0x000fe400078e00ff */
[----:B------:R-:W-:-:S10]  /*52530*/  IMAD.MOV.U32 R63, RZ, RZ, -0x80000 ;  /* 0xfff80000ff3f7424 */ /* 0x000fd400078e00ff */
[----:B------:R-:W-:Y:S05]  /*52540*/  @!P1 BRA `(.L_x_1945) ;  /* 0x0000000000409947 */ /* 0x000fea0003800000 */
[----:B------:R-:W-:Y:S02]  /*52550*/  ISETP.NE.AND P1, PT, R7, 0x7ff00000, PT ;  /* 0x7ff000000700780c */ /* 0x000fe40003f25270 */
[----:B------:R-:W-:Y:S02]  /*52560*/  LOP3.LUT R8, R61, 0x80000000, R9, 0x48, !PT ;  /* 0x800000003d087812 */ /* 0x000fe400078e4809 */
[----:B------:R-:W-:-:S13]  /*52570*/  ISETP.EQ.OR P1, PT, R6, RZ, !P1 ;  /* 0x000000ff0600720c */ /* 0x000fda0004f22670 */
[----:B------:R-:W-:Y:S01]  /*52580*/  @P1 LOP3.LUT R6, R8, 0x7ff00000, RZ, 0xfc, !PT ;  /* 0x7ff0000008061812 */ /* 0x000fe200078efcff */
[----:B------:R-:W-:Y:S02]  /*52590*/  @!P1 IMAD.MOV.U32 R62, RZ, RZ, RZ ;  /* 0x000000ffff3e9224 */ /* 0x000fe400078e00ff */
[----:B------:R-:W-:Y:S02]  /*525a0*/  @!P1 IMAD.MOV.U32 R63, RZ, RZ, R8 ;  /* 0x000000ffff3f9224 */ /* 0x000fe400078e0008 */
[----:B------:R-:W-:Y:S02]  /*525b0*/  @P1 IMAD.MOV.U32 R62, RZ, RZ, RZ ;  /* 0x000000ffff3e1224 */ /* 0x000fe400078e00ff */
[----:B------:R-:W-:Y:S01]  /*525c0*/  @P1 IMAD.MOV.U32 R63, RZ, RZ, R6 ;  /* 0x000000ffff3f1224 */ /* 0x000fe200078e0006 */
[----:B------:R-:W-:Y:S06]  /*525d0*/  BRA `(.L_x_1945) ;  /* 0x00000000001c7947 */ /* 0x000fec0003800000 */
.L_x_1947:
[----:B------:R-:W-:-:S05]  /*525e0*/  LOP3.LUT R62, R9, 0x80000, RZ, 0xfc, !PT ;  /* 0x00080000093e7812 */ /* 0x000fca00078efcff */
[----:B------:R-:W-:Y:S02]  /*525f0*/  IMAD.MOV.U32 R63, RZ, RZ, R62 ;  /* 0x000000ffff3f7224 */ /* 0x000fe400078e003e */
[----:B------:R-:W-:Y:S01]  /*52600*/  IMAD.MOV.U32 R62, RZ, RZ, R8 ;  /* 0x000000ffff3e7224 */ /* 0x000fe200078e0008 */
[----:B------:R-:W-:Y:S06]  /*52610*/  BRA `(.L_x_1945) ;  /* 0x00000000000c7947 */ /* 0x000fec0003800000 */
.L_x_1946:
[----:B------:R-:W-:-:S05]  /*52620*/  LOP3.LUT R62, R61, 0x80000, RZ, 0xfc, !PT ;  /* 0x000800003d3e7812 */ /* 0x000fca00078efcff */
[----:B------:R-:W-:Y:S02]  /*52630*/  IMAD.MOV.U32 R63, RZ, RZ, R62 ;  /* 0x000000ffff3f7224 */ /* 0x000fe400078e003e */
[----:B------:R-:W-:-:S07]  /*52640*/  IMAD.MOV.U32 R62, RZ, RZ, R60 ;  /* 0x000000ffff3e7224 */ /* 0x000fce00078e003c */
.L_x_1945:
[----:B------:R-:W-:Y:S05]  /*52650*/  BSYNC.RECONVERGENT B1 ;  /* 0x0000000000017941 */ /* 0x000fea0003800200 */
.L_x_1943:
[----:B------:R-:W-:Y:S01]  /*52660*/  IMAD.MOV.U32 R8, RZ, RZ, R0 ;  /* 0x000000ffff087224 */ /* 0x000fe200078e0000 */
[----:B------:R-:W-:Y:S01]  /*52670*/  MOV R7, R63 ;  /* 0x0000003f00077202 */ /* 0x000fe20000000f00 */
[----:B------:R-:W-:Y:S02]  /*52680*/  IMAD.MOV.U32 R9, RZ, RZ, 0x0 ;  /* 0x00000000ff097424 */ /* 0x000fe400078e00ff */
[----:B------:R-:W-:Y:S02]  /*52690*/  IMAD.MOV.U32 R6, RZ, RZ, R62 ;  /* 0x000000ffff067224 */ /* 0x000fe400078e003e */
[----:B------:R-:W-:Y:S05]  /*526a0*/  RET.REL.NODEC R8 `(_Z13distributor_PdPdS_S_ii) ;  /* 0xfffffad808547950 */ /* 0x000fea0003c3ffff */
        .weak           $__internal_2_$__cuda_sm20_dsqrt_rn_f64_mediumpath_v1
        .type           $__internal_2_$__cuda_sm20_dsqrt_rn_f64_mediumpath_v1,@function
        .size           $__internal_2_$__cuda_sm20_dsqrt_rn_f64_mediumpath_v1,($__internal_3_$__cuda_sm3x_div_rn_noftz_f32_slowpath - $__internal_2_$__cuda_sm20_dsqrt_rn_f64_mediumpath_v1)
$__internal_2_$__cuda_sm20_dsqrt_rn_f64_mediumpath_v1:
[----:B------:R-:W-:Y:S01]  /*526b0*/  ISETP.GE.U32.AND P0, PT, R6, -0x3400000, PT ;  /* 0xfcc000000600780c */ /* 0x000fe20003f06070 */
[----:B------:R-:W-:Y:S01]  /*526c0*/  BSSY.RECONVERGENT B1, `(.L_x_1948) ;  /* 0x0000025000017945 */ /* 0x000fe20003800200 */
[----:B------:R-:W-:-:S11]  /*526d0*/  IMAD.MOV.U32 R6, RZ, RZ, R62 ;  /* 0x000000ffff067224 */ /* 0x000fd600078e003e */
[----:B------:R-:W-:Y:S05]  /*526e0*/  @!P0 BRA `(.L_x_1949) ;  /* 0x0000000000208947 */ /* 0x000fea0003800000 */
[----:B------:R-:W-:-:S10]  /*526f0*/  DFMA.RM R8, R8, R58, R60 ;  /* 0x0000003a0808722b */ /* 0x000fd4000000403c */
[----:B------:R-:W-:-:S05]  /*52700*/  IADD3 R58, P0, PT, R8, 0x1, RZ ;  /* 0x00000001083a7810 */ /* 0x000fca0007f1e0ff */
[----:B------:R-:W-:-:S06]  /*52710*/  IMAD.X R59, RZ, RZ, R9, P0 ;  /* 0x000000ffff3b7224 */ /* 0x000fcc00000e0609 */
[----:B------:R-:W-:-:S08]  /*52720*/  DFMA.RP R6, -R8, R58, R6 ;  /* 0x0000003a0806722b */ /* 0x000fd00000008106 */
[----:B------:R-:W-:-:S06]  /*52730*/  DSETP.GT.AND P0, PT, R6, RZ, PT ;  /* 0x000000ff0600722a */ /* 0x000fcc0003f04000 */
[----:B------:R-:W-:Y:S02]  /*52740*/  FSEL R8, R58, R8, P0 ;  /* 0x000000083a087208 */ /* 0x000fe40000000000 */
[----:B------:R-:W-:Y:S01]  /*52750*/  FSEL R9, R59, R9, P0 ;  /* 0x000000093b097208 */ /* 0x000fe20000000000 */
[----:B------:R-:W-:Y:S06]  /*52760*/  BRA `(.L_x_1950) ;  /* 0x0000000000687947 */ /* 0x000fec0003800000 */
.L_x_1949:
[----:B------:R-:W-:-:S14]  /*52770*/  DSETP.NE.AND P0, PT, R6, RZ, PT ;  /* 0x000000ff0600722a */ /* 0x000fdc0003f05000 */
[----:B------:R-:W-:Y:S05]  /*52780*/  @!P0 BRA `(.L_x_1951) ;  /* 0x00000000005c8947 */ /* 0x000fea0003800000 */
[----:B------:R-:W-:-:S13]  /*52790*/  ISETP.GE.AND P0, PT, R7, RZ, PT ;  /* 0x000000ff0700720c */ /* 0x000fda0003f06270 */
[----:B------:R-:W-:Y:S02]  /*527a0*/  @!P0 IMAD.MOV.U32 R8, RZ, RZ, 0x0 ;  /* 0x00000000ff088424 */ /* 0x000fe400078e00ff */
[----:B------:R-:W-:Y:S01]  /*527b0*/  @!P0 IMAD.MOV.U32 R9, RZ, RZ, -0x80000 ;  /* 0xfff80000ff098424 */ /* 0x000fe200078e00ff */
[----:B------:R-:W-:Y:S06]  /*527c0*/  @!P0 BRA `(.L_x_1950) ;  /* 0x0000000000508947 */ /* 0x000fec0003800000 */
[----:B------:R-:W-:-:S13]  /*527d0*/  ISETP.GT.AND P0, PT, R7, 0x7fefffff, PT ;  /* 0x7fefffff0700780c */ /* 0x000fda0003f04270 */
[----:B------:R-:W-:Y:S05]  /*527e0*/  @P0 BRA `(.L_x_1951) ;  /* 0x0000000000440947 */ /* 0x000fea0003800000 */
[----:B------:R-:W-:Y:S01]  /*527f0*/  DMUL R6, R6, 8.11296384146066816958e+31 ;  /* 0x4690000006067828 */ /* 0x000fe20000000000 */
[----:B------:R-:W-:Y:S02]  /*52800*/  IMAD.MOV.U32 R8, RZ, RZ, RZ ;  /* 0x000000ffff087224 */ /* 0x000fe400078e00ff */
[----:B------:R-:W-:Y:S02]  /*52810*/  IMAD.MOV.U32 R58, RZ, RZ, 0x0 ;  /* 0x00000000ff3a7424 */ /* 0x000fe400078e00ff */
[----:B------:R-:W-:Y:S01]  /*52820*/  IMAD.MOV.U32 R59, RZ, RZ, 0x3fd80000 ;  /* 0x3fd80000ff3b7424 */ /* 0x000fe200078e00ff */
[----:B------:R-:W0:Y:S02]  /*52830*/  MUFU.RSQ64H R9, R7 ;  /* 0x0000000700097308 */ /* 0x000e240000001c00 */
[----:B0-----:R-:W-:-:S08]  /*52840*/  DMUL R60, R8, R8 ;  /* 0x00000008083c7228 */ /* 0x001fd00000000000 */
[----:B------:R-:W-:-:S08]  /*52850*/  DFMA R60, R6, -R60, 1 ;  /* 0x3ff00000063c742b */ /* 0x000fd0000000083c */
[----:B------:R-:W-:Y:S02]  /*52860*/  DFMA R58, R60, R58, 0.5 ;  /* 0x3fe000003c3a742b */ /* 0x000fe4000000003a */
[----:B------:R-:W-:-:S08]  /*52870*/  DMUL R60, R8, R60 ;  /* 0x0000003c083c7228 */ /* 0x000fd00000000000 */
[----:B------:R-:W-:-:S08]  /*52880*/  DFMA R58, R58, R60, R8 ;  /* 0x0000003c3a3a722b */ /* 0x000fd00000000008 */
[----:B------:R-:W-:Y:S02]  /*52890*/  DMUL R8, R6, R58 ;  /* 0x0000003a06087228 */ /* 0x000fe40000000000 */
[----:B------:R-:W-:-:S06]  /*528a0*/  VIADD R59, R59, 0xfff00000 ;  /* 0xfff000003b3b7836 */ /* 0x000fcc0000000000 */
[----:B------:R-:W-:-:S08]  /*528b0*/  DFMA R6, R8, -R8, R6 ;  /* 0x800000080806722b */ /* 0x000fd00000000006 */
[----:B------:R-:W-:-:S10]  /*528c0*/  DFMA R6, R58, R6, R8 ;  /* 0x000000063a06722b */ /* 0x000fd40000000008 */
[----:B------:R-:W-:Y:S02]  /*528d0*/  VIADD R9, R7, 0xfcb00000 ;  /* 0xfcb0000007097836 */ /* 0x000fe40000000000 */
[----:B------:R-:W-:Y:S01]  /*528e0*/  IMAD.MOV.U32 R8, RZ, RZ, R6 ;  /* 0x000000ffff087224 */ /* 0x000fe200078e0006 */
[----:B------:R-:W-:Y:S06]  /*528f0*/  BRA `(.L_x_1950) ;  /* 0x0000000000047947 */ /* 0x000fec0003800000 */
.L_x_1951:
[----:B------:R-:W-:-:S11]  /*52900*/  DADD R8, R6, R6 ;  /* 0x0000000006087229 */ /* 0x000fd60000000006 */
.L_x_1950:
[----:B------:R-:W-:Y:S05]  /*52910*/  BSYNC.RECONVERGENT B1 ;  /* 0x0000000000017941 */ /* 0x000fea0003800200 */
.L_x_1948:
[----:B------:R-:W-:Y:S01]  /*52920*/  MOV R6, R0 ;  /* 0x0000000000067202 */ /* 0x000fe20000000f00 */
[----:B------:R-:W-:-:S04]  /*52930*/  IMAD.MOV.U32 R7, RZ, RZ, 0x0 ;  /* 0x00000000ff077424 */ /* 0x000fc800078e00ff */
[----:B------:R-:W-:Y:S05]  /*52940*/  RET.REL.NODEC R6 `(_Z13distributor_PdPdS_S_ii) ;  /* 0xfffffad406ac7950 */ /* 0x000fea0003c3ffff */
        .weak           $__internal_3_$__cuda_sm3x_div_rn_noftz_f32_slowpath
        .type           $__internal_3_$__cuda_sm3x_div_rn_noftz_f32_slowpath,@function
        .size           $__internal_3_$__cuda_sm3x_div_rn_noftz_f32_slowpath,($_Z13distributor_PdPdS_S_ii$__internal_accurate_pow - $__internal_3_$__cuda_sm3x_div_rn_noftz_f32_slowpath)
$__internal_3_$__cuda_sm3x_div_rn_noftz_f32_slowpath:
[--C-:B------:R-:W-:Y:S01]  /*52950*/  SHF.R.U32.HI R4, RZ, 0x17, R3.reuse ;  /* 0x00000017ff047819 */ /* 0x100fe20000011603 */
[----:B------:R-:W-:Y:S01]  /*52960*/  BSSY.RECONVERGENT B1, `(.L_x_1952) ;  /* 0x0000064000017945 */ /* 0x000fe20003800200 */
[--C-:B------:R-:W-:Y:S01]  /*52970*/  SHF.R.U32.HI R2, RZ, 0x17, R0.reuse ;  /* 0x00000017ff027819 */ /* 0x100fe20000011600 */
[----:B------:R-:W-:Y:S01]  /*52980*/  IMAD.MOV.U32 R5, RZ, RZ, R0 ;  /* 0x000000ffff057224 */ /* 0x000fe200078e0000 */
[----:B------:R-:W-:Y:S01]  /*52990*/  LOP3.LUT R4, R4, 0xff, RZ, 0xc0, !PT ;  /* 0x000000ff04047812 */ /* 0x000fe200078ec0ff */
[----:B------:R-:W-:Y:S01]  /*529a0*/  IMAD.MOV.U32 R8, RZ, RZ, R3 ;  /* 0x000000ffff087224 */ /* 0x000fe200078e0003 */
[----:B------:R-:W-:-:S03]  /*529b0*/  LOP3.LUT R2, R2, 0xff, RZ, 0xc0, !PT ;  /* 0x000000ff02027812 */ /* 0x000fc600078ec0ff */
[----:B------:R-:W-:Y:S02]  /*529c0*/  VIADD R12, R4, 0xffffffff ;  /* 0xffffffff040c7836 */ /* 0x000fe40000000000 */
[----:B------:R-:W-:-:S03]  /*529d0*/  VIADD R11, R2, 0xffffffff ;  /* 0xffffffff020b7836 */ /* 0x000fc60000000000 */
[----:B------:R-:W-:-:S04]  /*529e0*/  ISETP.GT.U32.AND P0, PT, R12, 0xfd, PT ;  /* 0x000000fd0c00780c */ /* 0x000fc80003f04070 */
[----:B------:R-:W-:-:S13]  /*529f0*/  ISETP.GT.U32.OR P0, PT, R11, 0xfd, P0 ;  /* 0x000000fd0b00780c */ /* 0x000fda0000704470 */
[----:B------:R-:W-:Y:S01]  /*52a00*/  @!P0 IMAD.MOV.U32 R9, RZ, RZ, RZ ;  /* 0x000000ffff098224 */ /* 0x000fe200078e00ff */
[----:B------:R-:W-:Y:S06]  /*52a10*/  @!P0 BRA `(.L_x_1953) ;  /* 0x00000000005c8947 */ /* 0x000fec0003800000 */
[----:B------:R-:W-:Y:S02]  /*52a20*/  FSETP.GTU.FTZ.AND P0, PT, |R0|, +INF , PT ;  /* 0x7f8000000000780b */ /* 0x000fe40003f1c200 */
[----:B------:R-:W-:-:S04]  /*52a30*/  FSETP.GTU.FTZ.AND P1, PT, |R3|, +INF , PT ;  /* 0x7f8000000300780b */ /* 0x000fc80003f3c200 */
[----:B------:R-:W-:-:S13]  /*52a40*/  PLOP3.LUT P0, PT, P0, P1, PT, 0xf8, 0x8f ;  /* 0x00000000008f781c */ /* 0x000fda0000703f70 */
[----:B------:R-:W-:Y:S05]  /*52a50*/  @P0 BRA `(.L_x_1954) ;  /* 0x00000004004c0947 */ /* 0x000fea0003800000 */
[----:B------:R-:W-:-:S13]  /*52a60*/  LOP3.LUT P0, RZ, R8, 0x7fffffff, R5, 0xc8, !PT ;  /* 0x7fffffff08ff7812 */ /* 0x000fda000780c805 */
[----:B------:R-:W-:Y:S05]  /*52a70*/  @!P0 BRA `(.L_x_1955) ;  /* 0x00000004003c8947 */ /* 0x000fea0003800000 */
[C---:B------:R-:W-:Y:S02]  /*52a80*/  FSETP.NEU.FTZ.AND P2, PT, |R0|.reuse, +INF , PT ;  /* 0x7f8000000000780b */ /* 0x040fe40003f5d200 */
[----:B------:R-:W-:Y:S02]  /*52a90*/  FSETP.NEU.FTZ.AND P0, PT, |R3|, +INF , PT ;  /* 0x7f8000000300780b */ /* 0x000fe40003f1d200 */
[----:B------:R-:W-:-:S11]  /*52aa0*/  FSETP.NEU.FTZ.AND P1, PT, |R0|, +INF , PT ;  /* 0x7f8000000000780b */ /* 0x000fd60003f3d200 */
[----:B------:R-:W-:Y:S05]  /*52ab0*/  @!P0 BRA !P2, `(.L_x_1955) ;  /* 0x00000004002c8947 */ /* 0x000fea0005000000 */
[----:B------:R-:W-:-:S04]  /*52ac0*/  LOP3.LUT P2, RZ, R5, 0x7fffffff, RZ, 0xc0, !PT ;  /* 0x7fffffff05ff7812 */ /* 0x000fc8000784c0ff */
[----:B------:R-:W-:-:S13]  /*52ad0*/  PLOP3.LUT P0, PT, P0, P2, PT, 0x2f, 0xf2 ;  /* 0x0000000000f2781c */ /* 0x000fda0000704577 */
[----:B------:R-:W-:Y:S05]  /*52ae0*/  @P0 BRA `(.L_x_1956) ;  /* 0x0000000400180947 */ /* 0x000fea0003800000 */
[----:B------:R-:W-:-:S04]  /*52af0*/  LOP3.LUT P0, RZ, R8, 0x7fffffff, RZ, 0xc0, !PT ;  /* 0x7fffffff08ff7812 */ /* 0x000fc8000780c0ff */
[----:B------:R-:W-:-:S13]  /*52b00*/  PLOP3.LUT P0, PT, P1, P0, PT, 0x2f, 0xf2 ;  /* 0x0000000000f2781c */ /* 0x000fda0000f00577 */
[----:B------:R-:W-:Y:S05]  /*52b10*/  @P0 BRA `(.L_x_1957) ;  /* 0x0000000400000947 */ /* 0x000fea0003800000 */
[----:B------:R-:W-:Y:S02]  /*52b20*/  ISETP.GE.AND P0, PT, R11, RZ, PT ;  /* 0x000000ff0b00720c */ /* 0x000fe40003f06270 */
[----:B------:R-:W-:-:S11]  /*52b30*/  ISETP.GE.AND P1, PT, R12, RZ, PT ;  /* 0x000000ff0c00720c */ /* 0x000fd60003f26270 */
[----:B------:R-:W-:Y:S02]  /*52b40*/  @P0 IMAD.MOV.U32 R9, RZ, RZ, RZ ;  /* 0x000000ffff090224 */ /* 0x000fe400078e00ff */
[----:B------:R-:W-:Y:S01]  /*52b50*/  @!P0 FFMA R5, R0, 1.84467440737095516160e+19, RZ ;  /* 0x5f80000000058823 */ /* 0x000fe200000000ff */
[----:B------:R-:W-:Y:S02]  /*52b60*/  @!P0 IMAD.MOV.U32 R9, RZ, RZ, -0x40 ;  /* 0xffffffc0ff098424 */ /* 0x000fe400078e00ff */
[----:B------:R-:W-:Y:S02]  /*52b70*/  @!P1 FFMA R8, R3, 1.84467440737095516160e+19, RZ ;  /* 0x5f80000003089823 */ /* 0x000fe400000000ff */
[----:B------:R-:W-:-:S07]  /*52b80*/  @!P1 VIADD R9, R9, 0x40 ;  /* 0x0000004009099836 */ /* 0x000fce0000000000 */
.L_x_1953:
[----:B------:R-:W-:Y:S01]  /*52b90*/  LEA R3, R4, 0xc0800000, 0x17 ;  /* 0xc080000004037811 */ /* 0x000fe200078eb8ff */
[----:B------:R-:W-:Y:S01]  /*52ba0*/  VIADD R2, R2, 0xffffff81 ;  /* 0xffffff8102027836 */ /* 0x000fe20000000000 */
[----:B------:R-:W-:Y:S03]  /*52bb0*/  BSSY.RECONVERGENT B2, `(.L_x_1958) ;  /* 0x0000035000027945 */ /* 0x000fe60003800200 */
[----:B------:R-:W-:Y:S02]  /*52bc0*/  IMAD.IADD R3, R8, 0x1, -R3 ;  /* 0x0000000108037824 */ /* 0x000fe400078e0a03 */
[C---:B------:R-:W-:Y:S01]  /*52bd0*/  IMAD R0, R2.reuse, -0x800000, R5 ;  /* 0xff80000002007824 */ /* 0x040fe200078e0205 */
[----:B------:R-:W-:Y:S01]  /*52be0*/  IADD3 R2, PT, PT, R2, 0x7f, -R4 ;  /* 0x0000007f02027810 */ /* 0x000fe20007ffe804 */
[----:B------:R-:W0:Y:S01]  /*52bf0*/  MUFU.RCP R8, R3 ;  /* 0x0000000300087308 */ /* 0x000e220000001000 */
[----:B------:R-:W-:-:S03]  /*52c00*/  FADD.FTZ R11, -R3, -RZ ;  /* 0x800000ff030b7221 */ /* 0x000fc60000010100 */
[----:B------:R-:W-:Y:S02]  /*52c10*/  IMAD.IADD R2, R2, 0x1, R9 ;  /* 0x0000000102027824 */ /* 0x000fe400078e0209 */
[----:B0-----:R-:W-:-:S04]  /*52c20*/  FFMA R13, R8, R11, 1 ;  /* 0x3f800000080d7423 */ /* 0x001fc8000000000b */
[----:B------:R-:W-:-:S04]  /*52c30*/  FFMA R12, R8, R13, R8 ;  /* 0x0000000d080c7223 */ /* 0x000fc80000000008 */
[----:B------:R-:W-:-:S04]  /*52c40*/  FFMA R5, R0, R12, RZ ;  /* 0x0000000c00057223 */ /* 0x000fc800000000ff */
[----:B------:R-:W-:-:S04]  /*52c50*/  FFMA R8, R11, R5, R0 ;  /* 0x000000050b087223 */ /* 0x000fc80000000000 */
[----:B------:R-:W-:-:S04]  /*52c60*/  FFMA R13, R12, R8, R5 ;  /* 0x000000080c0d7223 */ /* 0x000fc80000000005 */
[----:B------:R-:W-:-:S04]  /*52c70*/  FFMA R8, R11, R13, R0 ;  /* 0x0000000d0b087223 */ /* 0x000fc80000000000 */
[----:B------:R-:W-:-:S05]  /*52c80*/  FFMA R5, R12, R8, R13 ;  /* 0x000000080c057223 */ /* 0x000fca000000000d */
[----:B------:R-:W-:-:S04]  /*52c90*/  SHF.R.U32.HI R0, RZ, 0x17, R5 ;  /* 0x00000017ff007819 */ /* 0x000fc80000011605 */
[----:B------:R-:W-:-:S04]  /*52ca0*/  LOP3.LUT R0, R0, 0xff, RZ, 0xc0, !PT ;  /* 0x000000ff00007812 */ /* 0x000fc800078ec0ff */
[----:B------:R-:W-:-:S05]  /*52cb0*/  IADD3 R4, PT, PT, R0, R2, RZ ;  /* 0x0000000200047210 */ /* 0x000fca0007ffe0ff */
[----:B------:R-:W-:-:S05]  /*52cc0*/  VIADD R0, R4, 0xffffffff ;  /* 0xffffffff04007836 */ /* 0x000fca0000000000 */
[----:B------:R-:W-:-:S13]  /*52cd0*/  ISETP.GE.U32.AND P0, PT, R0, 0xfe, PT ;  /* 0x000000fe0000780c */ /* 0x000fda0003f06070 */
[----:B------:R-:W-:Y:S05]  /*52ce0*/  @!P0 BRA `(.L_x_1959) ;  /* 0x0000000000808947 */ /* 0x000fea0003800000 */
[----:B------:R-:W-:-:S13]  /*52cf0*/  ISETP.GT.AND P0, PT, R4, 0xfe, PT ;  /* 0x000000fe0400780c */ /* 0x000fda0003f04270 */
[----:B------:R-:W-:Y:S05]  /*52d00*/  @P0 BRA `(.L_x_1960) ;  /* 0x00000000006c0947 */ /* 0x000fea0003800000 */
[----:B------:R-:W-:-:S13]  /*52d10*/  ISETP.GE.AND P0, PT, R4, 0x1, PT ;  /* 0x000000010400780c */ /* 0x000fda0003f06270 */
[----:B------:R-:W-:Y:S05]  /*52d20*/  @P0 BRA `(.L_x_1961) ;  /* 0x0000000000740947 */ /* 0x000fea0003800000 */
[----:B------:R-:W-:Y:S02]  /*52d30*/  ISETP.GE.AND P0, PT, R4, -0x18, PT ;  /* 0xffffffe80400780c */ /* 0x000fe40003f06270 */
[----:B------:R-:W-:-:S11]  /*52d40*/  LOP3.LUT R5, R5, 0x80000000, RZ, 0xc0, !PT ;  /* 0x8000000005057812 */ /* 0x000fd600078ec0ff */
[----:B------:R-:W-:Y:S05]  /*52d50*/  @!P0 BRA `(.L_x_1961) ;  /* 0x0000000000688947 */ /* 0x000fea0003800000 */
[-CC-:B------:R-:W-:Y:S01]  /*52d60*/  FFMA.RZ R0, R12, R8.reuse, R13.reuse ;  /* 0x000000080c007223 */ /* 0x180fe2000000c00d */
[----:B------:R-:W-:Y:S02]  /*52d70*/  VIADD R9, R4, 0x20 ;  /* 0x0000002004097836 */ /* 0x000fe40000000000 */
[-CC-:B------:R-:W-:Y:S01]  /*52d80*/  FFMA.RM R3, R12, R8.reuse, R13.reuse ;  /* 0x000000080c037223 */ /* 0x180fe2000000400d */
[----:B------:R-:W-:Y:S02]  /*52d90*/  ISETP.NE.AND P2, PT, R4, RZ, PT ;  /* 0x000000ff0400720c */ /* 0x000fe40003f45270 */
[----:B------:R-:W-:Y:S01]  /*52da0*/  LOP3.LUT R2, R0, 0x7fffff, RZ, 0xc0, !PT ;  /* 0x007fffff00027812 */ /* 0x000fe200078ec0ff */
[----:B------:R-:W-:Y:S01]  /*52db0*/  FFMA.RP R0, R12, R8, R13 ;  /* 0x000000080c007223 */ /* 0x000fe2000000800d */
[----:B------:R-:W-:Y:S01]  /*52dc0*/  ISETP.NE.AND P1, PT, R4, RZ, PT ;  /* 0x000000ff0400720c */ /* 0x000fe20003f25270 */
[----:B------:R-:W-:Y:S01]  /*52dd0*/  IMAD.MOV R4, RZ, RZ, -R4 ;  /* 0x000000ffff047224 */ /* 0x000fe200078e0a04 */
[----:B------:R-:W-:-:S02]  /*52de0*/  LOP3.LUT R2, R2, 0x800000, RZ, 0xfc, !PT ;  /* 0x0080000002027812 */ /* 0x000fc400078efcff */
[----:B------:R-:W-:Y:S02]  /*52df0*/  FSETP.NEU.FTZ.AND P0, PT, R0, R3, PT ;  /* 0x000000030000720b */ /* 0x000fe40003f1d000 */
[----:B------:R-:W-:Y:S02]  /*52e00*/  SHF.L.U32 R9, R2, R9, RZ ;  /* 0x0000000902097219 */ /* 0x000fe400000006ff */
[----:B------:R-:W-:Y:S02]  /*52e10*/  SEL R3, R4, RZ, P2 ;  /* 0x000000ff04037207 */ /* 0x000fe40001000000 */
[----:B------:R-:W-:Y:S02]  /*52e20*/  ISETP.NE.AND P1, PT, R9, RZ, P1 ;  /* 0x000000ff0900720c */ /* 0x000fe40000f25270 */
[----:B------:R-:W-:Y:S02]  /*52e30*/  SHF.R.U32.HI R3, RZ, R3, R2 ;  /* 0x00000003ff037219 */ /* 0x000fe40000011602 */
[----:B------:R-:W-:-:S02]  /*52e40*/  PLOP3.LUT P0, PT, P0, P1, PT, 0xf8, 0x8f ;  /* 0x00000000008f781c */ /* 0x000fc40000703f70 */
[----:B------:R-:W-:Y:S02]  /*52e50*/  SHF.R.U32.HI R9, RZ, 0x1, R3 ;  /* 0x00000001ff097819 */ /* 0x000fe40000011603 */
[----:B------:R-:W-:-:S04]  /*52e60*/  SEL R0, RZ, 0x1, !P0 ;  /* 0x00000001ff007807 */ /* 0x000fc80004000000 */
[----:B------:R-:W-:-:S04]  /*52e70*/  LOP3.LUT R0, R0, 0x1, R9, 0xf8, !PT ;  /* 0x0000000100007812 */ /* 0x000fc800078ef809 */
[----:B------:R-:W-:-:S05]  /*52e80*/  LOP3.LUT R0, R0, R3, RZ, 0xc0, !PT ;  /* 0x0000000300007212 */ /* 0x000fca00078ec0ff */
[----:B------:R-:W-:-:S05]  /*52e90*/  IMAD.IADD R0, R9, 0x1, R0 ;  /* 0x0000000109007824 */ /* 0x000fca00078e0200 */
[----:B------:R-:W-:Y:S01]  /*52ea0*/  LOP3.LUT R5, R0, R5, RZ, 0xfc, !PT ;  /* 0x0000000500057212 */ /* 0x000fe200078efcff */
[----:B------:R-:W-:Y:S06]  /*52eb0*/  BRA `(.L_x_1961) ;  /* 0x0000000000107947 */ /* 0x000fec0003800000 */
.L_x_1960:
[----:B------:R-:W-:-:S04]  /*52ec0*/  LOP3.LUT R5, R5, 0x80000000, RZ, 0xc0, !PT ;  /* 0x8000000005057812 */ /* 0x000fc800078ec0ff */
[----:B------:R-:W-:Y:S01]  /*52ed0*/  LOP3.LUT R5, R5, 0x7f800000, RZ, 0xfc, !PT ;  /* 0x7f80000005057812 */ /* 0x000fe200078efcff */
[----:B------:R-:W-:Y:S06]  /*52ee0*/  BRA `(.L_x_1961) ;  /* 0x0000000000047947 */ /* 0x000fec0003800000 */
.L_x_1959:
[----:B------:R-:W-:-:S07]  /*52ef0*/  IMAD R5, R2, 0x800000, R5 ;  /* 0x0080000002057824 */ /* 0x000fce00078e0205 */
.L_x_1961:
[----:B------:R-:W-:Y:S05]  /*52f00*/  BSYNC.RECONVERGENT B2 ;  /* 0x0000000000027941 */ /* 0x000fea0003800200 */
.L_x_1958:
[----:B------:R-:W-:Y:S05]  /*52f10*/  BRA `(.L_x_1962) ;  /* 0x0000000000207947 */ /* 0x000fea0003800000 */
.L_x_1957:
[----:B------:R-:W-:-:S04]  /*52f20*/  LOP3.LUT R5, R8, 0x80000000, R5, 0x48, !PT ;  /* 0x8000000008057812 */ /* 0x000fc800078e4805 */
[----:B------:R-:W-:Y:S01]  /*52f30*/  LOP3.LUT R5, R5, 0x7f800000, RZ, 0xfc, !PT ;  /* 0x7f80000005057812 */ /* 0x000fe200078efcff */
[----:B------:R-:W-:Y:S06]  /*52f40*/  BRA `(.L_x_1962) ;  /* 0x0000000000147947 */ /* 0x000fec0003800000 */
.L_x_1956:
[----:B------:R-:W-:Y:S01]  /*52f50*/  LOP3.LUT R5, R8, 0x80000000, R5, 0x48, !PT ;  /* 0x8000000008057812 */ /* 0x000fe200078e4805 */
[----:B------:R-:W-:Y:S06]  /*52f60*/  BRA `(.L_x_1962) ;  /* 0x00000000000c7947 */ /* 0x000fec0003800000 */
.L_x_1955:
[----:B------:R-:W0:Y:S01]  /*52f70*/  MUFU.RSQ R5, -QNAN ;  /* 0xffc0000000057908 */ /* 0x000e220000001400 */
[----:B------:R-:W-:Y:S05]  /*52f80*/  BRA `(.L_x_1962) ;  /* 0x0000000000047947 */ /* 0x000fea0003800000 */
.L_x_1954:
[----:B------:R-:W-:-:S07]  /*52f90*/  FADD.FTZ R5, R0, R3 ;  /* 0x0000000300057221 */ /* 0x000fce0000010000 */
.L_x_1962:
[----:B------:R-:W-:Y:S05]  /*52fa0*/  BSYNC.RECONVERGENT B1 ;  /* 0x0000000000017941 */ /* 0x000fea0003800200 */
.L_x_1952:
[----:B------:R-:W-:Y:S02]  /*52fb0*/  IMAD.MOV.U32 R2, RZ, RZ, R10 ;  /* 0x000000ffff027224 */ /* 0x000fe400078e000a */
[----:B------:R-:W-:-:S04]  /*52fc0*/  IMAD.MOV.U32 R3, RZ, RZ, 0x0 ;  /* 0x00000000ff037424 */ /* 0x000fc800078e00ff */
[----:B0-----:R-:W-:Y:S05]  /*52fd0*/  RET.REL.NODEC R2 `(_Z13distributor_PdPdS_S_ii) ;  /* 0xfffffad002087950 */ /* 0x001fea0003c3ffff */
        .type           $_Z13distributor_PdPdS_S_ii$__internal_accurate_pow,@function
        .size           $_Z13distributor_PdPdS_S_ii$__internal_accurate_pow,(.L_x_2996 - $_Z13distributor_PdPdS_S_ii$__internal_accurate_pow)
$_Z13distributor_PdPdS_S_ii$__internal_accurate_pow:
[----:B------:R-:W-:Y:S01]  /*52fe0*/  ISETP.GT.U32.AND P1, PT, R7, 0xfffff, PT ;  /* 0x000fffff0700780c */ /* 0x000fe20003f24070 */
[--C-:B------:R-:W-:Y:S01]  /*52ff0*/  IMAD.MOV.U32 R6, RZ, RZ, R8.reuse ;  /* 0x000000ffff067224 */ /* 0x100fe200078e0008 */
[----:B------:R-:W-:Y:S01]  /*53000*/  UMOV UR4, 0x7d2cafe2 ;  /* 0x7d2cafe200047882 */ /* 0x000fe20000000000 */
[----:B------:R-:W-:Y:S01]  /*53010*/  IMAD.MOV.U32 R60, RZ, RZ, R7 ;  /* 0x000000ffff3c7224 */ /* 0x000fe200078e0007 */
[----:B------:R-:W-:Y:S01]  /*53020*/  UMOV UR5, 0x3eb0f5ff ;  /* 0x3eb0f5ff00057882 */ /* 0x000fe20000000000 */
[----:B------:R-:W-:Y:S01]  /*53030*/  IMAD.MOV.U32 R66, RZ, RZ, R8 ;  /* 0x000000ffff427224 */ /* 0x000fe200078e0008 */
[----:B------:R-:W-:Y:S01]  /*53040*/  UMOV UR6, 0x3b39803f ;  /* 0x3b39803f00067882 */ /* 0x000fe20000000000 */
[----:B------:R-:W-:Y:S01]  /*53050*/  IMAD.MOV.U32 R70, RZ, RZ, 0x41ad3b5a ;  /* 0x41ad3b5aff467424 */ /* 0x000fe200078e00ff */
[----:B------:R-:W-:Y:S01]  /*53060*/  UMOV UR7, 0x3c7abc9e ;  /* 0x3c7abc9e00077882 */ /* 0x000fe20000000000 */
[----:B------:R-:W-:Y:S01]  /*53070*/  IMAD.MOV.U32 R71, RZ, RZ, 0x3ed0f5d2 ;  /* 0x3ed0f5d2ff477424 */ /* 0x000fe200078e00ff */
[----:B------:R-:W-:-:S03]  /*53080*/  MOV R8, R156 ;  /* 0x0000009c00087202 */ /* 0x000fc60000000f00 */
[----:B------:R-:W-:Y:S01]  /*53090*/  @!P1 DMUL R58, R6, 1.80143985094819840000e+16 ;  /* 0x43500000063a9828 */ /* 0x000fe20000000000 */
[----:B------:R-:W-:Y:S02]  /*530a0*/  SHF.R.U32.HI R6, RZ, 0x14, R7 ;  /* 0x00000014ff067819 */ /* 0x000fe40000011607 */
[----:B------:R-:W-:-:S07]  /*530b0*/  LOP3.LUT R7, R9, 0xff0fffff, RZ, 0xc0, !PT ;  /* 0xff0fffff09077812 */ /* 0x000fce00078ec0ff */
[----:B------:R-:W-:Y:S01]  /*530c0*/  @!P1 IMAD.MOV.U32 R60, RZ, RZ, R59 ;  /* 0x000000ffff3c9224 */ /* 0x000fe200078e003b */
[----:B------:R-:W-:Y:S01]  /*530d0*/  @!P1 LEA.HI R6, R59, 0xffffffca, RZ, 0xc ;  /* 0xffffffca3b069811 */ /* 0x000fe200078f60ff */
[----:B------:R-:W-:Y:S02]  /*530e0*/  @!P1 IMAD.MOV.U32 R66, RZ, RZ, R58 ;  /* 0x000000ffff429224 */ /* 0x000fe400078e003a */
[----:B------:R-:W-:Y:S01]  /*530f0*/  IMAD.SHL.U32 R58, R9, 0x2, RZ ;  /* 0x00000002093a7824 */ /* 0x000fe200078e00ff */
[----:B------:R-:W-:-:S04]  /*53100*/  LOP3.LUT R60, R60, 0x800fffff, RZ, 0xc0, !PT ;  /* 0x800fffff3c3c7812 */ /* 0x000fc800078ec0ff */
[----:B------:R-:W-:Y:S02]  /*53110*/  ISETP.GT.U32.AND P1, PT, R58, -0x2000001, PT ;  /* 0xfdffffff3a00780c */ /* 0x000fe40003f24070 */
[----:B------:R-:W-:Y:S02]  /*53120*/  LOP3.LUT R60, R60, 0x3ff00000, RZ, 0xfc, !PT ;  /* 0x3ff000003c3c7812 */ /* 0x000fe400078efcff */
[----:B------:R-:W-:Y:S01]  /*53130*/  SEL R7, R7, R9, P1 ;  /* 0x0000000907077207 */ /* 0x000fe20000800000 */
[----:B------:R-:W-:Y:S01]  /*53140*/  VIADD R9, R6, 0xfffffc01 ;  /* 0xfffffc0106097836 */ /* 0x000fe20000000000 */
[----:B------:R-:W-:Y:S01]  /*53150*/  ISETP.GE.U32.AND P1, PT, R60, 0x3ff6a09f, PT ;  /* 0x3ff6a09f3c00780c */ /* 0x000fe20003f26070 */
[----:B------:R-:W-:Y:S02]  /*53160*/  IMAD.MOV.U32 R67, RZ, RZ, R60 ;  /* 0x000000ffff437224 */ /* 0x000fe400078e003c */
[----:B------:R-:W-:-:S10]  /*53170*/  IMAD.MOV.U32 R60, RZ, RZ, RZ ;  /* 0x000000ffff3c7224 */ /* 0x000fd400078e00ff */
[----:B------:R-:W-:Y:S02]  /*53180*/  @P1 VIADD R58, R67, 0xfff00000 ;  /* 0xfff00000433a1836 */ /* 0x000fe40000000000 */
[----:B------:R-:W-:Y:S01]  /*53190*/  @P1 VIADD R9, R6, 0xfffffc02 ;  /* 0xfffffc0206091836 */ /* 0x000fe20000000000 */
[----:B------:R-:W-:Y:S01]  /*531a0*/  MOV R6, R8 ;  /* 0x0000000800067202 */ /* 0x000fe20000000f00 */
[----:B------:R-:W-:-:S06]  /*531b0*/  @P1 IMAD.MOV.U32 R67, RZ, RZ, R58 ;  /* 0x000000ffff431224 */ /* 0x000fcc00078e003a */
[C---:B------:R-:W-:Y:S02]  /*531c0*/  DADD R58, R66.reuse, 1 ;  /* 0x3ff00000423a7429 */ /* 0x040fe40000000000 */
[----:B------:R-:W-:-:S04]  /*531d0*/  DADD R66, R66, -1 ;  /* 0xbff0000042427429 */ /* 0x000fc80000000000 */
[----:B------:R-:W0:Y:S02]  /*531e0*/  MUFU.RCP64H R61, R59 ;  /* 0x0000003b003d7308 */ /* 0x000e240000001800 */
[----:B0-----:R-:W-:-:S08]  /*531f0*/  DFMA R58, -R58, R60, 1 ;  /* 0x3ff000003a3a742b */ /* 0x001fd0000000013c */
[----:B------:R-:W-:-:S08]  /*53200*/  DFMA R58, R58, R58, R58 ;  /* 0x0000003a3a3a722b */ /* 0x000fd0000000003a */
[----:B------:R-:W-:-:S08]  /*53210*/  DFMA R60, R60, R58, R60 ;  /* 0x0000003a3c3c722b */ /* 0x000fd0000000003c */
[----:B------:R-:W-:-:S08]  /*53220*/  DMUL R58, R66, R60 ;  /* 0x0000003c423a7228 */ /* 0x000fd00000000000 */
[----:B------:R-:W-:-:S08]  /*53230*/  DFMA R58, R66, R60, R58 ;  /* 0x0000003c423a722b */ /* 0x000fd0000000003a */
[----:B------:R-:W-:Y:S02]  /*53240*/  DMUL R68, R58, R58 ;  /* 0x0000003a3a447228 */ /* 0x000fe40000000000 */
[----:B------:R-:W-:-:S06]  /*53250*/  DADD R64, R66, -R58 ;  /* 0x0000000042407229 */ /* 0x000fcc000000083a */
[----:B------:R-:W-:Y:S01]  /*53260*/  DFMA R70, R68, UR4, R70 ;  /* 0x0000000444467c2b */ /* 0x000fe20008000046 */
[----:B------:R-:W-:Y:S01]  /*53270*/  UMOV UR4, 0x75488a3f ;  /* 0x75488a3f00047882 */ /* 0x000fe20000000000 */
[----:B------:R-:W-:Y:S01]  /*53280*/  UMOV UR5, 0x3ef3b20a ;  /* 0x3ef3b20a00057882 */ /* 0x000fe20000000000 */
[----:B------:R-:W-:Y:S02]  /*53290*/  DADD R126, R64, R64 ;  /* 0x00000000407e7229 */ /* 0x000fe40000000040 */
[----:B------:R-:W-:-:S03]  /*532a0*/  DMUL R64, R58, R58 ;  /* 0x0000003a3a407228 */ /* 0x000fc60000000000 */
[----:B------:R-:W-:Y:S01]  /*532b0*/  DFMA R70, R68, R70, UR4 ;  /* 0x0000000444467e2b */ /* 0x000fe20008000046 */
[----:B------:R-:W-:Y:S01]  /*532c0*/  UMOV UR4, 0xe4faecd5 ;  /* 0xe4faecd500047882 */ /* 0x000fe20000000000 */
[----:B------:R-:W-:Y:S01]  /*532d0*/  UMOV UR5, 0x3f1745cd ;  /* 0x3f1745cd00057882 */ /* 0x000fe20000000000 */
[----:B------:R-:W-:Y:S02]  /*532e0*/  DFMA R126, R66, -R58, R126 ;  /* 0x8000003a427e722b */ /* 0x000fe4000000007e */
[C---:B------:R-:W-:Y:S02]  /*532f0*/  DMUL R66, R58.reuse, R64 ;  /* 0x000000403a427228 */ /* 0x040fe40000000000 */
[----:B------:R-:W-:Y:S02]  /*53300*/  DFMA R128, R58, R58, -R64 ;  /* 0x0000003a3a80722b */ /* 0x000fe40000000840 */
[----:B------:R-:W-:Y:S01]  /*53310*/  DFMA R70, R68, R70, UR4 ;  /* 0x0000000444467e2b */ /* 0x000fe20008000046 */
[----:B------:R-:W-:Y:S01]  /*53320*/  UMOV UR4, 0x258a578b ;  /* 0x258a578b00047882 */ /* 0x000fe20000000000 */
[----:B------:R-:W-:Y:S01]  /*53330*/  UMOV UR5, 0x3f3c71c7 ;  /* 0x3f3c71c700057882 */ /* 0x000fe20000000000 */
[----:B------:R-:W-:-:S02]  /*53340*/  DMUL R60, R60, R126 ;  /* 0x0000007e3c3c7228 */ /* 0x000fc40000000000 */
[----:B------:R-:W-:-:S03]  /*53350*/  DFMA R126, R58, R64, -R66 ;  /* 0x000000403a7e722b */ /* 0x000fc60000000842 */
[----:B------:R-:W-:Y:S01]  /*53360*/  DFMA R70, R68, R70, UR4 ;  /* 0x0000000444467e2b */ /* 0x000fe20008000046 */
[----:B------:R-:W-:Y:S01]  /*53370*/  UMOV UR4, 0x9242b910 ;  /* 0x9242b91000047882 */ /* 0x000fe20000000000 */
[----:B------:R-:W-:-:S03]  /*53380*/  UMOV UR5, 0x3f624924 ;  /* 0x3f62492400057882 */ /* 0x000fc60000000000 */
[----:B------:R-:W-:-:S03]  /*53390*/  DFMA R126, R60, R64, R126 ;  /* 0x000000403c7e722b */ /* 0x000fc6000000007e */
[----:B------:R-:W-:Y:S01]  /*533a0*/  DFMA R70, R68, R70, UR4 ;  /* 0x0000000444467e2b */ /* 0x000fe20008000046 */
[----:B------:R-:W-:Y:S01]  /*533b0*/  UMOV UR4, 0x99999dfb ;  /* 0x99999dfb00047882 */ /* 0x000fe20000000000 */
[----:B------:R-:W-:-:S06]  /*533c0*/  UMOV UR5, 0x3f899999 ;  /* 0x3f89999900057882 */ /* 0x000fcc0000000000 */
[----:B------:R-:W-:Y:S01]  /*533d0*/  DFMA R70, R68, R70, UR4 ;  /* 0x0000000444467e2b */ /* 0x000fe20008000046 */
[----:B------:R-:W-:Y:S01]  /*533e0*/  UMOV UR4, 0x55555555 ;  /* 0x5555555500047882 */ /* 0x000fe20000000000 */
[----:B------:R-:W-:-:S06]  /*533f0*/  UMOV UR5, 0x3fb55555 ;  /* 0x3fb5555500057882 */ /* 0x000fcc0000000000 */
[----:B------:R-:W-:-:S08]  /*53400*/  DFMA R62, R68, R70, UR4 ;  /* 0x00000004443e7e2b */ /* 0x000fd00008000046 */
[----:B------:R-:W-:Y:S01]  /*53410*/  DADD R72, -R62, UR4 ;  /* 0x000000043e487e29 */ /* 0x000fe20008000100 */
[----:B------:R-:W-:Y:S01]  /*53420*/  UMOV UR4, 0xb9e7b0 ;  /* 0x00b9e7b000047882 */ /* 0x000fe20000000000 */
[----:B------:R-:W-:-:S06]  /*53430*/  UMOV UR5, 0x3c46a4cb ;  /* 0x3c46a4cb00057882 */ /* 0x000fcc0000000000 */
[----:B------:R-:W-:Y:S01]  /*53440*/  DFMA R68, R68, R70, R72 ;  /* 0x000000464444722b */ /* 0x000fe20000000048 */
[----:B------:R-:W-:Y:S02]  /*53450*/  VIADD R73, R61, 0x100000 ;  /* 0x001000003d497836 */ /* 0x000fe40000000000 */
[----:B------:R-:W-:-:S05]  /*53460*/  IMAD.MOV.U32 R72, RZ, RZ, R60 ;  /* 0x000000ffff487224 */ /* 0x000fca00078e003c */
[----:B------:R-:W-:Y:S01]  /*53470*/  DADD R68, R68, -UR4 ;  /* 0x8000000444447e29 */ /* 0x000fe20008000000 */
[----:B------:R-:W-:Y:S01]  /*53480*/  UMOV UR4, 0x80000000 ;  /* 0x8000000000047882 */ /* 0x000fe20000000000 */
[----:B------:R-:W-:Y:S01]  /*53490*/  DFMA R72, R58, R72, R128 ;  /* 0x000000483a48722b */ /* 0x000fe20000000080 */
[----:B------:R-:W-:-:S05]  /*534a0*/  UMOV UR5, 0x43300000 ;  /* 0x4330000000057882 */ /* 0x000fca0000000000 */
[----:B------:R-:W-:Y:S02]  /*534b0*/  DADD R70, R62, R68 ;  /* 0x000000003e467229 */ /* 0x000fe40000000044 */
[----:B------:R-:W-:-:S06]  /*534c0*/  DFMA R126, R58, R72, R126 ;  /* 0x000000483a7e722b */ /* 0x000fcc000000007e */
[----:B------:R-:W-:Y:S02]  /*534d0*/  DMUL R64, R70, R66 ;  /* 0x0000004246407228 */ /* 0x000fe40000000000 */
[----:B------:R-:W-:-:S06]  /*534e0*/  DADD R62, R62, -R70 ;  /* 0x000000003e3e7229 */ /* 0x000fcc0000000846 */
[----:B------:R-:W-:Y:S02]  /*534f0*/  DFMA R72, R70, R66, -R64 ;  /* 0x000000424648722b */ /* 0x000fe40000000840 */
[----:B------:R-:W-:-:S06]  /*53500*/  DADD R68, R68, R62 ;  /* 0x0000000044447229 */ /* 0x000fcc000000003e */
[----:B------:R-:W-:-:S08]  /*53510*/  DFMA R70, R70, R126, R72 ;  /* 0x0000007e4646722b */ /* 0x000fd00000000048 */
[----:B------:R-:W-:-:S08]  /*53520*/  DFMA R66, R68, R66, R70 ;  /* 0x000000424442722b */ /* 0x000fd00000000046 */
[----:B------:R-:W-:-:S08]  /*53530*/  DADD R68, R64, R66 ;  /* 0x0000000040447229 */ /* 0x000fd00000000042 */
[--C-:B------:R-:W-:Y:S02]  /*53540*/  DADD R62, R58, R68.reuse ;  /* 0x000000003a3e7229 */ /* 0x100fe40000000044 */
[----:B------:R-:W-:-:S06]  /*53550*/  DADD R64, R64, -R68 ;  /* 0x0000000040407229 */ /* 0x000fcc0000000844 */
[----:B------:R-:W-:Y:S02]  /*53560*/  DADD R58, R58, -R62 ;  /* 0x000000003a3a7229 */ /* 0x000fe4000000083e */
[----:B------:R-:W-:-:S06]  /*53570*/  DADD R64, R66, R64 ;  /* 0x0000000042407229 */ /* 0x000fcc0000000040 */
[----:B------:R-:W-:-:S08]  /*53580*/  DADD R68, R68, R58 ;  /* 0x0000000044447229 */ /* 0x000fd0000000003a */
[----:B------:R-:W-:-:S08]  /*53590*/  DADD R64, R64, R68 ;  /* 0x0000000040407229 */ /* 0x000fd00000000044 */
[----:B------:R-:W-:Y:S01]  /*535a0*/  DADD R64, R60, R64 ;  /* 0x000000003c407229 */ /* 0x000fe20000000040 */
[----:B------:R-:W-:Y:S01]  /*535b0*/  LOP3.LUT R60, R9, 0x80000000, RZ, 0x3c, !PT ;  /* 0x80000000093c7812 */ /* 0x000fe200078e3cff */
[----:B------:R-:W-:-:S06]  /*535c0*/  IMAD.MOV.U32 R61, RZ, RZ, 0x43300000 ;  /* 0x43300000ff3d7424 */ /* 0x000fcc00078e00ff */
[----:B------:R-:W-:Y:S02]  /*535d0*/  DADD R66, R62, R64 ;  /* 0x000000003e427229 */ /* 0x000fe40000000040 */
[----:B------:R-:W-:Y:S01]  /*535e0*/  DADD R60, R60, -UR4 ;  /* 0x800000043c3c7e29 */ /* 0x000fe20008000000 */
[----:B------:R-:W-:Y:S01]  /*535f0*/  UMOV UR4, 0xfefa39ef ;  /* 0xfefa39ef00047882 */ /* 0x000fe20000000000 */
[----:B------:R-:W-:-:S04]  /*53600*/  UMOV UR5, 0x3fe62e42 ;  /* 0x3fe62e4200057882 */ /* 0x000fc80000000000 */
[--C-:B------:R-:W-:Y:S02]  /*53610*/  DADD R62, R62, -R66.reuse ;  /* 0x000000003e3e7229 */ /* 0x100fe40000000842 */
[----:B------:R-:W-:-:S06]  /*53620*/  DFMA R58, R60, UR4, R66 ;  /* 0x000000043c3a7c2b */ /* 0x000fcc0008000042 */
[----:B------:R-:W-:Y:S02]  /*53630*/  DADD R62, R64, R62 ;  /* 0x00000000403e7229 */ /* 0x000fe4000000003e */
[----:B------:R-:W-:-:S08]  /*53640*/  DFMA R68, R60, -UR4, R58 ;  /* 0x800000043c447c2b */ /* 0x000fd0000800003a */
[----:B------:R-:W-:-:S08]  /*53650*/  DADD R66, -R66, R68 ;  /* 0x0000000042427229 */ /* 0x000fd00000000144 */
[----:B------:R-:W-:-:S08]  /*53660*/  DADD R62, R62, -R66 ;  /* 0x000000003e3e7229 */ /* 0x000fd00000000842 */
[----:B------:R-:W-:-:S08]  /*53670*/  DFMA R62, R60, UR6, R62 ;  /* 0x000000063c3e7c2b */ /* 0x000fd0000800003e */
[----:B------:R-:W-:-:S08]  /*53680*/  DADD R60, R58, R62 ;  /* 0x000000003a3c7229 */ /* 0x000fd0000000003e */
[----:B------:R-:W-:Y:S02]  /*53690*/  DADD R58, R58, -R60 ;  /* 0x000000003a3a7229 */ /* 0x000fe4000000083c */
[----:B------:R-:W-:-:S06]  /*536a0*/  DMUL R8, R60, R6 ;  /* 0x000000063c087228 */ /* 0x000fcc0000000000 */
[----:B------:R-:W-:Y:S02]  /*536b0*/  DADD R62, R62, R58 ;  /* 0x000000003e3e7229 */ /* 0x000fe4000000003a */
[----:B------:R-:W-:Y:S01]  /*536c0*/  DFMA R60, R60, R6, -R8 ;  /* 0x000000063c3c722b */ /* 0x000fe20000000808 */
[----:B------:R-:W-:Y:S02]  /*536d0*/  IMAD.MOV.U32 R58, RZ, RZ, 0x652b82fe ;  /* 0x652b82feff3a7424 */ /* 0x000fe400078e00ff */
[----:B------:R-:W-:-:S05]  /*536e0*/  IMAD.MOV.U32 R59, RZ, RZ, 0x3ff71547 ;  /* 0x3ff71547ff3b7424 */ /* 0x000fca00078e00ff */
[----:B------:R-:W-:-:S08]  /*536f0*/  DFMA R60, R62, R6, R60 ;  /* 0x000000063e3c722b */ /* 0x000fd0000000003c */
[----:B------:R-:W-:-:S08]  /*53700*/  DADD R6, R8, R60 ;  /* 0x0000000008067229 */ /* 0x000fd0000000003c */
[----:B------:R-:W-:Y:S02]  /*53710*/  DFMA R58, R6, R58, 6.75539944105574400000e+15 ;  /* 0x43380000063a742b */ /* 0x000fe4000000003a */
[----:B------:R-:W-:-:S06]  /*53720*/  FSETP.GEU.AND P1, PT, |R7|, 4.1917929649353027344, PT ;  /* 0x4086232b0700780b */ /* 0x000fcc0003f2e200 */
        /* <DEDUP_REMOVED lines=35> */
[----:B------:R-:W-:Y:S02]  /*53960*/  DFMA R62, R62, R64, 1 ;  /* 0x3ff000003e3e742b */ /* 0x000fe40000000040 */
[----:B------:R-:W-:-:S08]  /*53970*/  DADD R64, R8, -R6 ;  /* 0x0000000008407229 */ /* 0x000fd00000000806 */
[----:B------:R-:W-:Y:S01]  /*53980*/  DADD R64, R60, R64 ;  /* 0x000000003c407229 */ /* 0x000fe20000000040 */
[----:B------:R-:W-:Y:S02]  /*53990*/  IMAD R9, R58, 0x100000, R63 ;  /* 0x001000003a097824 */ /* 0x000fe400078e023f */
[----:B------:R-:W-:Y:S01]  /*539a0*/  IMAD.MOV.U32 R8, RZ, RZ, R62 ;  /* 0x000000ffff087224 */ /* 0x000fe200078e003e */
[----:B------:R-:W-:Y:S07]  /*539b0*/  @!P1 BRA `(.L_x_1963) ;  /* 0x0000000000309947 */ /* 0x000fee0003800000 */
[C---:B------:R-:W-:Y:S02]  /*539c0*/  DADD R8, R6.reuse, +INF ;  /* 0x7ff0000006087429 */ /* 0x040fe40000000000 */
[----:B------:R-:W-:-:S08]  /*539d0*/  DSETP.GEU.AND P1, PT, R6, RZ, PT ;  /* 0x000000ff0600722a */ /* 0x000fd00003f2e000 */
[----:B------:R-:W-:Y:S02]  /*539e0*/  FSEL R8, R8, RZ, P1 ;  /* 0x000000ff08087208 */ /* 0x000fe40000800000 */
[----:B------:R-:W-:Y:S02]  /*539f0*/  FSEL R9, R9, RZ, P1 ;  /* 0x000000ff09097208 */ /* 0x000fe40000800000 */
[----:B------:R-:W-:-:S13]  /*53a00*/  FSETP.GEU.AND P1, PT, |R7|, 4.2275390625, PT ;  /* 0x408748000700780b */ /* 0x000fda0003f2e200 */
[----:B------:R-:W-:-:S04]  /*53a10*/  @!P1 LEA.HI R6, R58, R58, RZ, 0x1 ;  /* 0x0000003a3a069211 */ /* 0x000fc800078f08ff */
[----:B------:R-:W-:-:S05]  /*53a20*/  @!P1 SHF.R.S32.HI R6, RZ, 0x1, R6 ;  /* 0x00000001ff069819 */ /* 0x000fca0000011406 */
[----:B------:R-:W-:Y:S02]  /*53a30*/  @!P1 IMAD.IADD R7, R58, 0x1, -R6 ;  /* 0x000000013a079824 */ /* 0x000fe400078e0a06 */
[----:B------:R-:W-:Y:S02]  /*53a40*/  @!P1 IMAD R63, R6, 0x100000, R63 ;  /* 0x00100000063f9824 */ /* 0x000fe400078e023f */
[----:B------:R-:W-:Y:S01]  /*53a50*/  @!P1 IMAD.MOV.U32 R6, RZ, RZ, RZ ;  /* 0x000000ffff069224 */ /* 0x000fe200078e00ff */
[----:B------:R-:W-:-:S06]  /*53a60*/  @!P1 LEA R7, R7, 0x3ff00000, 0x14 ;  /* 0x3ff0000007079811 */ /* 0x000fcc00078ea0ff */
[----:B------:R-:W-:-:S11]  /*53a70*/  @!P1 DMUL R8, R62, R6 ;  /* 0x000000063e089228 */ /* 0x000fd60000000000 */
.L_x_1963:
[----:B------:R-:W-:Y:S01]  /*53a80*/  DFMA R6, R64, R8, R8 ;  /* 0x000000084006722b */ /* 0x000fe20000000008 */
[----:B------:R-:W-:Y:S01]  /*53a90*/  IMAD.MOV.U32 R58, RZ, RZ, R0 ;  /* 0x000000ffff3a7224 */ /* 0x000fe200078e0000 */
[----:B------:R-:W-:Y:S01]  /*53aa0*/  DSETP.NEU.AND P1, PT, |R8|, +INF , PT ;  /* 0x7ff000000800742a */ /* 0x000fe20003f2d200 */
[----:B------:R-:W-:-:S07]  /*53ab0*/  IMAD.MOV.U32 R59, RZ, RZ, 0x0 ;  /* 0x00000000ff3b7424 */ /* 0x000fce00078e00ff */
[----:B------:R-:W-:Y:S02]  /*53ac0*/  FSEL R6, R8, R6, !P1 ;  /* 0x0000000608067208 */ /* 0x000fe40004800000 */
[----:B------:R-:W-:Y:S01]  /*53ad0*/  FSEL R9, R9, R7, !P1 ;  /* 0x0000000709097208 */ /* 0x000fe20004800000 */
[----:B------:R-:W-:Y:S06]  /*53ae0*/  RET.REL.NODEC R58 `(_Z13distributor_PdPdS_S_ii) ;  /* 0xfffffac43a447950 */ /* 0x000fec0003c3ffff */
.L_x_1964:
[----:B------:R-:W-:-:S00]  /*53af0*/  BRA `(.L_x_1964) ;  /* 0xfffffffc00fc7947 */ /* 0x000fc0000383ffff */
[----:B------:R-:W-:-:S00]  /*53b00*/  NOP ;  /* 0x0000000000007918 */ /* 0x000fc00000000000 */
[----:B------:R-:W-:-:S00]  /*53b10*/  NOP ;  /* 0x0000000000007918 */ /* 0x000fc00000000000 */
[----:B------:R-:W-:-:S00]  /*53b20*/  NOP ;  /* 0x0000000000007918 */ /* 0x000fc00000000000 */
[----:B------:R-:W-:-:S00]  /*53b30*/  NOP ;  /* 0x0000000000007918 */ /* 0x000fc00000000000 */
[----:B------:R-:W-:-:S00]  /*53b40*/  NOP ;  /* 0x0000000000007918 */ /* 0x000fc00000000000 */
[----:B------:R-:W-:-:S00]  /*53b50*/  NOP ;  /* 0x0000000000007918 */ /* 0x000fc00000000000 */
[----:B------:R-:W-:-:S00]  /*53b60*/  NOP ;  /* 0x0000000000007918 */ /* 0x000fc00000000000 */
[----:B------:R-:W-:-:S00]  /*53b70*/  NOP ;  /* 0x0000000000007918 */ /* 0x000fc00000000000 */
.L_x_2996:


//--------------------- .text._Z11distributordPdS_i --------------------------
	.section	.text._Z11distributordPdS_i,"ax",@progbits
	.align	128
        .global         _Z11distributordPdS_i
        .type           _Z11distributordPdS_i,@function
        .size           _Z11distributordPdS_i,(.L_x_3000 - _Z11distributordPdS_i)
        .other          _Z11distributordPdS_i,@"STO_CUDA_ENTRY STV_DEFAULT"
_Z11distributordPdS_i:
.text._Z11distributordPdS_i:
[----:B------:R-:W0:Y:S01]  /*0000*/  LDC R1, c[0x0][0x37c] ;  /* 0x0000df00ff017b82 */ /* 0x000e220000000800 */
[----:B------:R-:W1:Y:S07]  /*0010*/  S2R R3, SR_TID.X ;  /* 0x0000000000037919 */ /* 0x000e6e0000002100 */
[----:B------:R-:W1:Y:S01]  /*0020*/  S2UR UR4, SR_CTAID.X ;  /* 0x00000000000479c3 */ /* 0x000e620000002500 */
[----:B------:R-:W2:Y:S07]  /*0030*/  LDCU UR5, c[0x0][0x398] ;  /* 0x00007300ff0577ac */ /* 0x000eae0008000800 */
[----:B------:R-:W1:Y:S02]  /*0040*/  LDC R16, c[0x0][0x360] ;  /* 0x0000d800ff107b82 */ /* 0x000e640000000800 */
[----:B-1----:R-:W-:-:S05]  /*0050*/  IMAD R16, R16, UR4, R3 ;  /* 0x0000000410107c24 */ /* 0x002fca000f8e0203 */
[----:B--2---:R-:W-:-:S13]  /*0060*/  ISETP.GE.AND P0, PT, R16, UR5, PT ;  /* 0x0000000510007c0c */ /* 0x004fda000bf06270 */
[----:B0-----:R-:W-:Y:S05]  /*0070*/  @P0 EXIT ;  /* 0x000000000000094d */ /* 0x001fea0003800000 */
[----:B------:R-:W-:Y:S01]  /*0080*/  MOV R0, 0x0 ;  /* 0x0000000000007802 */ /* 0x000fe20000000f00 */
[----:B------:R-:W-:Y:S01]  /*0090*/  IMAD.MOV.U32 R4, RZ, RZ, 0x20 ;  /* 0x00000020ff047424 */ /* 0x000fe200078e00ff */
[----:B------:R-:W0:Y:S01]  /*00a0*/  LDCU.64 UR36, c[0x0][0x358] ;  /* 0x00006b00ff2477ac */ /* 0x000e220008000a00 */
[----:B------:R-:W-:Y:S01]  /*00b0*/  IMAD.MOV.U32 R5, RZ, RZ, RZ ;  /* 0x000000ffff057224 */ /* 0x000fe200078e00ff */
[----:B------:R1:W2:Y:S06]  /*00c0*/  LDC.64 R2, c[0x4][R0] ;  /* 0x0100000000027b82 */ /* 0x0002ac0000000a00 */
[----:B------:R-:W-:-:S07]  /*00d0*/  LEPC R20, `(.L_x_1965) ;  /* 0x000000001014794e */ /* 0x000fce0000000000 */
[----:B012---:R-:W-:Y:S05]  /*00e0*/  CALL.ABS.NOINC R2 ;  /* 0x0000000002007343 */ /* 0x007fea0003c00000 */
.L_x_1965:
[----:B------:R-:W0:Y:S01]  /*00f0*/  LDC.64 R2, c[0x0][0x388] ;  /* 0x0000e200ff027b82 */ /* 0x000e220000000a00 */
[----:B------:R-:W-:-:S04]  /*0100*/  IMAD.SHL.U32 R7, R16, 0x4, RZ ;  /* 0x0000000410077824 */ /* 0x000fc800078e00ff */
[----:B0-----:R-:W-:-:S05]  /*0110*/  IMAD.WIDE R2, R7, 0x8, R2 ;  /* 0x0000000807027825 */ /* 0x001fca00078e0202 */
[----:B------:R-:W2:Y:S04]  /*0120*/  LDG.E.64 R52, desc[UR36][R2.64] ;  /* 0x0000002402347981 */ /* 0x000ea8000c1e1b00 */
[----:B--2---:R0:W-:Y:S04]  /*0130*/  ST.E.64 desc[UR36][R4.64], R52 ;  /* 0x0000003404007985 */ /* 0x0041e8000c101b24 */
        /* <DEDUP_REMOVED lines=9> */
[----:B------:R-:W-:Y:S01]  /*01d0*/  DFMA R10, R8, R10, R8 ;  /* 0x0000000a080a722b */ /* 0x000fe20000000008 */
[----:B--2---:R0:W-:Y:S04]  /*01e0*/  ST.E.64 desc[UR36][R4.64+0x10], R6 ;  /* 0x0000100604007985 */ /* 0x0041e8000c101b24 */
[----:B------:R1:W2:Y:S03]  /*01f0*/  LDG.E.64 R76, desc[UR36][R2.64+0x18] ;  /* 0x00001824024c7981 */ /* 0x0002a6000c1e1b00 */
[----:B------:R-:W-:Y:S01]  /*0200*/  DFMA R8, R10, -R12, 1 ;  /* 0x3ff000000a08742b */ /* 0x000fe2000000080c */
[----:B------:R-:W-:Y:S01]  /*0210*/  FSETP.GEU.AND P1, PT, |R7|, 6.5827683646048100446e-37, PT ;  /* 0x036000000700780b */ /* 0x000fe20003f2e200 */
[----:B------:R-:W-:Y:S01]  /*0220*/  BSSY.RECONVERGENT B0, `(.L_x_1966) ;  /* 0x0000012000007945 */ /* 0x000fe20003800200 */
[----:B------:R-:W-:-:S02]  /*0230*/  IMAD.MOV.U32 R72, RZ, RZ, R6 ;  /* 0x000000ffff487224 */ /* 0x000fc400078e0006 */
[----:B------:R-:W-:-:S03]  /*0240*/  IMAD.MOV.U32 R73, RZ, RZ, R7 ;  /* 0x000000ffff497224 */ /* 0x000fc600078e0007 */
[----:B------:R-:W-:-:S08]  /*0250*/  DFMA R8, R10, R8, R10 ;  /* 0x000000080a08722b */ /* 0x000fd0000000000a */
[----:B------:R-:W-:-:S08]  /*0260*/  DMUL R10, R6, R8 ;  /* 0x00000008060a7228 */ /* 0x000fd00000000000 */
[----:B------:R-:W-:-:S08]  /*0270*/  DFMA R12, R10, -3, R6 ;  /* 0xc00800000a0c782b */ /* 0x000fd00000000006 */
[----:B-1----:R-:W-:-:S10]  /*0280*/  DFMA R2, R8, R12, R10 ;  /* 0x0000000c0802722b */ /* 0x002fd4000000000a */
[----:B------:R-:W-:-:S05]  /*0290*/  FFMA R0, RZ, 2.125, R3 ;  /* 0x40080000ff007823 */ /* 0x000fca0000000003 */
[----:B------:R-:W-:Y:S01]  /*02a0*/  FSETP.GT.AND P0, PT, |R0|, 1.469367938527859385e-39, PT ;  /* 0x001000000000780b */ /* 0x000fe20003f04200 */
[----:B--2---:R0:W-:-:S12]  /*02b0*/  ST.E.64 desc[UR36][R4.64+0x18], R76 ;  /* 0x0000184c04007985 */ /* 0x0041d8000c101b24 */
[----:B------:R-:W-:Y:S05]  /*02c0*/  @P0 BRA P1, `(.L_x_1967) ;  /* 0x00000000001c0947 */ /* 0x000fea0000800000 */
[----:B------:R-:W-:Y:S01]  /*02d0*/  IMAD.MOV.U32 R8, RZ, RZ, R6 ;  /* 0x000000ffff087224 */ /* 0x000fe200078e0006 */
[----:B------:R-:W-:Y:S01]  /*02e0*/  MOV R0, 0x320 ;  /* 0x0000032000007802 */ /* 0x000fe20000000f00 */
[----:B------:R-:W-:Y:S02]  /*02f0*/  IMAD.MOV.U32 R9, RZ, RZ, RZ ;  /* 0x000000ffff097224 */ /* 0x000fe400078e00ff */
[----:B0-----:R-:W-:-:S07]  /*0300*/  IMAD.MOV.U32 R6, RZ, RZ, 0x40080000 ;  /* 0x40080000ff067424 */ /* 0x001fce00078e00ff */
[----:B------:R-:W-:Y:S05]  /*0310*/  CALL.REL.NOINC `($__internal_5_$__cuda_sm20_div_rn_f64_full) ;  /* 0x0000029c000c7944 */ /* 0x000fea0003c00000 */
[----:B------:R-:W-:Y:S01]  /*0320*/  MOV R2, R98 ;  /* 0x0000006200027202 */ /* 0x000fe20000000f00 */
[----:B------:R-:W-:-:S07]  /*0330*/  IMAD.MOV.U32 R3, RZ, RZ, R99 ;  /* 0x000000ffff037224 */ /* 0x000fce00078e0063 */
.L_x_1967:
[----:B------:R-:W-:Y:S05]  /*0340*/  BSYNC.RECONVERGENT B0 ;  /* 0x0000000000007941 */ /* 0x000fea0003800200 */
.L_x_1966:
[----:B------:R-:W-:Y:S01]  /*0350*/  DMUL R10, R74, 0.5 ;  /* 0x3fe000004a0a7828 */ /* 0x000fe20000000000 */
[----:B------:R-:W-:Y:S01]  /*0360*/  BSSY.RECONVERGENT B0, `(.L_x_1968) ;  /* 0x0002988000007945 */ /* 0x000fe20003800200 */
[----:B------:R-:W-:Y:S01]  /*0370*/  DMUL R12, R76, 0.25 ;  /* 0x3fd000004c0c7828 */ /* 0x000fe20000000000 */
[----:B------:R-:W-:Y:S01]  /*0380*/  IMAD.MOV.U32 R20, RZ, RZ, 0x47ae147b ;  /* 0x47ae147bff147424 */ /* 0x000fe200078e00ff */
[----:B------:R-:W-:Y:S01]  /*0390*/  CS2R R18, SRZ ;  /* 0x0000000000127805 */ /* 0x000fe2000001ff00 */
[----:B------:R-:W-:-:S08]  /*03a0*/  IMAD.MOV.U32 R21, RZ, RZ, 0x3f847ae1 ;  /* 0x3f847ae1ff157424 */ /* 0x000fd000078e00ff */
.L_x_2008:
[C---:B------:R-:W-:Y:S01]  /*03b0*/  DSETP.NEU.AND P1, PT, R18.reuse, RZ, PT ;  /* 0x000000ff1200722a */ /* 0x040fe20003f2d000 */
[----:B------:R-:W-:Y:S01]  /*03c0*/  BSSY.RECONVERGENT B1, `(.L_x_1969) ;  /* 0x000007b000017945 */ /* 0x000fe20003800200 */
[----:B0-----:R-:W-:Y:S01]  /*03d0*/  DADD R6, -R18, 100 ;  /* 0x4059000012067429 */ /* 0x001fe20000000100 */
[----:B------:R-:W-:-:S07]  /*03e0*/  IMAD.MOV.U32 R127, RZ, RZ, RZ ;  /* 0x000000ffff7f7224 */ /* 0x000fce00078e00ff */
[----:B------:R-:W-:-:S06]  /*03f0*/  DSETP.GE.AND P0, PT, R20, R6, PT ;  /* 0x000000061400722a */ /* 0x000fcc0003f06000 */
[----:B------:R-:W-:Y:S02]  /*0400*/  FSEL R20, R6, R20, P0 ;  /* 0x0000001406147208 */ /* 0x000fe40000000000 */
[----:B------:R-:W-:Y:S01]  /*0410*/  FSEL R21, R7, R21, P0 ;  /* 0x0000001507157208 */ /* 0x000fe20000000000 */
[----:B------:R-:W-:Y:S06]  /*0420*/  @P1 BRA `(.L_x_1970) ;  /* 0x0000000000941947 */ /* 0x000fec0003800000 */
[C---:B------:R-:W-:Y:S01]  /*0430*/  DADD R6, R18.reuse, 1 ;  /* 0x3ff0000012067429 */ /* 0x040fe20000000000 */
[----:B------:R-:W-:Y:S01]  /*0440*/  IMAD.MOV.U32 R15, RZ, RZ, -0x100000 ;  /* 0xfff00000ff0f7424 */ /* 0x000fe200078e00ff */
[C---:B------:R-:W-:Y:S01]  /*0450*/  DADD R8, R18.reuse, 2 ;  /* 0x4000000012087429 */ /* 0x040fe20000000000 */
        /* <DEDUP_REMOVED lines=34> */
.L_x_1970:
[----:B------:R-:W-:Y:S01]  /*0680*/  DADD R6, -RZ, |R18| ;  /* 0x00000000ff067229 */ /* 0x000fe20000000512 */
[----:B------:R-:W-:Y:S01]  /*0690*/  BSSY.RECONVERGENT B2, `(.L_x_1972) ;  /* 0x0000008000027945 */ /* 0x000fe20003800200 */
[C---:B------:R-:W-:Y:S01]  /*06a0*/  DSETP.NEU.AND P0, PT, R18.reuse, 1, PT ;  /* 0x3ff000001200742a */ /* 0x040fe20003f0d000 */
[----:B------:R-:W-:Y:S01]  /*06b0*/  ISETP.GE.AND P3, PT, R19, RZ, PT ;  /* 0x000000ff1300720c */ /* 0x000fe20003f66270 */
[----:B------:R-:W-:Y:S01]  /*06c0*/  DSETP.NEU.AND P2, PT, |R18|, +INF , PT ;  /* 0x7ff000001200742a */ /* 0x000fe20003f4d200 */
[----:B------:R-:W-:-:S05]  /*06d0*/  MOV R0, 0x710 ;  /* 0x0000071000007802 */ /* 0x000fca0000000f00 */
[----:B------:R-:W-:Y:S02]  /*06e0*/  IMAD.MOV.U32 R8, RZ, RZ, R6 ;  /* 0x000000ffff087224 */ /* 0x000fe400078e0006 */
[----:B------:R-:W-:-:S07]  /*06f0*/  IMAD.MOV.U32 R6, RZ, RZ, 0x3ff00000 ;  /* 0x3ff00000ff067424 */ /* 0x000fce00078e00ff */
[----:B------:R-:W-:Y:S05]  /*0700*/  CALL.REL.NOINC `($_Z11distributordPdS_i$__internal_accurate_pow) ;  /* 0x000002a000487944 */ /* 0x000fea0003c00000 */
[----:B------:R-:W-:Y:S05]  /*0710*/  BSYNC.RECONVERGENT B2 ;  /* 0x0000000000027941 */ /* 0x000fea0003800200 */
.L_x_1972:
[----:B------:R-:W-:Y:S01]  /*0720*/  IMAD.MOV.U32 R7, RZ, RZ, R9 ;  /* 0x000000ffff077224 */ /* 0x000fe200078e0009 */
[----:B------:R-:W-:Y:S01]  /*0730*/  DADD R16, R18, 1 ;  /* 0x3ff0000012107429 */ /* 0x000fe20000000000 */
[----:B------:R-:W-:Y:S01]  /*0740*/  MOV R0, 0xfff00000 ;  /* 0xfff0000000007802 */ /* 0x000fe20000000f00 */
        /* <DEDUP_REMOVED lines=16> */
[----:B------:R-:W-:Y:S05]  /*0850*/  CALL.REL.NOINC `($_Z11distributordPdS_i$__internal_accurate_pow) ;  /* 0x0000029c00f47944 */ /* 0x000fea0003c00000 */
[----:B------:R-:W-:Y:S05]  /*0860*/  BSYNC.RECONVERGENT B2 ;  /* 0x0000000000027941 */ /* 0x000fea0003800200 */
.L_x_1973:
        /* <DEDUP_REMOVED lines=15> */
[----:B------:R-:W-:Y:S05]  /*0960*/  CALL.REL.NOINC `($_Z11distributordPdS_i$__internal_accurate_pow) ;  /* 0x0000029c00b07944 */ /* 0x000fea0003c00000 */
[----:B------:R-:W-:Y:S05]  /*0970*/  BSYNC.RECONVERGENT B2 ;  /* 0x0000000000027941 */ /* 0x000fea0003800200 */
.L_x_1974:
        /* <DEDUP_REMOVED lines=19> */
[----:B------:R-:W-:Y:S05]  /*0ab0*/  CALL.REL.NOINC `($_Z11distributordPdS_i$__internal_accurate_pow) ;  /* 0x0000029c005c7944 */ /* 0x000fea0003c00000 */
[----:B------:R-:W-:Y:S05]  /*0ac0*/  BSYNC.RECONVERGENT B2 ;  /* 0x0000000000027941 */ /* 0x000fea0003800200 */
.L_x_1975:
        /* <DEDUP_REMOVED lines=10> */
.L_x_1971:
[----:B------:R-:W-:Y:S05]  /*0b70*/  BSYNC.RECONVERGENT B1 ;  /* 0x0000000000017941 */ /* 0x000fea0003800200 */
.L_x_1969:
[----:B------:R-:W-:Y:S01]  /*0b80*/  DADD R14, R20, R18 ;  /* 0x00000000140e7229 */ /* 0x000fe20000000012 */
[----:B------:R-:W-:Y:S01]  /*0b90*/  BSSY.RECONVERGENT B1, `(.L_x_1976) ;  /* 0x0000008000017945 */ /* 0x000fe20003800200 */
[----:B------:R-:W-:-:S06]  /*0ba0*/  MOV R0, 0xc10 ;  /* 0x00000c1000007802 */ /* 0x000fcc0000000f00 */
[----:B------:R-:W-:Y:S02]  /*0bb0*/  DADD R6, -RZ, |R14| ;  /* 0x00000000ff067229 */ /* 0x000fe4000000050e */
[----:B------:R-:W-:Y:S01]  /*0bc0*/  DSETP.NEU.AND P0, PT, R14, RZ, PT ;  /* 0x000000ff0e00722a */ /* 0x000fe20003f0d000 */
[----:B------:R-:W-:-:S07]  /*0bd0*/  ISETP.GE.AND P2, PT, R15, RZ, PT ;  /* 0x000000ff0f00720c */ /* 0x000fce0003f46270 */
[----:B------:R-:W-:Y:S02]  /*0be0*/  IMAD.MOV.U32 R8, RZ, RZ, R6 ;  /* 0x000000ffff087224 */ /* 0x000fe400078e0006 */
[----:B------:R-:W-:-:S07]  /*0bf0*/  IMAD.MOV.U32 R6, RZ, RZ, 0x3ff00000 ;  /* 0x3ff00000ff067424 */ /* 0x000fce00078e00ff */
[----:B------:R-:W-:Y:S05]  /*0c00*/  CALL.REL.NOINC `($_Z11distributordPdS_i$__internal_accurate_pow) ;  /* 0x0000029c00087944 */ /* 0x000fea0003c00000 */
[----:B------:R-:W-:Y:S05]  /*0c10*/  BSYNC.RECONVERGENT B1 ;  /* 0x0000000000017941 */ /* 0x000fea0003800200 */
.L_x_1976:
        /* <DEDUP_REMOVED lines=9> */
[----:B------:R-:W-:Y:S01]  /*0cb0*/  FSEL R23, R15, R9, !P0 ;  /* 0x000000090f177208 */ /* 0x000fe20004000000 */
[----:B------:R-:W-:Y:S01]  /*0cc0*/  DADD R8, -RZ, |R14| ;  /* 0x00000000ff087229 */ /* 0x000fe2000000050e */
[----:B------:R-:W-:-:S03]  /*0cd0*/  FSEL R22, R6, RZ, P0 ;  /* 0x000000ff06167208 */ /* 0x000fc60000000000 */
[----:B------:R-:W-:Y:S01]  /*0ce0*/  IMAD.MOV.U32 R7, RZ, RZ, R23 ;  /* 0x000000ffff077224 */ /* 0x000fe200078e0017 */
[----:B------:R-:W-:Y:S01]  /*0cf0*/  MOV R6, R22 ;  /* 0x0000001600067202 */ /* 0x000fe20000000f00 */
        /* <DEDUP_REMOVED lines=11> */
.L_x_1978:
[----:B------:R-:W-:Y:S05]  /*0db0*/  BSYNC.RECONVERGENT B1 ;  /* 0x0000000000017941 */ /* 0x000fea0003800200 */
.L_x_1977:
        /* <DEDUP_REMOVED lines=8> */
[----:B------:R-:W-:Y:S05]  /*0e40*/  CALL.REL.NOINC `($_Z11distributordPdS_i$__internal_accurate_pow) ;  /* 0x0000029800787944 */ /* 0x000fea0003c00000 */
[----:B------:R-:W-:Y:S05]  /*0e50*/  BSYNC.RECONVERGENT B1 ;  /* 0x0000000000017941 */ /* 0x000fea0003800200 */
.L_x_1979:
        /* <DEDUP_REMOVED lines=15> */
[----:B------:R-:W-:Y:S01]  /*0f50*/  MOV R6, 0x0 ;  /* 0x0000000000067802 */ /* 0x000fe20000000f00 */
[----:B------:R-:W-:Y:S01]  /*0f60*/  IMAD.MOV.U32 R7, RZ, RZ, 0x7ff00000 ;  /* 0x7ff00000ff077424 */ /* 0x000fe200078e00ff */
[----:B------:R-:W-:Y:S06]  /*0f70*/  BRA `(.L_x_1981) ;  /* 0x0000000000047947 */ /* 0x000fec0003800000 */
.L_x_1982:
[----:B------:R-:W-:-:S11]  /*0f80*/  DADD R6, R14, 2 ;  /* 0x400000000e067429 */ /* 0x000fd60000000000 */
.L_x_1981:
[----:B------:R-:W-:Y:S05]  /*0f90*/  BSYNC.RECONVERGENT B1 ;  /* 0x0000000000017941 */ /* 0x000fea0003800200 */
.L_x_1980:
        /* <DEDUP_REMOVED lines=11> */
[----:B------:R-:W-:Y:S05]  /*1050*/  CALL.REL.NOINC `($_Z11distributordPdS_i$__internal_accurate_pow) ;  /* 0x0000029400f47944 */ /* 0x000fea0003c00000 */
[----:B------:R-:W-:Y:S05]  /*1060*/  BSYNC.RECONVERGENT B1 ;  /* 0x0000000000017941 */ /* 0x000fea0003800200 */
.L_x_1983:
        /* <DEDUP_REMOVED lines=24> */
.L_x_1986:
[----:B------:R-:W-:-:S11]  /*11f0*/  DADD R6, R14, 3 ;  /* 0x400800000e067429 */ /* 0x000fd60000000000 */
.L_x_1985:
[----:B------:R-:W-:Y:S05]  /*1200*/  BSYNC.RECONVERGENT B1 ;  /* 0x0000000000017941 */ /* 0x000fea0003800200 */
.L_x_1984:
        /* <DEDUP_REMOVED lines=8> */
[----:B------:R-:W-:Y:S01]  /*1290*/  IMAD.MOV.U32 R7, RZ, RZ, R9 ;  /* 0x000000ffff077224 */ /* 0x000fe200078e0009 */
[----:B------:R-:W-:-:S09]  /*12a0*/  MOV R6, 0x40100000 ;  /* 0x4010000000067802 */ /* 0x000fd20000000f00 */
[----:B------:R-:W-:Y:S05]  /*12b0*/  CALL.REL.NOINC `($_Z11distributordPdS_i$__internal_accurate_pow) ;  /* 0x00000294005c7944 */ /* 0x000fea0003c00000 */
[----:B------:R-:W-:Y:S05]  /*12c0*/  BSYNC.RECONVERGENT B1 ;  /* 0x0000000000017941 */ /* 0x000fea0003800200 */
.L_x_1987:
        /* <DEDUP_REMOVED lines=15> */
[----:B------:R-:W-:Y:S02]  /*13c0*/  IMAD.MOV.U32 R6, RZ, RZ, 0x0 ;  /* 0x00000000ff067424 */ /* 0x000fe400078e00ff */
[----:B------:R-:W-:Y:S01]  /*13d0*/  IMAD.MOV.U32 R7, RZ, RZ, 0x7ff00000 ;  /* 0x7ff00000ff077424 */ /* 0x000fe200078e00ff */
[----:B------:R-:W-:Y:S06]  /*13e0*/  BRA `(.L_x_1989) ;  /* 0x0000000000047947 */ /* 0x000fec0003800000 */
.L_x_1990:
[----:B------:R-:W-:-:S11]  /*13f0*/  DADD R6, R14, 4 ;  /* 0x401000000e067429 */ /* 0x000fd60000000000 */
.L_x_1989:
[----:B------:R-:W-:Y:S05]  /*1400*/  BSYNC.RECONVERGENT B1 ;  /* 0x0000000000017941 */ /* 0x000fea0003800200 */
.L_x_1988:
        /* <DEDUP_REMOVED lines=15> */
[----:B------:R-:W-:Y:S01]  /*1500*/  MOV R0, 0x1550 ;  /* 0x0000155000007802 */ /* 0x000fe20000000f00 */
[----:B------:R-:W-:-:S04]  /*1510*/  DSETP.NEU.AND P3, PT, R18, RZ, PT ;  /* 0x000000ff1200722a */ /* 0x000fc80003f6d000 */
[----:B------:R-:W-:Y:S02]  /*1520*/  IMAD.MOV.U32 R8, RZ, RZ, R6 ;  /* 0x000000ffff087224 */ /* 0x000fe400078e0006 */
[----:B------:R-:W-:-:S08]  /*1530*/  IMAD.MOV.U32 R6, RZ, RZ, 0x3ff00000 ;  /* 0x3ff00000ff067424 */ /* 0x000fd000078e00ff */
[----:B------:R-:W-:Y:S05]  /*1540*/  CALL.REL.NOINC `($_Z11distributordPdS_i$__internal_accurate_pow) ;  /* 0x0000029000b87944 */ /* 0x000fea0003c00000 */
[----:B------:R-:W-:Y:S05]  /*1550*/  BSYNC.RECONVERGENT B1 ;  /* 0x0000000000017941 */ /* 0x000fea0003800200 */
.L_x_1992:
        /* <DEDUP_REMOVED lines=18> */
[----:B------:R-:W-:Y:S02]  /*1680*/  MOV R6, 0x40000000 ;  /* 0x4000000000067802 */ /* 0x000fe40000000f00 */
[----:B------:R-:W-:Y:S02]  /*1690*/  MOV R0, 0x16c0 ;  /* 0x000016c000007802 */ /* 0x000fe40000000f00 */
[----:B------:R-:W-:-:S11]  /*16a0*/  DFMA R16, R52, R16, RZ ;  /* 0x000000103410722b */ /* 0x000fd600000000ff */
[----:B------:R-:W-:Y:S05]  /*16b0*/  CALL.REL.NOINC `($_Z11distributordPdS_i$__internal_accurate_pow) ;  /* 0x00000290005c7944 */ /* 0x000fea0003c00000 */
[----:B------:R-:W-:Y:S05]  /*16c0*/  BSYNC.RECONVERGENT B1 ;  /* 0x0000000000017941 */ /* 0x000fea0003800200 */
.L_x_1993:
        /* <DEDUP_REMOVED lines=15> */
[----:B------:R-:W-:Y:S05]  /*17c0*/  CALL.REL.NOINC `($_Z11distributordPdS_i$__internal_accurate_pow) ;  /* 0x0000029000187944 */ /* 0x000fea0003c00000 */
[----:B------:R-:W-:Y:S05]  /*17d0*/  BSYNC.RECONVERGENT B1 ;  /* 0x0000000000017941 */ /* 0x000fea0003800200 */
.L_x_1994:
        /* <DEDUP_REMOVED lines=23> */
.L_x_1995:
        /* <DEDUP_REMOVED lines=19> */
.L_x_1997:
[----:B------:R-:W-:Y:S05]  /*1a80*/  BSYNC.RECONVERGENT B1 ;  /* 0x0000000000017941 */ /* 0x000fea0003800200 */
.L_x_1996:
[----:B------:R-:W-:Y:S01]  /*1a90*/  FSEL R6, R6, RZ, P0 ;  /* 0x000000ff06067208 */ /* 0x000fe20000000000 */
[----:B------:R-:W-:Y:S01]  /*1aa0*/  BSSY.RECONVERGENT B1, `(.L_x_1998) ;  /* 0x0000010000017945 */ /* 0x000fe20003800200 */
[----:B------:R-:W-:Y:S02]  /*1ab0*/  FSEL R7, R9, 1.875, P0 ;  /* 0x3ff0000009077808 */ /* 0x000fe40000000000 */
[----:B------:R-:W-:Y:S02]  /*1ac0*/  ISETP.NE.AND P0, PT, R32, 0x7ff00000, PT ;  /* 0x7ff000002000780c */ /* 0x000fe40003f05270 */
[----:B------:R-:W-:Y:S02]  /*1ad0*/  FSEL R8, R22, RZ, P1 ;  /* 0x000000ff16087208 */ /* 0x000fe40000800000 */
[----:B------:R-:W-:Y:S01]  /*1ae0*/  FSEL R9, R23, 1.875, P1 ;  /* 0x3ff0000017097808 */ /* 0x000fe20000800000 */
[----:B------:R-:W-:-:S05]  /*1af0*/  DFMA R16, R12, R6, R16 ;  /* 0x000000060c10722b */ /* 0x000fca0000000010 */
[----:B------:R-:W-:-:S03]  /*1b00*/  DFMA R8, R52, R8, RZ ;  /* 0x000000083408722b */ /* 0x000fc600000000ff */
        /* <DEDUP_REMOVED lines=8> */
.L_x_2000:
[----:B------:R-:W-:-:S11]  /*1b90*/  DADD R24, R14, 2 ;  /* 0x400000000e187429 */ /* 0x000fd60000000000 */
.L_x_1999:
[----:B------:R-:W-:Y:S05]  /*1ba0*/  BSYNC.RECONVERGENT B1 ;  /* 0x0000000000017941 */ /* 0x000fea0003800200 */
.L_x_1998:
        /* <DEDUP_REMOVED lines=12> */
[----:B------:R-:W-:Y:S02]  /*1c70*/  SEL R27, R26, 0x7ff00000, !P0 ;  /* 0x7ff000001a1b7807 */ /* 0x000fe40004000000 */
[----:B------:R-:W-:Y:S01]  /*1c80*/  MOV R26, RZ ;  /* 0x000000ff001a7202 */ /* 0x000fe20000000f00 */
[----:B------:R-:W-:Y:S06]  /*1c90*/  BRA `(.L_x_2002) ;  /* 0x0000000000047947 */ /* 0x000fec0003800000 */
.L_x_2003:
[----:B------:R-:W-:-:S11]  /*1ca0*/  DADD R26, R14, 3 ;  /* 0x400800000e1a7429 */ /* 0x000fd60000000000 */
.L_x_2002:
[----:B------:R-:W-:Y:S05]  /*1cb0*/  BSYNC.RECONVERGENT B1 ;  /* 0x0000000000017941 */ /* 0x000fea0003800200 */
.L_x_2001:
        /* <DEDUP_REMOVED lines=13> */
.L_x_2006:
[----:B------:R-:W-:-:S11]  /*1d90*/  DADD R30, R14, 4 ;  /* 0x401000000e1e7429 */ /* 0x000fd60000000000 */
.L_x_2005:
[----:B------:R-:W-:Y:S05]  /*1da0*/  BSYNC.RECONVERGENT B1 ;  /* 0x0000000000017941 */ /* 0x000fea0003800200 */
.L_x_2004:
[----:B------:R-:W-:Y:S02]  /*1db0*/  FSEL R6, R30, RZ, P1 ;  /* 0x000000ff1e067208 */ /* 0x000fe40000800000 */
[----:B------:R-:W-:-:S06]  /*1dc0*/  FSEL R7, R31, 1.875, P1 ;  /* 0x3ff000001f077808 */ /* 0x000fcc0000800000 */
[----:B------:R-:W-:-:S08]  /*1dd0*/  DFMA R6, R12, R6, R8 ;  /* 0x000000060c06722b */ /* 0x000fd00000000008 */
[----:B------:R-:W-:Y:S01]  /*1de0*/  DSETP.GT.AND P0, PT, R16, R6, PT ;  /* 0x000000061000722a */ /* 0x000fe20003f04000 */
[----:B------:R-:W-:Y:S02]  /*1df0*/  IMAD.MOV.U32 R6, RZ, RZ, 0x0 ;  /* 0x00000000ff067424 */ /* 0x000fe400078e00ff */
[----:B------:R-:W-:-:S11]  /*1e00*/  IMAD.MOV.U32 R7, RZ, RZ, -0x40100000 ;  /* 0xbff00000ff077424 */ /* 0x000fd600078e00ff */
[----:B------:R-:W-:Y:S05]  /*1e10*/  @P0 BRA `(.L_x_2007) ;  /* 0x0000027c00700947 */ /* 0x000fea0003800000 */
[----:B------:R-:W-:Y:S01]  /*1e20*/  DSETP.GEU.AND P0, PT, R14, 100, PT ;  /* 0x405900000e00742a */ /* 0x000fe20003f0e000 */
[----:B------:R-:W-:Y:S02]  /*1e30*/  IMAD.MOV.U32 R18, RZ, RZ, R14 ;  /* 0x000000ffff127224 */ /* 0x000fe400078e000e */
[----:B------:R-:W-:-:S11]  /*1e40*/  IMAD.MOV.U32 R19, RZ, RZ, R15 ;  /* 0x000000ffff137224 */ /* 0x000fd600078e000f */
[----:B------:R-:W-:Y:S05]  /*1e50*/  @!P0 BRA `(.L_x_2008) ;  /* 0xffffffe400548947 */ /* 0x000fea000383ffff */
[----:B------:R-:W-:Y:S02]  /*1e60*/  IMAD.MOV.U32 R6, RZ, RZ, 0x0 ;  /* 0x00000000ff067424 */ /* 0x000fe400078e00ff */
[----:B------:R-:W-:Y:S01]  /*1e70*/  IMAD.MOV.U32 R7, RZ, RZ, -0x40100000 ;  /* 0xbff00000ff077424 */ /* 0x000fe200078e00ff */
[----:B------:R-:W-:Y:S06]  /*1e80*/  BRA `(.L_x_2007) ;  /* 0x0000027c00547947 */ /* 0x000fec0003800000 */
.L_x_1991:
[----:B------:R-:W-:Y:S01]  /*1e90*/  DADD R16, RZ, R52 ;  /* 0x00000000ff107229 */ /* 0x000fe20000000034 */
[----:B------:R-:W-:Y:S10]  /*1ea0*/  BSSY.RECONVERGENT B1, `(.L_x_2009) ;  /* 0x00000da000017945 */ /* 0x000ff40003800200 */
.L_x_2036:
[----:B------:R-:W-:Y:S01]  /*1eb0*/  DADD R6, -RZ, |R14| ;  /* 0x00000000ff067229 */ /* 0x000fe2000000050e */
[----:B------:R-:W-:Y:S01]  /*1ec0*/  BSSY.RECONVERGENT B2, `(.L_x_2010) ;  /* 0x0000007000027945 */ /* 0x000fe20003800200 */
[----:B------:R-:W-:Y:S01]  /*1ed0*/  DSETP.NEU.AND P0, PT, R14, RZ, PT ;  /* 0x000000ff0e00722a */ /* 0x000fe20003f0d000 */
[----:B------:R-:W-:Y:S02]  /*1ee0*/  ISETP.GE.AND P2, PT, R15, RZ, PT ;  /* 0x000000ff0f00720c */ /* 0x000fe40003f46270 */
[----:B------:R-:W-:-:S05]  /*1ef0*/  MOV R0, 0x1f30 ;  /* 0x00001f3000007802 */ /* 0x000fca0000000f00 */
[----:B------:R-:W-:Y:S02]  /*1f00*/  IMAD.MOV.U32 R8, RZ, RZ, R6 ;  /* 0x000000ffff087224 */ /* 0x000fe400078e0006 */
[----:B------:R-:W-:-:S07]  /*1f10*/  IMAD.MOV.U32 R6, RZ, RZ, 0x3ff00000 ;  /* 0x3ff00000ff067424 */ /* 0x000fce00078e00ff */
[----:B------:R-:W-:Y:S05]  /*1f20*/  CALL.REL.NOINC `($_Z11distributordPdS_i$__internal_accurate_pow) ;  /* 0x0000028800407944 */ /* 0x000fea0003c00000 */
[----:B------:R-:W-:Y:S05]  /*1f30*/  BSYNC.RECONVERGENT B2 ;  /* 0x0000000000027941 */ /* 0x000fea0003800200 */
.L_x_2010:
        /* <DEDUP_REMOVED lines=25> */
.L_x_2012:
[----:B------:R-:W-:Y:S05]  /*20d0*/  BSYNC.RECONVERGENT B2 ;  /* 0x0000000000027941 */ /* 0x000fea0003800200 */
.L_x_2011:
        /* <DEDUP_REMOVED lines=10> */
.L_x_2013:
        /* <DEDUP_REMOVED lines=18> */
.L_x_2016:
[----:B------:R-:W-:-:S11]  /*22a0*/  DADD R6, R14, 2 ;  /* 0x400000000e067429 */ /* 0x000fd60000000000 */
.L_x_2015:
[----:B------:R-:W-:Y:S05]  /*22b0*/  BSYNC.RECONVERGENT B2 ;  /* 0x0000000000027941 */ /* 0x000fea0003800200 */
.L_x_2014:
        /* <DEDUP_REMOVED lines=13> */
.L_x_2017:
        /* <DEDUP_REMOVED lines=24> */
.L_x_2020:
[----:B------:R-:W-:-:S11]  /*2510*/  DADD R6, R14, 3 ;  /* 0x400800000e067429 */ /* 0x000fd60000000000 */
.L_x_2019:
[----:B------:R-:W-:Y:S05]  /*2520*/  BSYNC.RECONVERGENT B2 ;  /* 0x0000000000027941 */ /* 0x000fea0003800200 */
.L_x_2018:
        /* <DEDUP_REMOVED lines=12> */
.L_x_2021:
        /* <DEDUP_REMOVED lines=14> */
.L_x_2024:
[----:B------:R-:W-:-:S11]  /*26d0*/  DADD R6, R14, 4 ;  /* 0x401000000e067429 */ /* 0x000fd60000000000 */
.L_x_2023:
[----:B------:R-:W-:Y:S05]  /*26e0*/  BSYNC.RECONVERGENT B2 ;  /* 0x0000000000027941 */ /* 0x000fea0003800200 */
.L_x_2022:
        /* <DEDUP_REMOVED lines=16> */
.L_x_2027:
[----:B------:R-:W-:-:S11]  /*27f0*/  DADD R22, R14, 1 ;  /* 0x3ff000000e167429 */ /* 0x000fd60000000000 */
.L_x_2026:
[----:B------:R-:W-:Y:S05]  /*2800*/  BSYNC.RECONVERGENT B2 ;  /* 0x0000000000027941 */ /* 0x000fea0003800200 */
.L_x_2025:
        /* <DEDUP_REMOVED lines=13> */
.L_x_2030:
[----:B------:R-:W-:-:S11]  /*28e0*/  DADD R20, R14, 2 ;  /* 0x400000000e147429 */ /* 0x000fd60000000000 */
.L_x_2029:
[----:B------:R-:W-:Y:S05]  /*28f0*/  BSYNC.RECONVERGENT B2 ;  /* 0x0000000000027941 */ /* 0x000fea0003800200 */
.L_x_2028:
        /* <DEDUP_REMOVED lines=15> */
.L_x_2033:
[----:B------:R-:W-:-:S11]  /*29f0*/  DADD R18, R14, 3 ;  /* 0x400800000e127429 */ /* 0x000fd60000000000 */
.L_x_2032:
[----:B------:R-:W-:Y:S05]  /*2a00*/  BSYNC.RECONVERGENT B2 ;  /* 0x0000000000027941 */ /* 0x000fea0003800200 */
.L_x_2031:
[----:B------:R-:W-:Y:S01]  /*2a10*/  FSEL R6, R18, RZ, P0 ;  /* 0x000000ff12067208 */ /* 0x000fe20000000000 */
[----:B------:R-:W0:Y:S01]  /*2a20*/  LDC.64 R20, c[0x0][0x380] ;  /* 0x0000e000ff147b82 */ /* 0x000e220000000a00 */
[----:B------:R-:W-:Y:S01]  /*2a30*/  FSEL R7, R19, 1.875, P0 ;  /* 0x3ff0000013077808 */ /* 0x000fe20000000000 */
[----:B------:R-:W-:Y:S05]  /*2a40*/  BSSY.RECONVERGENT B3, `(.L_x_2034) ;  /* 0x0000017000037945 */ /* 0x000fea0003800200 */
        /* <DEDUP_REMOVED lines=21> */
[----:B------:R-:W-:Y:S05]  /*2ba0*/  CALL.REL.NOINC `($__internal_5_$__cuda_sm20_div_rn_f64_full) ;  /* 0x0000027000e87944 */ /* 0x000fea0003c00000 */
.L_x_2035:
[----:B------:R-:W-:Y:S05]  /*2bb0*/  BSYNC.RECONVERGENT B3 ;  /* 0x0000000000037941 */ /* 0x000fea0003800200 */
.L_x_2034:
[----:B------:R-:W-:Y:S01]  /*2bc0*/  DADD R98, R14, -R98 ;  /* 0x000000000e627229 */ /* 0x000fe20000000862 */
[----:B------:R-:W-:Y:S01]  /*2bd0*/  UMOV UR4, 0xa0b5ed8d ;  /* 0xa0b5ed8d00047882 */ /* 0x000fe20000000000 */
[----:B------:R-:W-:-:S06]  /*2be0*/  UMOV UR5, 0x3eb0c6f7 ;  /* 0x3eb0c6f700057882 */ /* 0x000fcc0000000000 */
[----:B------:R-:W-:Y:S02]  /*2bf0*/  DADD R6, R98, -R14 ;  /* 0x0000000062067229 */ /* 0x000fe4000000080e */
[----:B------:R-:W-:Y:S02]  /*2c00*/  IMAD.MOV.U32 R14, RZ, RZ, R98 ;  /* 0x000000ffff0e7224 */ /* 0x000fe400078e0062 */
[----:B------:R-:W-:-:S04]  /*2c10*/  IMAD.MOV.U32 R15, RZ, RZ, R99 ;  /* 0x000000ffff0f7224 */ /* 0x000fc800078e0063 */
[----:B------:R-:W-:-:S14]  /*2c20*/  DSETP.GT.AND P0, PT, |R6|, UR4, PT ;  /* 0x0000000406007e2a */ /* 0x000fdc000bf04200 */
[----:B------:R-:W-:Y:S05]  /*2c30*/  @P0 BRA `(.L_x_2036) ;  /* 0xfffffff0009c0947 */ /* 0x000fea000383ffff */
[----:B------:R-:W-:Y:S05]  /*2c40*/  BSYNC.RECONVERGENT B1 ;  /* 0x0000000000017941 */ /* 0x000fea0003800200 */
.L_x_2009:
[----:B------:R-:W-:Y:S01]  /*2c50*/  DADD R10, R14, R14 ;  /* 0x000000000e0a7229 */ /* 0x000fe2000000000e */
[----:B------:R-:W-:Y:S02]  /*2c60*/  IMAD.MOV.U32 R6, RZ, RZ, 0x0 ;  /* 0x00000000ff067424 */ /* 0x000fe400078e00ff */
[----:B------:R-:W-:-:S05]  /*2c70*/  IMAD.MOV.U32 R7, RZ, RZ, -0x40100000 ;  /* 0xbff00000ff077424 */ /* 0x000fca00078e00ff */
        /* <DEDUP_REMOVED lines=16> */
[----:B------:R-:W-:Y:S05]  /*2d80*/  CALL.REL.NOINC `($_Z11distributordPdS_i$__internal_accurate_pow) ;  /* 0x0000027800a87944 */ /* 0x000fea0003c00000 */
[----:B------:R-:W-:Y:S05]  /*2d90*/  BSYNC.RECONVERGENT B2 ;  /* 0x0000000000027941 */ /* 0x000fea0003800200 */
.L_x_2039:
[----:B------:R-:W-:Y:S01]  /*2da0*/  IMAD.MOV.U32 R28, RZ, RZ, 0x47ae147b ;  /* 0x47ae147bff1c7424 */ /* 0x000fe200078e00ff */
[----:B------:R-:W-:Y:S01]  /*2db0*/  CS2R R12, SRZ ;  /* 0x00000000000c7805 */ /* 0x000fe2000001ff00 */
[----:B------:R-:W-:Y:S01]  /*2dc0*/  IMAD.MOV.U32 R29, RZ, RZ, 0x3f847ae1 ;  /* 0x3f847ae1ff1d7424 */ /* 0x000fe200078e00ff */
[----:B------:R-:W-:Y:S01]  /*2dd0*/  CS2R R30, SRZ ;  /* 0x00000000001e7805 */ /* 0x000fe2000001ff00 */
[----:B------:R-:W-:Y:S01]  /*2de0*/  IMAD.MOV.U32 R32, RZ, RZ, R6 ;  /* 0x000000ffff207224 */ /* 0x000fe200078e0006 */
[----:B------:R-:W-:-:S07]  /*2df0*/  MOV R33, R9 ;  /* 0x0000000900217202 */ /* 0x000fce0000000f00 */
.L_x_2904:
        /* <DEDUP_REMOVED lines=20> */
.L_x_2042:
        /* <DEDUP_REMOVED lines=21> */
.L_x_2044:
[----:B------:R-:W-:Y:S05]  /*3090*/  BSYNC.RECONVERGENT B2 ;  /* 0x0000000000027941 */ /* 0x000fea0003800200 */
.L_x_2043:
        /* <DEDUP_REMOVED lines=10> */
.L_x_2045:
        /* <DEDUP_REMOVED lines=14> */
.L_x_2048:
[----:B------:R-:W-:-:S11]  /*3220*/  DADD R6, R2, 2 ;  /* 0x4000000002067429 */ /* 0x000fd60000000000 */
.L_x_2047:
[----:B------:R-:W-:Y:S05]  /*3230*/  BSYNC.RECONVERGENT B2 ;  /* 0x0000000000027941 */ /* 0x000fea0003800200 */
.L_x_2046:
        /* <DEDUP_REMOVED lines=10> */
[----:B------:R-:W-:Y:S01]  /*32e0*/  MOV R7, R9 ;  /* 0x0000000900077202 */ /* 0x000fe20000000f00 */
[----:B------:R-:W-:-:S09]  /*32f0*/  IMAD.MOV.U32 R6, RZ, RZ, 0x40080000 ;  /* 0x40080000ff067424 */ /* 0x000fd200078e00ff */
[----:B------:R-:W-:Y:S05]  /*3300*/  CALL.REL.NOINC `($_Z11distributordPdS_i$__internal_accurate_pow) ;  /* 0x0000027400487944 */ /* 0x000fea0003c00000 */
[----:B------:R-:W-:Y:S05]  /*3310*/  BSYNC.RECONVERGENT B2 ;  /* 0x0000000000027941 */ /* 0x000fea0003800200 */
.L_x_2049:
        /* <DEDUP_REMOVED lines=20> */
.L_x_2052:
[----:B------:R-:W-:-:S11]  /*3460*/  DADD R6, R2, 3 ;  /* 0x4008000002067429 */ /* 0x000fd60000000000 */
.L_x_2051:
[----:B------:R-:W-:Y:S05]  /*3470*/  BSYNC.RECONVERGENT B2 ;  /* 0x0000000000027941 */ /* 0x000fea0003800200 */
.L_x_2050:
        /* <DEDUP_REMOVED lines=26> */
[----:B------:R-:W-:Y:S05]  /*3620*/  CALL.REL.NOINC `($__internal_5_$__cuda_sm20_div_rn_f64_full) ;  /* 0x0000026800487944 */ /* 0x000fea0003c00000 */
.L_x_2054:
[----:B------:R-:W-:Y:S05]  /*3630*/  BSYNC.RECONVERGENT B4 ;  /* 0x0000000000047941 */ /* 0x000fea0003800200 */
.L_x_2053:
[----:B------:R-:W-:Y:S01]  /*3640*/  DADD R6, -RZ, |R2| ;  /* 0x00000000ff067229 */ /* 0x000fe20000000502 */
[----:B------:R-:W-:Y:S01]  /*3650*/  BSSY.RECONVERGENT B2, `(.L_x_2055) ;  /* 0x0000006000027945 */ /* 0x000fe20003800200 */
[----:B------:R-:W-:Y:S01]  /*3660*/  DFMA R14, R98, R16, R14 ;  /* 0x00000010620e722b */ /* 0x000fe2000000000e */
[----:B------:R-:W-:-:S07]  /*3670*/  MOV R0, 0x36b0 ;  /* 0x000036b000007802 */ /* 0x000fce0000000f00 */
[----:B------:R-:W-:Y:S01]  /*3680*/  MOV R8, R6 ;  /* 0x0000000600087202 */ /* 0x000fe20000000f00 */
[----:B------:R-:W-:-:S07]  /*3690*/  IMAD.MOV.U32 R6, RZ, RZ, 0x40100000 ;  /* 0x40100000ff067424 */ /* 0x000fce00078e00ff */
[----:B------:R-:W-:Y:S05]  /*36a0*/  CALL.REL.NOINC `($_Z11distributordPdS_i$__internal_accurate_pow) ;  /* 0x0000027000607944 */ /* 0x000fea0003c00000 */
[----:B------:R-:W-:Y:S05]  /*36b0*/  BSYNC.RECONVERGENT B2 ;  /* 0x0000000000027941 */ /* 0x000fea0003800200 */
.L_x_2055:
        /* <DEDUP_REMOVED lines=14> */
.L_x_2058:
[----:B------:R-:W-:-:S11]  /*37a0*/  DADD R6, R2, 4 ;  /* 0x4010000002067429 */ /* 0x000fd60000000000 */
.L_x_2057:
[----:B------:R-:W-:Y:S05]  /*37b0*/  BSYNC.RECONVERGENT B2 ;  /* 0x0000000000027941 */ /* 0x000fea0003800200 */
.L_x_2056:
        /* <DEDUP_REMOVED lines=8> */
.L_x_2041:
[----:B------:R-:W-:Y:S01]  /*3840*/  DADD R2, -R86, R30 ;  /* 0x0000000056027229 */ /* 0x000fe2000000011e */
        /* <DEDUP_REMOVED lines=9> */
.L_x_2060:
        /* <DEDUP_REMOVED lines=21> */
.L_x_2062:
[----:B------:R-:W-:Y:S05]  /*3a30*/  BSYNC.RECONVERGENT B2 ;  /* 0x0000000000027941 */ /* 0x000fea0003800200 */
.L_x_2061:
        /* <DEDUP_REMOVED lines=10> */
.L_x_2063:
        /* <DEDUP_REMOVED lines=14> */
.L_x_2066:
[----:B------:R-:W-:-:S11]  /*3bc0*/  DADD R6, R2, 2 ;  /* 0x4000000002067429 */ /* 0x000fd60000000000 */
.L_x_2065:
[----:B------:R-:W-:Y:S05]  /*3bd0*/  BSYNC.RECONVERGENT B2 ;  /* 0x0000000000027941 */ /* 0x000fea0003800200 */
.L_x_2064:
        /* <DEDUP_REMOVED lines=14> */
.L_x_2067:
        /* <DEDUP_REMOVED lines=20> */
.L_x_2070:
[----:B------:R-:W-:-:S11]  /*3e00*/  DADD R6, R2, 3 ;  /* 0x4008000002067429 */ /* 0x000fd60000000000 */
.L_x_2069:
[----:B------:R-:W-:Y:S05]  /*3e10*/  BSYNC.RECONVERGENT B2 ;  /* 0x0000000000027941 */ /* 0x000fea0003800200 */
.L_x_2068:
        /* <DEDUP_REMOVED lines=26> */
[----:B------:R-:W-:Y:S05]  /*3fc0*/  CALL.REL.NOINC `($__internal_5_$__cuda_sm20_div_rn_f64_full) ;  /* 0x0000025c00e07944 */ /* 0x000fea0003c00000 */
.L_x_2072:
[----:B------:R-:W-:Y:S05]  /*3fd0*/  BSYNC.RECONVERGENT B4 ;  /* 0x0000000000047941 */ /* 0x000fea0003800200 */
.L_x_2071:
[----:B------:R-:W-:Y:S01]  /*3fe0*/  DADD R6, -RZ, |R2| ;  /* 0x00000000ff067229 */ /* 0x000fe20000000502 */
[----:B------:R-:W-:Y:S01]  /*3ff0*/  BSSY.RECONVERGENT B2, `(.L_x_2073) ;  /* 0x0000006000027945 */ /* 0x000fe20003800200 */
[----:B------:R-:W-:Y:S01]  /*4000*/  DFMA R14, R98, R16, R14 ;  /* 0x00000010620e722b */ /* 0x000fe2000000000e */
[----:B------:R-:W-:-:S07]  /*4010*/  MOV R0, 0x4050 ;  /* 0x0000405000007802 */ /* 0x000fce0000000f00 */
[----:B------:R-:W-:Y:S02]  /*4020*/  IMAD.MOV.U32 R8, RZ, RZ, R6 ;  /* 0x000000ffff087224 */ /* 0x000fe400078e0006 */
[----:B------:R-:W-:-:S07]  /*4030*/  IMAD.MOV.U32 R6, RZ, RZ, 0x40100000 ;  /* 0x40100000ff067424 */ /* 0x000fce00078e00ff */
[----:B------:R-:W-:Y:S05]  /*4040*/  CALL.REL.NOINC `($_Z11distributordPdS_i$__internal_accurate_pow) ;  /* 0x0000026400f87944 */ /* 0x000fea0003c00000 */
[----:B------:R-:W-:Y:S05]  /*4050*/  BSYNC.RECONVERGENT B2 ;  /* 0x0000000000027941 */ /* 0x000fea0003800200 */
.L_x_2073:
        /* <DEDUP_REMOVED lines=14> */
.L_x_2076:
[----:B------:R-:W-:-:S11]  /*4140*/  DADD R6, R2, 4 ;  /* 0x4010000002067429 */ /* 0x000fd60000000000 */
.L_x_2075:
[----:B------:R-:W-:Y:S05]  /*4150*/  BSYNC.RECONVERGENT B2 ;  /* 0x0000000000027941 */ /* 0x000fea0003800200 */
.L_x_2074:
[----:B------:R-:W0:Y:S01]  /*4160*/  LDC.64 R38, c[0x0][0x380] ;  /* 0x0000e000ff267b82 */ /* 0x000e220000000a00 */
[----:B------:R-:W-:Y:S02]  /*4170*/  DSETP.NEU.AND P0, PT, R2, 1, PT ;  /* 0x3ff000000200742a */ /* 0x000fe40003f0d000 */
[----:B------:R-:W-:-:S04]  /*4180*/  DMUL R76, R76, 0.25 ;  /* 0x3fd000004c4c7828 */ /* 0x000fc80000000000 */
[----:B------:R-:W-:Y:S02]  /*4190*/  FSEL R2, R6, RZ, P0 ;  /* 0x000000ff06027208 */ /* 0x000fe40000000000 */
[----:B------:R-:W-:-:S06]  /*41a0*/  FSEL R3, R7, 1.875, P0 ;  /* 0x3ff0000007037808 */ /* 0x000fcc0000000000 */
[----:B------:R-:W-:-:S08]  /*41b0*/  DFMA R14, R76, R2, R14 ;  /* 0x000000024c0e722b */ /* 0x000fd0000000000e */
[----:B0-----:R-:W-:-:S11]  /*41c0*/  DFMA R38, R38, 0.5, R14 ;  /* 0x3fe000002626782b */ /* 0x001fd6000000000e */
.L_x_2059:
[----:B------:R-:W-:Y:S05]  /*41d0*/  BSYNC.RECONVERGENT B3 ;  /* 0x0000000000037941 */ /* 0x000fea0003800200 */
.L_x_2040:
        /* <DEDUP_REMOVED lines=23> */
[----:B------:R-:W-:Y:S05]  /*4350*/  CALL.REL.NOINC `($__internal_5_$__cuda_sm20_div_rn_f64_full) ;  /* 0x0000025800fc7944 */ /* 0x000fea0003c00000 */
[----:B------:R-:W-:Y:S01]  /*4360*/  MOV R2, R98 ;  /* 0x0000006200027202 */ /* 0x000fe20000000f00 */
[----:B------:R-:W-:-:S07]  /*4370*/  IMAD.MOV.U32 R3, RZ, RZ, R99 ;  /* 0x000000ffff037224 */ /* 0x000fce00078e0063 */
.L_x_2078:
[----:B------:R-:W-:Y:S05]  /*4380*/  BSYNC.RECONVERGENT B3 ;  /* 0x0000000000037941 */ /* 0x000fea0003800200 */
.L_x_2077:
[----:B------:R-:W-:Y:S01]  /*4390*/  DADD R8, -RZ, |R2| ;  /* 0x00000000ff087229 */ /* 0x000fe20000000502 */
[----:B------:R-:W-:Y:S01]  /*43a0*/  BSSY.RECONVERGENT B2, `(.L_x_2079) ;  /* 0x0000005000027945 */ /* 0x000fe20003800200 */
[----:B------:R-:W-:Y:S01]  /*43b0*/  IMAD.MOV.U32 R6, RZ, RZ, 0x40000000 ;  /* 0x40000000ff067424 */ /* 0x000fe200078e00ff */
[----:B------:R-:W-:-:S07]  /*43c0*/  MOV R0, 0x43f0 ;  /* 0x000043f000007802 */ /* 0x000fce0000000f00 */
[----:B------:R-:W-:-:S07]  /*43d0*/  IMAD.MOV.U32 R7, RZ, RZ, R9 ;  /* 0x000000ffff077224 */ /* 0x000fce00078e0009 */
[----:B------:R-:W-:Y:S05]  /*43e0*/  CALL.REL.NOINC `($_Z11distributordPdS_i$__internal_accurate_pow) ;  /* 0x0000026400107944 */ /* 0x000fea0003c00000 */
[----:B------:R-:W-:Y:S05]  /*43f0*/  BSYNC.RECONVERGENT B2 ;  /* 0x0000000000027941 */ /* 0x000fea0003800200 */
.L_x_2079:
        /* <DEDUP_REMOVED lines=18> */
.L_x_2081:
[----:B------:R-:W-:Y:S05]  /*4520*/  BSYNC.RECONVERGENT B2 ;  /* 0x0000000000027941 */ /* 0x000fea0003800200 */
.L_x_2080:
        /* <DEDUP_REMOVED lines=24> */
[----:B------:R-:W-:Y:S05]  /*46b0*/  CALL.REL.NOINC `($__internal_6_$__cuda_sm20_dsqrt_rn_f64_mediumpath_v1) ;  /* 0x0000025c00b47944 */ /* 0x000fea0003c00000 */
.L_x_2083:
[----:B------:R-:W-:Y:S05]  /*46c0*/  BSYNC.RECONVERGENT B3 ;  /* 0x0000000000037941 */ /* 0x000fea0003800200 */
.L_x_2082:
[----:B------:R-:W-:Y:S01]  /*46d0*/  FSEL R14, R8, 3.01326645709721542066e+23, P0 ;  /* 0x667f3bcd080e7808 */ /* 0x000fe20000000000 */
[----:B------:R-:W-:Y:S01]  /*46e0*/  BSSY.RECONVERGENT B2, `(.L_x_2084) ;  /* 0x0000007000027945 */ /* 0x000fe20003800200 */
[----:B------:R-:W-:Y:S01]  /*46f0*/  FSEL R15, R9, 1.9267766475677490234, P0 ;  /* 0x3ff6a09e090f7808 */ /* 0x000fe20000000000 */
[----:B------:R-:W-:Y:S01]  /*4700*/  IMAD.MOV.U32 R6, RZ, RZ, 0x40000000 ;  /* 0x40000000ff067424 */ /* 0x000fe200078e00ff */
[----:B------:R-:W-:-:S04]  /*4710*/  MOV R0, 0x4750 ;  /* 0x0000475000007802 */ /* 0x000fc80000000f00 */
[----:B------:R-:W-:-:S10]  /*4720*/  DADD R8, -RZ, |R14| ;  /* 0x00000000ff087229 */ /* 0x000fd4000000050e */
[----:B------:R-:W-:-:S07]  /*4730*/  IMAD.MOV.U32 R7, RZ, RZ, R9 ;  /* 0x000000ffff077224 */ /* 0x000fce00078e0009 */
[----:B------:R-:W-:Y:S05]  /*4740*/  CALL.REL.NOINC `($_Z11distributordPdS_i$__internal_accurate_pow) ;  /* 0x0000026000387944 */ /* 0x000fea0003c00000 */
[----:B------:R-:W-:Y:S05]  /*4750*/  BSYNC.RECONVERGENT B2 ;  /* 0x0000000000027941 */ /* 0x000fea0003800200 */
.L_x_2084:
        /* <DEDUP_REMOVED lines=15> */
.L_x_2086:
[----:B------:R-:W-:Y:S05]  /*4850*/  BSYNC.RECONVERGENT B2 ;  /* 0x0000000000027941 */ /* 0x000fea0003800200 */
.L_x_2085:
[----:B------:R-:W-:Y:S01]  /*4860*/  FSEL R7, R7, 1.875, P2 ;  /* 0x3ff0000007077808 */ /* 0x000fe20001000000 */
[----:B------:R-:W-:Y:S01]  /*4870*/  IMAD.MOV.U32 R8, RZ, RZ, 0x1 ;  /* 0x00000001ff087424 */ /* 0x000fe200078e00ff */
[----:B------:R-:W-:Y:S01]  /*4880*/  FSEL R6, R6, RZ, P2 ;  /* 0x000000ff06067208 */ /* 0x000fe20001000000 */
[----:B------:R-:W-:Y:S01]  /*4890*/  BSSY.RECONVERGENT B3, `(.L_x_2087) ;  /* 0x0000015000037945 */ /* 0x000fe20003800200 */
[----:B------:R-:W0:Y:S01]  /*48a0*/  MUFU.RCP64H R9, R7 ;  /* 0x0000000700097308 */ /* 0x000e220000001800 */
[----:B------:R-:W-:Y:S02]  /*48b0*/  FSETP.GEU.AND P2, PT, |R39|, 6.5827683646048100446e-37, PT ;  /* 0x036000002700780b */ /* 0x000fe40003f4e200 */
[----:B------:R-:W-:Y:S01]  /*48c0*/  ISETP.NE.AND P0, PT, R16, 0x7ff00000, PT ;  /* 0x7ff000001000780c */ /* 0x000fe20003f05270 */
        /* <DEDUP_REMOVED lines=16> */
[----:B------:R-:W-:Y:S05]  /*49d0*/  CALL.REL.NOINC `($__internal_5_$__cuda_sm20_div_rn_f64_full) ;  /* 0x00000254005c7944 */ /* 0x000fea0003c00000 */
.L_x_2088:
[----:B------:R-:W-:Y:S05]  /*49e0*/  BSYNC.RECONVERGENT B3 ;  /* 0x0000000000037941 */ /* 0x000fea0003800200 */
.L_x_2087:
        /* <DEDUP_REMOVED lines=16> */
.L_x_2090:
[----:B------:R-:W-:Y:S05]  /*4af0*/  BSYNC.RECONVERGENT B2 ;  /* 0x0000000000027941 */ /* 0x000fea0003800200 */
.L_x_2089:
        /* <DEDUP_REMOVED lines=25> */
.L_x_2092:
[----:B------:R-:W-:Y:S05]  /*4c90*/  BSYNC.RECONVERGENT B3 ;  /* 0x0000000000037941 */ /* 0x000fea0003800200 */
.L_x_2091:
        /* <DEDUP_REMOVED lines=17> */
[----:B------:R-:W-:Y:S05]  /*4db0*/  CALL.REL.NOINC `($__internal_4_$__cuda_sm20_dblrcp_rn_slowpath_v3) ;  /* 0x0000024c00c47944 */ /* 0x000fea0003c00000 */
[----:B------:R-:W-:Y:S01]  /*4dc0*/  IMAD.MOV.U32 R14, RZ, RZ, R8 ;  /* 0x000000ffff0e7224 */ /* 0x000fe200078e0008 */
[----:B------:R-:W-:-:S07]  /*4dd0*/  MOV R15, R9 ;  /* 0x00000009000f7202 */ /* 0x000fce0000000f00 */
.L_x_2094:
[----:B------:R-:W-:Y:S05]  /*4de0*/  BSYNC.RECONVERGENT B3 ;  /* 0x0000000000037941 */ /* 0x000fea0003800200 */
.L_x_2093:
[----:B------:R-:W-:Y:S01]  /*4df0*/  DADD R8, -RZ, |R14| ;  /* 0x00000000ff087229 */ /* 0x000fe2000000050e */
[----:B------:R-:W-:Y:S01]  /*4e00*/  BSSY.RECONVERGENT B2, `(.L_x_2095) ;  /* 0x0000005000027945 */ /* 0x000fe20003800200 */
[----:B------:R-:W-:Y:S01]  /*4e10*/  IMAD.MOV.U32 R6, RZ, RZ, 0x40000000 ;  /* 0x40000000ff067424 */ /* 0x000fe200078e00ff */
[----:B------:R-:W-:-:S07]  /*4e20*/  MOV R0, 0x4e50 ;  /* 0x00004e5000007802 */ /* 0x000fce0000000f00 */
[----:B------:R-:W-:-:S07]  /*4e30*/  IMAD.MOV.U32 R7, RZ, RZ, R9 ;  /* 0x000000ffff077224 */ /* 0x000fce00078e0009 */
[----:B------:R-:W-:Y:S05]  /*4e40*/  CALL.REL.NOINC `($_Z11distributordPdS_i$__internal_accurate_pow) ;  /* 0x0000025800787944 */ /* 0x000fea0003c00000 */
[----:B------:R-:W-:Y:S05]  /*4e50*/  BSYNC.RECONVERGENT B2 ;  /* 0x0000000000027941 */ /* 0x000fea0003800200 */
.L_x_2095:
        /* <DEDUP_REMOVED lines=15> */
.L_x_2097:
[----:B------:R-:W-:Y:S05]  /*4f50*/  BSYNC.RECONVERGENT B2 ;  /* 0x0000000000027941 */ /* 0x000fea0003800200 */
.L_x_2096:
        /* <DEDUP_REMOVED lines=9> */
[----:B------:R-:W-:Y:S05]  /*4ff0*/  CALL.REL.NOINC `($_Z11distributordPdS_i$__internal_accurate_pow) ;  /* 0x00000258000c7944 */ /* 0x000fea0003c00000 */
[----:B------:R-:W-:Y:S05]  /*5000*/  BSYNC.RECONVERGENT B2 ;  /* 0x0000000000027941 */ /* 0x000fea0003800200 */
.L_x_2098:
        /* <DEDUP_REMOVED lines=20> */
.L_x_2100:
[----:B------:R-:W-:Y:S05]  /*5150*/  BSYNC.RECONVERGENT B2 ;  /* 0x0000000000027941 */ /* 0x000fea0003800200 */
.L_x_2099:
[----:B------:R-:W-:Y:S01]  /*5160*/  BSSY.RECONVERGENT B2, `(.L_x_2101) ;  /* 0x0000005000027945 */ /* 0x000fe20003800200 */
[----:B------:R-:W-:Y:S01]  /*5170*/  IMAD.MOV.U32 R7, RZ, RZ, R43 ;  /* 0x000000ffff077224 */ /* 0x000fe200078e002b */
[----:B------:R-:W-:Y:S01]  /*5180*/  MOV R0, 0x51b0 ;  /* 0x000051b000007802 */ /* 0x000fe20000000f00 */
[----:B------:R-:W-:-:S07]  /*5190*/  IMAD.MOV.U32 R6, RZ, RZ, 0x40000000 ;  /* 0x40000000ff067424 */ /* 0x000fce00078e00ff */
[----:B------:R-:W-:Y:S05]  /*51a0*/  CALL.REL.NOINC `($_Z11distributordPdS_i$__internal_accurate_pow) ;  /* 0x0000025400a07944 */ /* 0x000fea0003c00000 */
[----:B------:R-:W-:Y:S05]  /*51b0*/  BSYNC.RECONVERGENT B2 ;  /* 0x0000000000027941 */ /* 0x000fea0003800200 */
.L_x_2101:
        /* <DEDUP_REMOVED lines=23> */
.L_x_2103:
[----:B------:R-:W-:Y:S05]  /*5330*/  BSYNC.RECONVERGENT B2 ;  /* 0x0000000000027941 */ /* 0x000fea0003800200 */
.L_x_2102:
[----:B------:R-:W-:Y:S01]  /*5340*/  FSEL R6, R6, RZ, P2 ;  /* 0x000000ff06067208 */ /* 0x000fe20001000000 */
[----:B------:R-:W-:Y:S01]  /*5350*/  BSSY.RECONVERGENT B2, `(.L_x_2104) ;  /* 0x0000007000027945 */ /* 0x000fe20003800200 */
[----:B------:R-:W-:Y:S02]  /*5360*/  FSEL R7, R7, 1.875, P2 ;  /* 0x3ff0000007077808 */ /* 0x000fe40001000000 */
[----:B------:R-:W-:-:S04]  /*5370*/  MOV R0, 0x53c0 ;  /* 0x000053c000007802 */ /* 0x000fc80000000f00 */
[----:B------:R-:W-:Y:S01]  /*5380*/  DADD R48, R48, R6 ;  /* 0x0000000030307229 */ /* 0x000fe20000000006 */
[----:B------:R-:W-:Y:S01]  /*5390*/  IMAD.MOV.U32 R7, RZ, RZ, R9 ;  /* 0x000000ffff077224 */ /* 0x000fe200078e0009 */
[----:B------:R-:W-:-:S09]  /*53a0*/  MOV R6, 0x40000000 ;  /* 0x4000000000067802 */ /* 0x000fd20000000f00 */
[----:B------:R-:W-:Y:S05]  /*53b0*/  CALL.REL.NOINC `($_Z11distributordPdS_i$__internal_accurate_pow) ;  /* 0x00000254001c7944 */ /* 0x000fea0003c00000 */
[----:B------:R-:W-:Y:S05]  /*53c0*/  BSYNC.RECONVERGENT B2 ;  /* 0x0000000000027941 */ /* 0x000fea0003800200 */
.L_x_2104:
        /* <DEDUP_REMOVED lines=15> */
.L_x_2106:
[----:B------:R-:W-:Y:S05]  /*54c0*/  BSYNC.RECONVERGENT B2 ;  /* 0x0000000000027941 */ /* 0x000fea0003800200 */
.L_x_2105:
        /* <DEDUP_REMOVED lines=23> */
[----:B------:R-:W-:Y:S05]  /*5640*/  CALL.REL.NOINC `($__internal_5_$__cuda_sm20_div_rn_f64_full) ;  /* 0x0000024800407944 */ /* 0x000fea0003c00000 */
.L_x_2108:
[----:B------:R-:W-:Y:S05]  /*5650*/  BSYNC.RECONVERGENT B3 ;  /* 0x0000000000037941 */ /* 0x000fea0003800200 */
.L_x_2107:
        /* <DEDUP_REMOVED lines=53> */
[----:B------:R-:W-:Y:S02]  /*59b0*/  @!P1 LEA.HI R0, R46, R46, RZ, 0x1 ;  /* 0x0000002e2e009211 */ /* 0x000fe400078f08ff */
[----:B------:R-:W-:Y:S02]  /*59c0*/  FSEL R7, R7, RZ, P0 ;  /* 0x000000ff07077208 */ /* 0x000fe40000000000 */
[----:B------:R-:W-:-:S05]  /*59d0*/  @!P1 SHF.R.S32.HI R17, RZ, 0x1, R0 ;  /* 0x00000001ff119819 */ /* 0x000fca0000011400 */
[----:B------:R-:W-:Y:S02]  /*59e0*/  @!P1 IMAD.IADD R46, R46, 0x1, -R17 ;  /* 0x000000012e2e9824 */ /* 0x000fe400078e0a11 */
[----:B------:R-:W-:-:S03]  /*59f0*/  @!P1 IMAD R9, R17, 0x100000, R9 ;  /* 0x0010000011099824 */ /* 0x000fc600078e0209 */
[----:B------:R-:W-:Y:S01]  /*5a00*/  @!P1 LEA R47, R46, 0x3ff00000, 0x14 ;  /* 0x3ff000002e2f9811 */ /* 0x000fe200078ea0ff */
[----:B------:R-:W-:-:S06]  /*5a10*/  @!P1 IMAD.MOV.U32 R46, RZ, RZ, RZ ;  /* 0x000000ffff2e9224 */ /* 0x000fcc00078e00ff */
[----:B------:R-:W-:-:S11]  /*5a20*/  @!P1 DMUL R6, R8, R46 ;  /* 0x0000002e08069228 */ /* 0x000fd60000000000 */
.L_x_2110:
[----:B------:R-:W-:Y:S05]  /*5a30*/  BSYNC.RECONVERGENT B2 ;  /* 0x0000000000027941 */ /* 0x000fea0003800200 */
.L_x_2109:
        /* <DEDUP_REMOVED lines=10> */
.L_x_2112:
[----:B------:R-:W-:Y:S05]  /*5ae0*/  BSYNC.RECONVERGENT B2 ;  /* 0x0000000000027941 */ /* 0x000fea0003800200 */
.L_x_2111:
        /* <DEDUP_REMOVED lines=28> */
[----:B------:R-:W-:Y:S05]  /*5cb0*/  CALL.REL.NOINC `($__internal_6_$__cuda_sm20_dsqrt_rn_f64_mediumpath_v1) ;  /* 0x0000024800347944 */ /* 0x000fea0003c00000 */
.L_x_2114:
[----:B------:R-:W-:Y:S05]  /*5cc0*/  BSYNC.RECONVERGENT B3 ;  /* 0x0000000000037941 */ /* 0x000fea0003800200 */
.L_x_2113:
        /* <DEDUP_REMOVED lines=9> */
.L_x_2115:
        /* <DEDUP_REMOVED lines=15> */
.L_x_2117:
[----:B------:R-:W-:Y:S05]  /*5e50*/  BSYNC.RECONVERGENT B2 ;  /* 0x0000000000027941 */ /* 0x000fea0003800200 */
.L_x_2116:
        /* <DEDUP_REMOVED lines=24> */
.L_x_2119:
[----:B------:R-:W-:Y:S05]  /*5fe0*/  BSYNC.RECONVERGENT B3 ;  /* 0x0000000000037941 */ /* 0x000fea0003800200 */
.L_x_2118:
        /* <DEDUP_REMOVED lines=16> */
.L_x_2121:
[----:B------:R-:W-:Y:S05]  /*60f0*/  BSYNC.RECONVERGENT B2 ;  /* 0x0000000000027941 */ /* 0x000fea0003800200 */
.L_x_2120:
        /* <DEDUP_REMOVED lines=25> */
.L_x_2123:
[----:B------:R-:W-:Y:S05]  /*6290*/  BSYNC.RECONVERGENT B3 ;  /* 0x0000000000037941 */ /* 0x000fea0003800200 */
.L_x_2122:
        /* <DEDUP_REMOVED lines=17> */
[----:B------:R-:W-:Y:S05]  /*63b0*/  CALL.REL.NOINC `($__internal_4_$__cuda_sm20_dblrcp_rn_slowpath_v3) ;  /* 0x0000023800447944 */ /* 0x000fea0003c00000 */
[----:B------:R-:W-:Y:S02]  /*63c0*/  IMAD.MOV.U32 R46, RZ, RZ, R8 ;  /* 0x000000ffff2e7224 */ /* 0x000fe400078e0008 */
[----:B------:R-:W-:-:S07]  /*63d0*/  IMAD.MOV.U32 R47, RZ, RZ, R9 ;  /* 0x000000ffff2f7224 */ /* 0x000fce00078e0009 */
.L_x_2125:
[----:B------:R-:W-:Y:S05]  /*63e0*/  BSYNC.RECONVERGENT B3 ;  /* 0x0000000000037941 */ /* 0x000fea0003800200 */
.L_x_2124:
[----:B------:R-:W-:Y:S01]  /*63f0*/  DADD R8, -RZ, |R46| ;  /* 0x00000000ff087229 */ /* 0x000fe2000000052e */
[----:B------:R-:W-:Y:S01]  /*6400*/  BSSY.RECONVERGENT B2, `(.L_x_2126) ;  /* 0x0000005000027945 */ /* 0x000fe20003800200 */
[----:B------:R-:W-:Y:S01]  /*6410*/  IMAD.MOV.U32 R6, RZ, RZ, 0x40000000 ;  /* 0x40000000ff067424 */ /* 0x000fe200078e00ff */
[----:B------:R-:W-:-:S07]  /*6420*/  MOV R0, 0x6450 ;  /* 0x0000645000007802 */ /* 0x000fce0000000f00 */
[----:B------:R-:W-:-:S07]  /*6430*/  IMAD.MOV.U32 R7, RZ, RZ, R9 ;  /* 0x000000ffff077224 */ /* 0x000fce00078e0009 */
[----:B------:R-:W-:Y:S05]  /*6440*/  CALL.REL.NOINC `($_Z11distributordPdS_i$__internal_accurate_pow) ;  /* 0x0000024000f87944 */ /* 0x000fea0003c00000 */
[----:B------:R-:W-:Y:S05]  /*6450*/  BSYNC.RECONVERGENT B2 ;  /* 0x0000000000027941 */ /* 0x000fea0003800200 */
.L_x_2126:
        /* <DEDUP_REMOVED lines=23> */
.L_x_2128:
[----:B------:R-:W-:Y:S05]  /*65d0*/  BSYNC.RECONVERGENT B2 ;  /* 0x0000000000027941 */ /* 0x000fea0003800200 */
.L_x_2127:
        /* <DEDUP_REMOVED lines=10> */
.L_x_2130:
[----:B------:R-:W-:Y:S05]  /*6680*/  BSYNC.RECONVERGENT B2 ;  /* 0x0000000000027941 */ /* 0x000fea0003800200 */
.L_x_2129:
        /* <DEDUP_REMOVED lines=10> */
.L_x_2132:
[----:B------:R-:W-:Y:S05]  /*6730*/  BSYNC.RECONVERGENT B2 ;  /* 0x0000000000027941 */ /* 0x000fea0003800200 */
.L_x_2131:
        /* <DEDUP_REMOVED lines=14> */
[----:B------:R-:W-:Y:S05]  /*6820*/  CALL.REL.NOINC `($_Z11distributordPdS_i$__internal_accurate_pow) ;  /* 0x0000024000007944 */ /* 0x000fea0003c00000 */
[----:B------:R-:W-:Y:S05]  /*6830*/  BSYNC.RECONVERGENT B2 ;  /* 0x0000000000027941 */ /* 0x000fea0003800200 */
.L_x_2133:
        /* <DEDUP_REMOVED lines=15> */
.L_x_2135:
[----:B------:R-:W-:Y:S05]  /*6930*/  BSYNC.RECONVERGENT B2 ;  /* 0x0000000000027941 */ /* 0x000fea0003800200 */
.L_x_2134:
        /* <DEDUP_REMOVED lines=24> */
.L_x_2137:
[----:B------:R-:W-:Y:S05]  /*6ac0*/  BSYNC.RECONVERGENT B3 ;  /* 0x0000000000037941 */ /* 0x000fea0003800200 */
.L_x_2136:
        /* <DEDUP_REMOVED lines=61> */
.L_x_2139:
[----:B------:R-:W-:Y:S05]  /*6ea0*/  BSYNC.RECONVERGENT B2 ;  /* 0x0000000000027941 */ /* 0x000fea0003800200 */
.L_x_2138:
        /* <DEDUP_REMOVED lines=10> */
.L_x_2141:
[----:B------:R-:W-:Y:S05]  /*6f50*/  BSYNC.RECONVERGENT B2 ;  /* 0x0000000000027941 */ /* 0x000fea0003800200 */
.L_x_2140:
        /* <DEDUP_REMOVED lines=16> */
[----:B------:R-:W-:Y:S01]  /*7060*/  VIADD R79, R51, 0xfff00000 ;  /* 0xfff00000334f7836 */ /* 0x000fe20000000000 */
[----:B------:R-:W-:Y:S01]  /*7070*/  MOV R78, R50 ;  /* 0x00000032004e7202 */ /* 0x000fe20000000f00 */
[----:B------:R-:W-:-:S04]  /*7080*/  DMUL R36, R36, R8 ;  /* 0x0000000824247228 */ /* 0x000fc80000000000 */
        /* <DEDUP_REMOVED lines=10> */
.L_x_2143:
[----:B------:R-:W-:Y:S05]  /*7130*/  BSYNC.RECONVERGENT B3 ;  /* 0x0000000000037941 */ /* 0x000fea0003800200 */
.L_x_2142:
        /* <DEDUP_REMOVED lines=16> */
[----:B------:R-:W-:Y:S02]  /*7240*/  IMAD.MOV.U32 R46, RZ, RZ, R8 ;  /* 0x000000ffff2e7224 */ /* 0x000fe400078e0008 */
[----:B------:R-:W-:-:S07]  /*7250*/  IMAD.MOV.U32 R47, RZ, RZ, R9 ;  /* 0x000000ffff2f7224 */ /* 0x000fce00078e0009 */
.L_x_2145:
[----:B------:R-:W-:Y:S05]  /*7260*/  BSYNC.RECONVERGENT B3 ;  /* 0x0000000000037941 */ /* 0x000fea0003800200 */
.L_x_2144:
[----:B------:R-:W-:Y:S01]  /*7270*/  FSEL R46, R46, 3.01326627695323032584e+23, P0 ;  /* 0x667f3bcc2e2e7808 */ /* 0x000fe20000000000 */
[----:B------:R-:W-:Y:S01]  /*7280*/  BSSY.RECONVERGENT B2, `(.L_x_2146) ;  /* 0x0000007000027945 */ /* 0x000fe20003800200 */
[----:B------:R-:W-:Y:S02]  /*7290*/  FSEL R47, R47, 1.8017766475677490234, P0 ;  /* 0x3fe6a09e2f2f7808 */ /* 0x000fe40000000000 */
[----:B------:R-:W-:Y:S02]  /*72a0*/  MOV R6, 0x40000000 ;  /* 0x4000000000067802 */ /* 0x000fe40000000f00 */
[----:B------:R-:W-:Y:S02]  /*72b0*/  MOV R0, 0x72f0 ;  /* 0x000072f000007802 */ /* 0x000fe40000000f00 */
[----:B------:R-:W-:-:S10]  /*72c0*/  DADD R8, -RZ, |R46| ;  /* 0x00000000ff087229 */ /* 0x000fd4000000052e */
[----:B------:R-:W-:-:S07]  /*72d0*/  IMAD.MOV.U32 R7, RZ, RZ, R9 ;  /* 0x000000ffff077224 */ /* 0x000fce00078e0009 */
[----:B------:R-:W-:Y:S05]  /*72e0*/  CALL.REL.NOINC `($_Z11distributordPdS_i$__internal_accurate_pow) ;  /* 0x0000023400507944 */ /* 0x000fea0003c00000 */
[----:B------:R-:W-:Y:S05]  /*72f0*/  BSYNC.RECONVERGENT B2 ;  /* 0x0000000000027941 */ /* 0x000fea0003800200 */
.L_x_2146:
        /* <DEDUP_REMOVED lines=23> */
.L_x_2148:
[----:B------:R-:W-:Y:S05]  /*7470*/  BSYNC.RECONVERGENT B2 ;  /* 0x0000000000027941 */ /* 0x000fea0003800200 */
.L_x_2147:
        /* <DEDUP_REMOVED lines=10> */
.L_x_2150:
[----:B------:R-:W-:Y:S05]  /*7520*/  BSYNC.RECONVERGENT B2 ;  /* 0x0000000000027941 */ /* 0x000fea0003800200 */
.L_x_2149:
        /* <DEDUP_REMOVED lines=10> */
.L_x_2152:
[----:B------:R-:W-:Y:S05]  /*75d0*/  BSYNC.RECONVERGENT B2 ;  /* 0x0000000000027941 */ /* 0x000fea0003800200 */
.L_x_2151:
        /* <DEDUP_REMOVED lines=10> */
.L_x_2154:
[----:B------:R-:W-:Y:S05]  /*7680*/  BSYNC.RECONVERGENT B2 ;  /* 0x0000000000027941 */ /* 0x000fea0003800200 */
.L_x_2153:
[----:B------:R-:W-:Y:S01]  /*7690*/  DADD R96, R48, 1 ;  /* 0x3ff0000030607429 */ /* 0x000fe20000000000 */
[----:B------:R-:W-:Y:S01]  /*76a0*/  IMAD.MOV.U32 R52, RZ, RZ, 0x0 ;  /* 0x00000000ff347424 */ /* 0x000fe200078e00ff */
[----:B------:R-:W-:Y:S01]  /*76b0*/  MOV R53, 0x3fd80000 ;  /* 0x3fd8000000357802 */ /* 0x000fe20000000f00 */
[----:B------:R-:W-:Y:S01]  /*76c0*/  DSETP.NEU.AND P2, PT, R38, 1, PT ;  /* 0x3ff000002600742a */ /* 0x000fe20003f4d000 */
[----:B------:R-:W-:Y:S01]  /*76d0*/  BSSY.RECONVERGENT B3, `(.L_x_2155) ;  /* 0x0000020000037945 */ /* 0x000fe20003800200 */
[----:B------:R-:W-:Y:S01]  /*76e0*/  DSETP.NEU.AND P0, PT, R22, 1, PT ;  /* 0x3ff000001600742a */ /* 0x000fe20003f0d000 */
        /* <DEDUP_REMOVED lines=30> */
.L_x_2156:
[----:B------:R-:W-:Y:S05]  /*78d0*/  BSYNC.RECONVERGENT B3 ;  /* 0x0000000000037941 */ /* 0x000fea0003800200 */
.L_x_2155:
        /* <DEDUP_REMOVED lines=9> */
.L_x_2157:
        /* <DEDUP_REMOVED lines=15> */
.L_x_2159:
[----:B------:R-:W-:Y:S05]  /*7a60*/  BSYNC.RECONVERGENT B2 ;  /* 0x0000000000027941 */ /* 0x000fea0003800200 */
.L_x_2158:
        /* <DEDUP_REMOVED lines=24> */
.L_x_2161:
[----:B------:R-:W-:Y:S05]  /*7bf0*/  BSYNC.RECONVERGENT B3 ;  /* 0x0000000000037941 */ /* 0x000fea0003800200 */
.L_x_2160:
        /* <DEDUP_REMOVED lines=25> */
[----:B------:R-:W-:Y:S01]  /*7d90*/  MOV R6, R98 ;  /* 0x0000006200067202 */ /* 0x000fe20000000f00 */
[----:B------:R-:W-:-:S07]  /*7da0*/  IMAD.MOV.U32 R7, RZ, RZ, R99 ;  /* 0x000000ffff077224 */ /* 0x000fce00078e0063 */
.L_x_2163:
[----:B------:R-:W-:Y:S05]  /*7db0*/  BSYNC.RECONVERGENT B3 ;  /* 0x0000000000037941 */ /* 0x000fea0003800200 */
.L_x_2162:
        /* <DEDUP_REMOVED lines=13> */
.L_x_2165:
[----:B------:R-:W-:Y:S05]  /*7e90*/  BSYNC.RECONVERGENT B2 ;  /* 0x0000000000027941 */ /* 0x000fea0003800200 */
.L_x_2164:
        /* <DEDUP_REMOVED lines=24> */
[----:B------:R-:W-:Y:S05]  /*8020*/  CALL.REL.NOINC `($__internal_6_$__cuda_sm20_dsqrt_rn_f64_mediumpath_v1) ;  /* 0x0000022400587944 */ /* 0x000fea0003c00000 */
.L_x_2167:
[----:B------:R-:W-:Y:S05]  /*8030*/  BSYNC.RECONVERGENT B3 ;  /* 0x0000000000037941 */ /* 0x000fea0003800200 */
.L_x_2166:
        /* <DEDUP_REMOVED lines=20> */
.L_x_2169:
[----:B------:R-:W-:Y:S05]  /*8180*/  BSYNC.RECONVERGENT B3 ;  /* 0x0000000000037941 */ /* 0x000fea0003800200 */
.L_x_2168:
[----:B------:R-:W-:Y:S01]  /*8190*/  DADD R8, -RZ, |R34| ;  /* 0x00000000ff087229 */ /* 0x000fe20000000522 */
[----:B------:R-:W-:Y:S01]  /*81a0*/  BSSY.RECONVERGENT B2, `(.L_x_2170) ;  /* 0x0000005000027945 */ /* 0x000fe20003800200 */
[----:B------:R-:W-:Y:S01]  /*81b0*/  IMAD.MOV.U32 R6, RZ, RZ, 0x40000000 ;  /* 0x40000000ff067424 */ /* 0x000fe200078e00ff */
[----:B------:R-:W-:-:S07]  /*81c0*/  MOV R0, 0x81f0 ;  /* 0x000081f000007802 */ /* 0x000fce0000000f00 */
[----:B------:R-:W-:-:S07]  /*81d0*/  IMAD.MOV.U32 R7, RZ, RZ, R9 ;  /* 0x000000ffff077224 */ /* 0x000fce00078e0009 */
[----:B------:R-:W-:Y:S05]  /*81e0*/  CALL.REL.NOINC `($_Z11distributordPdS_i$__internal_accurate_pow) ;  /* 0x0000022400907944 */ /* 0x000fea0003c00000 */
[----:B------:R-:W-:Y:S05]  /*81f0*/  BSYNC.RECONVERGENT B2 ;  /* 0x0000000000027941 */ /* 0x000fea0003800200 */
.L_x_2170:
        /* <DEDUP_REMOVED lines=19> */
.L_x_2172:
[----:B------:R-:W-:Y:S05]  /*8330*/  BSYNC.RECONVERGENT B2 ;  /* 0x0000000000027941 */ /* 0x000fea0003800200 */
.L_x_2171:
[----:B------:R-:W-:Y:S01]  /*8340*/  BSSY.RECONVERGENT B2, `(.L_x_2173) ;  /* 0x0000009000027945 */ /* 0x000fe20003800200 */
[----:B------:R-:W-:-:S03]  /*8350*/  DMUL R14, R6, -5 ;  /* 0xc0140000060e7828 */ /* 0x000fc60000000000 */
[----:B------:R-:W-:Y:S08]  /*8360*/  @P0 BRA `(.L_x_2174) ;  /* 0x0000000000180947 */ /* 0x000ff00003800000 */
[----:B------:R-:W-:-:S14]  /*8370*/  DSETP.NAN.AND P0, PT, R38, R38, PT ;  /* 0x000000262600722a */ /* 0x000fdc0003f08000 */
[----:B------:R-:W-:Y:S01]  /*8380*/  @P0 DADD R40, R38, 2 ;  /* 0x4000000026280429 */ /* 0x000fe20000000000 */
[----:B------:R-:W-:Y:S10]  /*8390*/  @P0 BRA `(.L_x_2174) ;  /* 0x00000000000c0947 */ /* 0x000ff40003800000 */
[----:B------:R-:W-:-:S14]  /*83a0*/  DSETP.NEU.AND P0, PT, |R38|, +INF , PT ;  /* 0x7ff000002600742a */ /* 0x000fdc0003f0d200 */
[----:B------:R-:W-:Y:S01]  /*83b0*/  @!P0 IMAD.MOV.U32 R40, RZ, RZ, 0x0 ;  /* 0x00000000ff288424 */ /* 0x000fe200078e00ff */
[----:B------:R-:W-:-:S07]  /*83c0*/  @!P0 MOV R41, 0x7ff00000 ;  /* 0x7ff0000000298802 */ /* 0x000fce0000000f00 */
.L_x_2174:
[----:B------:R-:W-:Y:S05]  /*83d0*/  BSYNC.RECONVERGENT B2 ;  /* 0x0000000000027941 */ /* 0x000fea0003800200 */
.L_x_2173:
        /* <DEDUP_REMOVED lines=10> */
.L_x_2176:
[----:B------:R-:W-:Y:S05]  /*8480*/  BSYNC.RECONVERGENT B2 ;  /* 0x0000000000027941 */ /* 0x000fea0003800200 */
.L_x_2175:
        /* <DEDUP_REMOVED lines=8> */
[----:B------:R-:W-:Y:S02]  /*8510*/  IMAD.MOV.U32 R8, RZ, RZ, R46 ;  /* 0x000000ffff087224 */ /* 0x000fe400078e002e */
[----:B------:R-:W-:Y:S02]  /*8520*/  IMAD.MOV.U32 R7, RZ, RZ, R47 ;  /* 0x000000ffff077224 */ /* 0x000fe400078e002f */
[----:B------:R-:W-:-:S07]  /*8530*/  IMAD.MOV.U32 R6, RZ, RZ, 0x40000000 ;  /* 0x40000000ff067424 */ /* 0x000fce00078e00ff */
[----:B------:R-:W-:Y:S05]  /*8540*/  CALL.REL.NOINC `($_Z11distributordPdS_i$__internal_accurate_pow) ;  /* 0x0000022000b87944 */ /* 0x000fea0003c00000 */
[----:B------:R-:W-:Y:S05]  /*8550*/  BSYNC.RECONVERGENT B2 ;  /* 0x0000000000027941 */ /* 0x000fea0003800200 */
.L_x_2177:
        /* <DEDUP_REMOVED lines=15> */
.L_x_2179:
[----:B------:R-:W-:Y:S05]  /*8650*/  BSYNC.RECONVERGENT B2 ;  /* 0x0000000000027941 */ /* 0x000fea0003800200 */
.L_x_2178:
        /* <DEDUP_REMOVED lines=24> */
.L_x_2181:
[----:B------:R-:W-:Y:S05]  /*87e0*/  BSYNC.RECONVERGENT B3 ;  /* 0x0000000000037941 */ /* 0x000fea0003800200 */
.L_x_2180:
        /* <DEDUP_REMOVED lines=59> */
.L_x_2183:
[----:B------:R-:W-:Y:S05]  /*8ba0*/  BSYNC.RECONVERGENT B2 ;  /* 0x0000000000027941 */ /* 0x000fea0003800200 */
.L_x_2182:
        /* <DEDUP_REMOVED lines=18> */
[----:B------:R0:W5:Y:S01]  /*8cd0*/  LD.E.64 R68, desc[UR36][R4.64] ;  /* 0x0000002404447980 */ /* 0x000162000c101b00 */
[----:B------:R-:W-:Y:S01]  /*8ce0*/  DADD R2, R86, -R2 ;  /* 0x0000000056027229 */ /* 0x000fe20000000802 */
[----:B------:R-:W-:Y:S01]  /*8cf0*/  BSSY.RECONVERGENT B2, `(.L_x_2186) ;  /* 0x0000008000027945 */ /* 0x000fe20003800200 */
[----:B------:R-:W-:-:S06]  /*8d00*/  MOV R0, 0x8d70 ;  /* 0x00008d7000007802 */ /* 0x000fcc0000000f00 */
[----:B------:R-:W-:Y:S02]  /*8d10*/  DADD R6, -RZ, |R2| ;  /* 0x00000000ff067229 */ /* 0x000fe40000000502 */
[----:B------:R-:W-:Y:S01]  /*8d20*/  DSETP.NEU.AND P0, PT, R2, RZ, PT ;  /* 0x000000ff0200722a */ /* 0x000fe20003f0d000 */
[----:B------:R-:W-:-:S07]  /*8d30*/  ISETP.GE.AND P2, PT, R3, RZ, PT ;  /* 0x000000ff0300720c */ /* 0x000fce0003f46270 */
[----:B------:R-:W-:Y:S02]  /*8d40*/  IMAD.MOV.U32 R8, RZ, RZ, R6 ;  /* 0x000000ffff087224 */ /* 0x000fe400078e0006 */
[----:B0-----:R-:W-:-:S07]  /*8d50*/  IMAD.MOV.U32 R6, RZ, RZ, 0x3ff00000 ;  /* 0x3ff00000ff067424 */ /* 0x001fce00078e00ff */
[----:B-----5:R-:W-:Y:S05]  /*8d60*/  CALL.REL.NOINC `($_Z11distributordPdS_i$__internal_accurate_pow) ;  /* 0x0000021800b07944 */ /* 0x020fea0003c00000 */
[----:B------:R-:W-:Y:S05]  /*8d70*/  BSYNC.RECONVERGENT B2 ;  /* 0x0000000000027941 */ /* 0x000fea0003800200 */
.L_x_2186:
[----:B------:R0:W5:Y:S01]  /*8d80*/  LD.E.64 R70, desc[UR36][R4.64+0x8] ;  /* 0x0000082404467980 */ /* 0x000162000c101b00 */
        /* <DEDUP_REMOVED lines=12> */
[----:B0-----:R-:W-:Y:S07]  /*8e50*/  @P1 BRA `(.L_x_2188) ;  /* 0x0000000000201947 */ /* 0x001fee0003800000 */
        /* <DEDUP_REMOVED lines=8> */
.L_x_2188:
[----:B------:R-:W-:Y:S05]  /*8ee0*/  BSYNC.RECONVERGENT B2 ;  /* 0x0000000000027941 */ /* 0x000fea0003800200 */
.L_x_2187:
        /* <DEDUP_REMOVED lines=8> */
[----:B-----5:R-:W-:Y:S05]  /*8f70*/  CALL.REL.NOINC `($_Z11distributordPdS_i$__internal_accurate_pow) ;  /* 0x00000218002c7944 */ /* 0x020fea0003c00000 */
[----:B------:R-:W-:Y:S05]  /*8f80*/  BSYNC.RECONVERGENT B2 ;  /* 0x0000000000027941 */ /* 0x000fea0003800200 */
.L_x_2189:
        /* <DEDUP_REMOVED lines=14> */
.L_x_2192:
[----:B------:R-:W-:-:S11]  /*9070*/  DADD R8, R2, 2 ;  /* 0x4000000002087429 */ /* 0x000fd60000000000 */
.L_x_2191:
[----:B------:R-:W-:Y:S05]  /*9080*/  BSYNC.RECONVERGENT B2 ;  /* 0x0000000000027941 */ /* 0x000fea0003800200 */
.L_x_2190:
        /* <DEDUP_REMOVED lines=14> */
[----:B-----5:R-:W-:Y:S05]  /*9170*/  CALL.REL.NOINC `($_Z11distributordPdS_i$__internal_accurate_pow) ;  /* 0x0000021400ac7944 */ /* 0x020fea0003c00000 */
[----:B------:R-:W-:Y:S05]  /*9180*/  BSYNC.RECONVERGENT B2 ;  /* 0x0000000000027941 */ /* 0x000fea0003800200 */
.L_x_2193:
        /* <DEDUP_REMOVED lines=20> */
.L_x_2196:
[----:B------:R-:W-:-:S11]  /*92d0*/  DADD R6, R2, 3 ;  /* 0x4008000002067429 */ /* 0x000fd60000000000 */
.L_x_2195:
[----:B------:R-:W-:Y:S05]  /*92e0*/  BSYNC.RECONVERGENT B2 ;  /* 0x0000000000027941 */ /* 0x000fea0003800200 */
.L_x_2194:
        /* <DEDUP_REMOVED lines=12> */
[----:B------:R-:W-:Y:S01]  /*93b0*/  DFMA R16, R54, R16, R54 ;  /* 0x000000103610722b */ /* 0x000fe20000000036 */
[----:B------:R-:W-:Y:S02]  /*93c0*/  FSEL R54, R6, RZ, P2 ;  /* 0x000000ff06367208 */ /* 0x000fe40001000000 */
[----:B------:R-:W-:-:S05]  /*93d0*/  FSEL R55, R7, 1.875, P2 ;  /* 0x3ff0000007377808 */ /* 0x000fca0001000000 */
        /* <DEDUP_REMOVED lines=12> */
.L_x_2198:
[----:B------:R-:W-:Y:S05]  /*94a0*/  BSYNC.RECONVERGENT B4 ;  /* 0x0000000000047941 */ /* 0x000fea0003800200 */
.L_x_2197:
[----:B------:R0:W5:Y:S01]  /*94b0*/  LD.E.64 R16, desc[UR36][R4.64+0x18] ;  /* 0x0000182404107980 */ /* 0x000162000c101b00 */
[----:B------:R-:W-:Y:S01]  /*94c0*/  DADD R6, -RZ, |R2| ;  /* 0x00000000ff067229 */ /* 0x000fe20000000502 */
[----:B------:R-:W-:Y:S01]  /*94d0*/  BSSY.RECONVERGENT B2, `(.L_x_2199) ;  /* 0x0000006000027945 */ /* 0x000fe20003800200 */
[----:B------:R-:W-:Y:S01]  /*94e0*/  DFMA R52, R98, R54, R52 ;  /* 0x000000366234722b */ /* 0x000fe20000000034 */
[----:B------:R-:W-:-:S07]  /*94f0*/  MOV R0, 0x9530 ;  /* 0x0000953000007802 */ /* 0x000fce0000000f00 */
[----:B------:R-:W-:Y:S02]  /*9500*/  IMAD.MOV.U32 R8, RZ, RZ, R6 ;  /* 0x000000ffff087224 */ /* 0x000fe400078e0006 */
[----:B0-----:R-:W-:-:S07]  /*9510*/  IMAD.MOV.U32 R6, RZ, RZ, 0x40100000 ;  /* 0x40100000ff067424 */ /* 0x001fce00078e00ff */
[----:B-----5:R-:W-:Y:S05]  /*9520*/  CALL.REL.NOINC `($_Z11distributordPdS_i$__internal_accurate_pow) ;  /* 0x0000021000c07944 */ /* 0x020fea0003c00000 */
[----:B------:R-:W-:Y:S05]  /*9530*/  BSYNC.RECONVERGENT B2 ;  /* 0x0000000000027941 */ /* 0x000fea0003800200 */
.L_x_2199:
        /* <DEDUP_REMOVED lines=14> */
.L_x_2202:
[----:B------:R-:W-:-:S11]  /*9620*/  DADD R6, R2, 4 ;  /* 0x4010000002067429 */ /* 0x000fd60000000000 */
.L_x_2201:
[----:B------:R-:W-:Y:S05]  /*9630*/  BSYNC.RECONVERGENT B2 ;  /* 0x0000000000027941 */ /* 0x000fea0003800200 */
.L_x_2200:
        /* <DEDUP_REMOVED lines=8> */
.L_x_2185:
[----:B------:R0:W5:Y:S01]  /*96c0*/  LD.E.64 R68, desc[UR36][R4.64] ;  /* 0x0000002404447980 */ /* 0x000162000c101b00 */
[----:B------:R-:W-:Y:S01]  /*96d0*/  DADD R2, -R86, R2 ;  /* 0x0000000056027229 */ /* 0x000fe20000000102 */
[----:B------:R-:W-:Y:S01]  /*96e0*/  BSSY.RECONVERGENT B2, `(.L_x_2204) ;  /* 0x0000008000027945 */ /* 0x000fe20003800200 */
[----:B------:R-:W-:-:S06]  /*96f0*/  MOV R0, 0x9760 ;  /* 0x0000976000007802 */ /* 0x000fcc0000000f00 */
[----:B------:R-:W-:Y:S02]  /*9700*/  DADD R6, -RZ, |R2| ;  /* 0x00000000ff067229 */ /* 0x000fe40000000502 */
[----:B------:R-:W-:Y:S01]  /*9710*/  DSETP.NEU.AND P0, PT, R2, RZ, PT ;  /* 0x000000ff0200722a */ /* 0x000fe20003f0d000 */
[----:B------:R-:W-:-:S07]  /*9720*/  ISETP.GE.AND P2, PT, R3, RZ, PT ;  /* 0x000000ff0300720c */ /* 0x000fce0003f46270 */
[----:B------:R-:W-:Y:S01]  /*9730*/  MOV R8, R6 ;  /* 0x0000000600087202 */ /* 0x000fe20000000f00 */
[----:B0-----:R-:W-:-:S07]  /*9740*/  IMAD.MOV.U32 R6, RZ, RZ, 0x3ff00000 ;  /* 0x3ff00000ff067424 */ /* 0x001fce00078e00ff */
[----:B-----5:R-:W-:Y:S05]  /*9750*/  CALL.REL.NOINC `($_Z11distributordPdS_i$__internal_accurate_pow) ;  /* 0x0000021000347944 */ /* 0x020fea0003c00000 */
[----:B------:R-:W-:Y:S05]  /*9760*/  BSYNC.RECONVERGENT B2 ;  /* 0x0000000000027941 */ /* 0x000fea0003800200 */
.L_x_2204:
[----:B------:R0:W5:Y:S01]  /*9770*/  LD.E.64 R70, desc[UR36][R4.64+0x8] ;  /* 0x0000082404467980 */ /* 0x000162000c101b00 */
        /* <DEDUP_REMOVED lines=21> */
.L_x_2206:
[----:B------:R-:W-:Y:S05]  /*98d0*/  BSYNC.RECONVERGENT B2 ;  /* 0x0000000000027941 */ /* 0x000fea0003800200 */
.L_x_2205:
        /* <DEDUP_REMOVED lines=10> */
.L_x_2207:
        /* <DEDUP_REMOVED lines=14> */
.L_x_2210:
[----:B------:R-:W-:-:S11]  /*9a60*/  DADD R6, R2, 2 ;  /* 0x4000000002067429 */ /* 0x000fd60000000000 */
.L_x_2209:
[----:B------:R-:W-:Y:S05]  /*9a70*/  BSYNC.RECONVERGENT B2 ;  /* 0x0000000000027941 */ /* 0x000fea0003800200 */
.L_x_2208:
        /* <DEDUP_REMOVED lines=16> */
.L_x_2211:
        /* <DEDUP_REMOVED lines=20> */
.L_x_2214:
[----:B------:R-:W-:-:S11]  /*9cc0*/  DADD R6, R2, 3 ;  /* 0x4008000002067429 */ /* 0x000fd60000000000 */
.L_x_2213:
[----:B------:R-:W-:Y:S05]  /*9cd0*/  BSYNC.RECONVERGENT B2 ;  /* 0x0000000000027941 */ /* 0x000fea0003800200 */
.L_x_2212:
        /* <DEDUP_REMOVED lines=27> */
.L_x_2216:
[----:B------:R-:W-:Y:S05]  /*9e90*/  BSYNC.RECONVERGENT B4 ;  /* 0x0000000000047941 */ /* 0x000fea0003800200 */
.L_x_2215:
        /* <DEDUP_REMOVED lines=9> */
.L_x_2217:
        /* <DEDUP_REMOVED lines=14> */
.L_x_2220:
[----:B------:R-:W-:-:S11]  /*a010*/  DADD R54, R2, 4 ;  /* 0x4010000002367429 */ /* 0x000fd60000000000 */
.L_x_2219:
[----:B------:R-:W-:Y:S05]  /*a020*/  BSYNC.RECONVERGENT B2 ;  /* 0x0000000000027941 */ /* 0x000fea0003800200 */
.L_x_2218:
[----:B------:R-:W0:Y:S01]  /*a030*/  LDC.64 R8, c[0x0][0x380] ;  /* 0x0000e000ff087b82 */ /* 0x000e220000000a00 */
[----:B------:R-:W-:Y:S02]  /*a040*/  DSETP.NEU.AND P0, PT, R2, 1, PT ;  /* 0x3ff000000200742a */ /* 0x000fe40003f0d000 */
[----:B------:R-:W-:-:S04]  /*a050*/  DMUL R6, R16, 0.25 ;  /* 0x3fd0000010067828 */ /* 0x000fc80000000000 */
[----:B------:R-:W-:Y:S02]  /*a060*/  FSEL R2, R54, RZ, P0 ;  /* 0x000000ff36027208 */ /* 0x000fe40000000000 */
[----:B------:R-:W-:-:S06]  /*a070*/  FSEL R3, R55, 1.875, P0 ;  /* 0x3ff0000037037808 */ /* 0x000fcc0000000000 */
[----:B------:R-:W-:-:S08]  /*a080*/  DFMA R52, R6, R2, R52 ;  /* 0x000000020634722b */ /* 0x000fd00000000034 */
[----:B0-----:R-:W-:-:S11]  /*a090*/  DFMA R6, R8, 0.5, R52 ;  /* 0x3fe000000806782b */ /* 0x001fd60000000034 */
.L_x_2203:
[----:B------:R-:W-:Y:S05]  /*a0a0*/  BSYNC.RECONVERGENT B3 ;  /* 0x0000000000037941 */ /* 0x000fea0003800200 */
.L_x_2184:
        /* <DEDUP_REMOVED lines=24> */
[----:B------:R-:W-:Y:S02]  /*a230*/  IMAD.MOV.U32 R2, RZ, RZ, R98 ;  /* 0x000000ffff027224 */ /* 0x000fe400078e0062 */
[----:B------:R-:W-:-:S07]  /*a240*/  IMAD.MOV.U32 R3, RZ, RZ, R99 ;  /* 0x000000ffff037224 */ /* 0x000fce00078e0063 */
.L_x_2222:
[----:B------:R-:W-:Y:S05]  /*a250*/  BSYNC.RECONVERGENT B3 ;  /* 0x0000000000037941 */ /* 0x000fea0003800200 */
.L_x_2221:
[----:B------:R-:W-:Y:S01]  /*a260*/  DADD R8, -RZ, |R2| ;  /* 0x00000000ff087229 */ /* 0x000fe20000000502 */
[----:B------:R-:W-:Y:S01]  /*a270*/  BSSY.RECONVERGENT B2, `(.L_x_2223) ;  /* 0x0000005000027945 */ /* 0x000fe20003800200 */
[----:B------:R-:W-:Y:S01]  /*a280*/  IMAD.MOV.U32 R6, RZ, RZ, 0x40000000 ;  /* 0x40000000ff067424 */ /* 0x000fe200078e00ff */
[----:B------:R-:W-:-:S07]  /*a290*/  MOV R0, 0xa2c0 ;  /* 0x0000a2c000007802 */ /* 0x000fce0000000f00 */
[----:B------:R-:W-:-:S07]  /*a2a0*/  MOV R7, R9 ;  /* 0x0000000900077202 */ /* 0x000fce0000000f00 */
[----:B------:R-:W-:Y:S05]  /*a2b0*/  CALL.REL.NOINC `($_Z11distributordPdS_i$__internal_accurate_pow) ;  /* 0x00000204005c7944 */ /* 0x000fea0003c00000 */
[----:B------:R-:W-:Y:S05]  /*a2c0*/  BSYNC.RECONVERGENT B2 ;  /* 0x0000000000027941 */ /* 0x000fea0003800200 */
.L_x_2223:
        /* <DEDUP_REMOVED lines=18> */
.L_x_2225:
[----:B------:R-:W-:Y:S05]  /*a3f0*/  BSYNC.RECONVERGENT B2 ;  /* 0x0000000000027941 */ /* 0x000fea0003800200 */
.L_x_2224:
        /* <DEDUP_REMOVED lines=24> */
[----:B------:R-:W-:Y:S05]  /*a580*/  CALL.REL.NOINC `($__internal_6_$__cuda_sm20_dsqrt_rn_f64_mediumpath_v1) ;  /* 0x0000020000007944 */ /* 0x000fea0003c00000 */
.L_x_2227:
[----:B------:R-:W-:Y:S05]  /*a590*/  BSYNC.RECONVERGENT B3 ;  /* 0x0000000000037941 */ /* 0x000fea0003800200 */
.L_x_2226:
        /* <DEDUP_REMOVED lines=9> */
.L_x_2228:
        /* <DEDUP_REMOVED lines=15> */
.L_x_2230:
[----:B------:R-:W-:Y:S05]  /*a720*/  BSYNC.RECONVERGENT B2 ;  /* 0x0000000000027941 */ /* 0x000fea0003800200 */
.L_x_2229:
        /* <DEDUP_REMOVED lines=23> */
[----:B------:R-:W-:Y:S05]  /*a8a0*/  CALL.REL.NOINC `($__internal_5_$__cuda_sm20_div_rn_f64_full) ;  /* 0x000001f400a87944 */ /* 0x000fea0003c00000 */
.L_x_2232:
[----:B------:R-:W-:Y:S05]  /*a8b0*/  BSYNC.RECONVERGENT B3 ;  /* 0x0000000000037941 */ /* 0x000fea0003800200 */
.L_x_2231:
        /* <DEDUP_REMOVED lines=16> */
.L_x_2234:
[----:B------:R-:W-:Y:S05]  /*a9c0*/  BSYNC.RECONVERGENT B2 ;  /* 0x0000000000027941 */ /* 0x000fea0003800200 */
.L_x_2233:
        /* <DEDUP_REMOVED lines=25> */
.L_x_2236:
[----:B------:R-:W-:Y:S05]  /*ab60*/  BSYNC.RECONVERGENT B3 ;  /* 0x0000000000037941 */ /* 0x000fea0003800200 */
.L_x_2235:
        /* <DEDUP_REMOVED lines=20> */
.L_x_2238:
[----:B------:R-:W-:Y:S05]  /*acb0*/  BSYNC.RECONVERGENT B3 ;  /* 0x0000000000037941 */ /* 0x000fea0003800200 */
.L_x_2237:
[----:B------:R-:W-:Y:S01]  /*acc0*/  DADD R8, -RZ, |R54| ;  /* 0x00000000ff087229 */ /* 0x000fe20000000536 */
[----:B------:R-:W-:Y:S01]  /*acd0*/  BSSY.RECONVERGENT B2, `(.L_x_2239) ;  /* 0x0000005000027945 */ /* 0x000fe20003800200 */
[----:B------:R-:W-:Y:S01]  /*ace0*/  IMAD.MOV.U32 R6, RZ, RZ, 0x40000000 ;  /* 0x40000000ff067424 */ /* 0x000fe200078e00ff */
[----:B------:R-:W-:-:S07]  /*acf0*/  MOV R0, 0xad20 ;  /* 0x0000ad2000007802 */ /* 0x000fce0000000f00 */
[----:B------:R-:W-:-:S07]  /*ad00*/  IMAD.MOV.U32 R7, RZ, RZ, R9 ;  /* 0x000000ffff077224 */ /* 0x000fce00078e0009 */
[----:B------:R-:W-:Y:S05]  /*ad10*/  CALL.REL.NOINC `($_Z11distributordPdS_i$__internal_accurate_pow) ;  /* 0x000001f800c47944 */ /* 0x000fea0003c00000 */
[----:B------:R-:W-:Y:S05]  /*ad20*/  BSYNC.RECONVERGENT B2 ;  /* 0x0000000000027941 */ /* 0x000fea0003800200 */
.L_x_2239:
        /* <DEDUP_REMOVED lines=15> */
.L_x_2241:
[----:B------:R-:W-:Y:S05]  /*ae20*/  BSYNC.RECONVERGENT B2 ;  /* 0x0000000000027941 */ /* 0x000fea0003800200 */
.L_x_2240:
        /* <DEDUP_REMOVED lines=11> */
.L_x_2242:
        /* <DEDUP_REMOVED lines=20> */
.L_x_2244:
[----:B------:R-:W-:Y:S05]  /*b020*/  BSYNC.RECONVERGENT B2 ;  /* 0x0000000000027941 */ /* 0x000fea0003800200 */
.L_x_2243:
[----:B------:R-:W-:Y:S01]  /*b030*/  BSSY.RECONVERGENT B2, `(.L_x_2245) ;  /* 0x0000005000027945 */ /* 0x000fe20003800200 */
[----:B------:R-:W-:Y:S01]  /*b040*/  MOV R7, R57 ;  /* 0x0000003900077202 */ /* 0x000fe20000000f00 */
[----:B------:R-:W-:Y:S01]  /*b050*/  IMAD.MOV.U32 R6, RZ, RZ, 0x40000000 ;  /* 0x40000000ff067424 */ /* 0x000fe200078e00ff */
[----:B------:R-:W-:-:S07]  /*b060*/  MOV R0, 0xb080 ;  /* 0x0000b08000007802 */ /* 0x000fce0000000f00 */
[----:B------:R-:W-:Y:S05]  /*b070*/  CALL.REL.NOINC `($_Z11distributordPdS_i$__internal_accurate_pow) ;  /* 0x000001f400ec7944 */ /* 0x000fea0003c00000 */
[----:B------:R-:W-:Y:S05]  /*b080*/  BSYNC.RECONVERGENT B2 ;  /* 0x0000000000027941 */ /* 0x000fea0003800200 */
.L_x_2245:
        /* <DEDUP_REMOVED lines=23> */
.L_x_2247:
[----:B------:R-:W-:Y:S05]  /*b200*/  BSYNC.RECONVERGENT B2 ;  /* 0x0000000000027941 */ /* 0x000fea0003800200 */
.L_x_2246:
[----:B------:R-:W-:Y:S01]  /*b210*/  FSEL R6, R6, RZ, P2 ;  /* 0x000000ff06067208 */ /* 0x000fe20001000000 */
[----:B------:R-:W-:Y:S01]  /*b220*/  BSSY.RECONVERGENT B2, `(.L_x_2248) ;  /* 0x0000007000027945 */ /* 0x000fe20003800200 */
[----:B------:R-:W-:Y:S02]  /*b230*/  FSEL R7, R7, 1.875, P2 ;  /* 0x3ff0000007077808 */ /* 0x000fe40001000000 */
[----:B------:R-:W-:-:S04]  /*b240*/  MOV R0, 0xb290 ;  /* 0x0000b29000007802 */ /* 0x000fc80000000f00 */
[----:B------:R-:W-:Y:S01]  /*b250*/  DADD R72, R72, R6 ;  /* 0x0000000048487229 */ /* 0x000fe20000000006 */
[----:B------:R-:W-:Y:S02]  /*b260*/  IMAD.MOV.U32 R7, RZ, RZ, R9 ;  /* 0x000000ffff077224 */ /* 0x000fe400078e0009 */
[----:B------:R-:W-:-:S08]  /*b270*/  IMAD.MOV.U32 R6, RZ, RZ, 0x40000000 ;  /* 0x40000000ff067424 */ /* 0x000fd000078e00ff */
[----:B------:R-:W-:Y:S05]  /*b280*/  CALL.REL.NOINC `($_Z11distributordPdS_i$__internal_accurate_pow) ;  /* 0x000001f400687944 */ /* 0x000fea0003c00000 */
[----:B------:R-:W-:Y:S05]  /*b290*/  BSYNC.RECONVERGENT B2 ;  /* 0x0000000000027941 */ /* 0x000fea0003800200 */
.L_x_2248:
        /* <DEDUP_REMOVED lines=15> */
.L_x_2250:
[----:B------:R-:W-:Y:S05]  /*b390*/  BSYNC.RECONVERGENT B2 ;  /* 0x0000000000027941 */ /* 0x000fea0003800200 */
.L_x_2249:
        /* <DEDUP_REMOVED lines=24> */
.L_x_2252:
[----:B------:R-:W-:Y:S05]  /*b520*/  BSYNC.RECONVERGENT B3 ;  /* 0x0000000000037941 */ /* 0x000fea0003800200 */
.L_x_2251:
        /* <DEDUP_REMOVED lines=61> */
.L_x_2254:
[----:B------:R-:W-:Y:S05]  /*b900*/  BSYNC.RECONVERGENT B2 ;  /* 0x0000000000027941 */ /* 0x000fea0003800200 */
.L_x_2253:
        /* <DEDUP_REMOVED lines=10> */
.L_x_2256:
[----:B------:R-:W-:Y:S05]  /*b9b0*/  BSYNC.RECONVERGENT B2 ;  /* 0x0000000000027941 */ /* 0x000fea0003800200 */
.L_x_2255:
        /* <DEDUP_REMOVED lines=30> */
[----:B------:R-:W-:Y:S05]  /*bba0*/  CALL.REL.NOINC `($__internal_6_$__cuda_sm20_dsqrt_rn_f64_mediumpath_v1) ;  /* 0x000001e800787944 */ /* 0x000fea0003c00000 */
.L_x_2258:
[----:B------:R-:W-:Y:S05]  /*bbb0*/  BSYNC.RECONVERGENT B3 ;  /* 0x0000000000037941 */ /* 0x000fea0003800200 */
.L_x_2257:
        /* <DEDUP_REMOVED lines=9> */
.L_x_2259:
        /* <DEDUP_REMOVED lines=15> */
.L_x_2261:
[----:B------:R-:W-:Y:S05]  /*bd40*/  BSYNC.RECONVERGENT B2 ;  /* 0x0000000000027941 */ /* 0x000fea0003800200 */
.L_x_2260:
        /* <DEDUP_REMOVED lines=24> */
.L_x_2263:
[----:B------:R-:W-:Y:S05]  /*bed0*/  BSYNC.RECONVERGENT B3 ;  /* 0x0000000000037941 */ /* 0x000fea0003800200 */
.L_x_2262:
        /* <DEDUP_REMOVED lines=16> */
.L_x_2265:
[----:B------:R-:W-:Y:S05]  /*bfe0*/  BSYNC.RECONVERGENT B2 ;  /* 0x0000000000027941 */ /* 0x000fea0003800200 */
.L_x_2264:
        /* <DEDUP_REMOVED lines=25> */
.L_x_2267:
[----:B------:R-:W-:Y:S05]  /*c180*/  BSYNC.RECONVERGENT B3 ;  /* 0x0000000000037941 */ /* 0x000fea0003800200 */
.L_x_2266:
        /* <DEDUP_REMOVED lines=18> */
[----:B------:R-:W-:Y:S01]  /*c2b0*/  MOV R58, R8 ;  /* 0x00000008003a7202 */ /* 0x000fe20000000f00 */
[----:B------:R-:W-:-:S07]  /*c2c0*/  IMAD.MOV.U32 R59, RZ, RZ, R9 ;  /* 0x000000ffff3b7224 */ /* 0x000fce00078e0009 */
.L_x_2269:
[----:B------:R-:W-:Y:S05]  /*c2d0*/  BSYNC.RECONVERGENT B3 ;  /* 0x0000000000037941 */ /* 0x000fea0003800200 */
.L_x_2268:
[----:B------:R-:W-:Y:S01]  /*c2e0*/  DADD R8, -RZ, |R58| ;  /* 0x00000000ff087229 */ /* 0x000fe2000000053a */
[----:B------:R-:W-:Y:S01]  /*c2f0*/  BSSY.RECONVERGENT B2, `(.L_x_2270) ;  /* 0x0000005000027945 */ /* 0x000fe20003800200 */
[----:B------:R-:W-:Y:S01]  /*c300*/  IMAD.MOV.U32 R6, RZ, RZ, 0x40000000 ;  /* 0x40000000ff067424 */ /* 0x000fe200078e00ff */
[----:B------:R-:W-:-:S07]  /*c310*/  MOV R0, 0xc340 ;  /* 0x0000c34000007802 */ /* 0x000fce0000000f00 */
[----:B------:R-:W-:-:S07]  /*c320*/  IMAD.MOV.U32 R7, RZ, RZ, R9 ;  /* 0x000000ffff077224 */ /* 0x000fce00078e0009 */
[----:B------:R-:W-:Y:S05]  /*c330*/  CALL.REL.NOINC `($_Z11distributordPdS_i$__internal_accurate_pow) ;  /* 0x000001e4003c7944 */ /* 0x000fea0003c00000 */
[----:B------:R-:W-:Y:S05]  /*c340*/  BSYNC.RECONVERGENT B2 ;  /* 0x0000000000027941 */ /* 0x000fea0003800200 */
.L_x_2270:
        /* <DEDUP_REMOVED lines=23> */
.L_x_2272:
[----:B------:R-:W-:Y:S05]  /*c4c0*/  BSYNC.RECONVERGENT B2 ;  /* 0x0000000000027941 */ /* 0x000fea0003800200 */
.L_x_2271:
        /* <DEDUP_REMOVED lines=10> */
.L_x_2274:
[----:B------:R-:W-:Y:S05]  /*c570*/  BSYNC.RECONVERGENT B2 ;  /* 0x0000000000027941 */ /* 0x000fea0003800200 */
.L_x_2273:
        /* <DEDUP_REMOVED lines=10> */
.L_x_2276:
[----:B------:R-:W-:Y:S05]  /*c620*/  BSYNC.RECONVERGENT B2 ;  /* 0x0000000000027941 */ /* 0x000fea0003800200 */
.L_x_2275:
        /* <DEDUP_REMOVED lines=14> */
[----:B------:R-:W-:Y:S05]  /*c710*/  CALL.REL.NOINC `($_Z11distributordPdS_i$__internal_accurate_pow) ;  /* 0x000001e000447944 */ /* 0x000fea0003c00000 */
[----:B------:R-:W-:Y:S05]  /*c720*/  BSYNC.RECONVERGENT B2 ;  /* 0x0000000000027941 */ /* 0x000fea0003800200 */
.L_x_2277:
        /* <DEDUP_REMOVED lines=15> */
.L_x_2279:
[----:B------:R-:W-:Y:S05]  /*c820*/  BSYNC.RECONVERGENT B2 ;  /* 0x0000000000027941 */ /* 0x000fea0003800200 */
.L_x_2278:
        /* <DEDUP_REMOVED lines=24> */
.L_x_2281:
[----:B------:R-:W-:Y:S05]  /*c9b0*/  BSYNC.RECONVERGENT B3 ;  /* 0x0000000000037941 */ /* 0x000fea0003800200 */
.L_x_2280:
        /* <DEDUP_REMOVED lines=55> */
[----:B------:R-:W-:-:S04]  /*cd30*/  @!P1 SHF.R.S32.HI R63, RZ, 0x1, R0 ;  /* 0x00000001ff3f9819 */ /* 0x000fc80000011400 */
[----:B------:R-:W-:Y:S01]  /*cd40*/  @!P1 IADD3 R66, PT, PT, R66, -R63, RZ ;  /* 0x8000003f42429210 */ /* 0x000fe20007ffe0ff */
[----:B------:R-:W-:-:S03]  /*cd50*/  @!P1 IMAD R9, R63, 0x100000, R9 ;  /* 0x001000003f099824 */ /* 0x000fc600078e0209 */
[----:B------:R-:W-:Y:S01]  /*cd60*/  @!P1 LEA R67, R66, 0x3ff00000, 0x14 ;  /* 0x3ff0000042439811 */ /* 0x000fe200078ea0ff */
[----:B------:R-:W-:-:S06]  /*cd70*/  @!P1 IMAD.MOV.U32 R66, RZ, RZ, RZ ;  /* 0x000000ffff429224 */ /* 0x000fcc00078e00ff */
[----:B------:R-:W-:-:S11]  /*cd80*/  @!P1 DMUL R6, R8, R66 ;  /* 0x0000004208069228 */ /* 0x000fd60000000000 */
.L_x_2283:
[----:B------:R-:W-:Y:S05]  /*cd90*/  BSYNC.RECONVERGENT B2 ;  /* 0x0000000000027941 */ /* 0x000fea0003800200 */
.L_x_2282:
        /* <DEDUP_REMOVED lines=10> */
.L_x_2285:
[----:B------:R-:W-:Y:S05]  /*ce40*/  BSYNC.RECONVERGENT B2 ;  /* 0x0000000000027941 */ /* 0x000fea0003800200 */
.L_x_2284:
        /* <DEDUP_REMOVED lines=31> */
[----:B------:R-:W-:Y:S05]  /*d040*/  CALL.REL.NOINC `($__internal_6_$__cuda_sm20_dsqrt_rn_f64_mediumpath_v1) ;  /* 0x000001d400507944 */ /* 0x000fea0003c00000 */
.L_x_2287:
[----:B------:R-:W-:Y:S05]  /*d050*/  BSYNC.RECONVERGENT B3 ;  /* 0x0000000000037941 */ /* 0x000fea0003800200 */
.L_x_2286:
        /* <DEDUP_REMOVED lines=18> */
.L_x_2289:
[----:B------:R-:W-:Y:S05]  /*d180*/  BSYNC.RECONVERGENT B3 ;  /* 0x0000000000037941 */ /* 0x000fea0003800200 */
.L_x_2288:
[----:B------:R-:W-:Y:S01]  /*d190*/  FSEL R58, R58, 3.01326627695323032584e+23, P0 ;  /* 0x667f3bcc3a3a7808 */ /* 0x000fe20000000000 */
[----:B------:R-:W-:Y:S01]  /*d1a0*/  BSSY.RECONVERGENT B2, `(.L_x_2290) ;  /* 0x0000007000027945 */ /* 0x000fe20003800200 */
[----:B------:R-:W-:Y:S01]  /*d1b0*/  FSEL R59, R59, 1.8017766475677490234, P0 ;  /* 0x3fe6a09e3b3b7808 */ /* 0x000fe20000000000 */
[----:B------:R-:W-:Y:S01]  /*d1c0*/  IMAD.MOV.U32 R6, RZ, RZ, 0x40000000 ;  /* 0x40000000ff067424 */ /* 0x000fe200078e00ff */
[----:B------:R-:W-:-:S04]  /*d1d0*/  MOV R0, 0xd210 ;  /* 0x0000d21000007802 */ /* 0x000fc80000000f00 */
[----:B------:R-:W-:-:S10]  /*d1e0*/  DADD R8, -RZ, |R58| ;  /* 0x00000000ff087229 */ /* 0x000fd4000000053a */
[----:B------:R-:W-:-:S07]  /*d1f0*/  IMAD.MOV.U32 R7, RZ, RZ, R9 ;  /* 0x000000ffff077224 */ /* 0x000fce00078e0009 */
[----:B------:R-:W-:Y:S05]  /*d200*/  CALL.REL.NOINC `($_Z11distributordPdS_i$__internal_accurate_pow) ;  /* 0x000001d400887944 */ /* 0x000fea0003c00000 */
[----:B------:R-:W-:Y:S05]  /*d210*/  BSYNC.RECONVERGENT B2 ;  /* 0x0000000000027941 */ /* 0x000fea0003800200 */
.L_x_2290:
        /* <DEDUP_REMOVED lines=29> */
.L_x_2292:
[----:B------:R-:W-:Y:S05]  /*d3f0*/  BSYNC.RECONVERGENT B2 ;  /* 0x0000000000027941 */ /* 0x000fea0003800200 */
.L_x_2291:
        /* <DEDUP_REMOVED lines=9> */
[----:B------:R-:W-:Y:S05]  /*d490*/  CALL.REL.NOINC `($__internal_5_$__cuda_sm20_div_rn_f64_full) ;  /* 0x000001c800ac7944 */ /* 0x000fea0003c00000 */
.L_x_2294:
[----:B------:R-:W-:Y:S05]  /*d4a0*/  BSYNC.RECONVERGENT B3 ;  /* 0x0000000000037941 */ /* 0x000fea0003800200 */
.L_x_2293:
        /* <DEDUP_REMOVED lines=18> */
.L_x_2296:
[----:B------:R-:W-:Y:S05]  /*d5d0*/  BSYNC.RECONVERGENT B2 ;  /* 0x0000000000027941 */ /* 0x000fea0003800200 */
.L_x_2295:
        /* <DEDUP_REMOVED lines=10> */
.L_x_2298:
[----:B------:R-:W-:Y:S05]  /*d680*/  BSYNC.RECONVERGENT B2 ;  /* 0x0000000000027941 */ /* 0x000fea0003800200 */
.L_x_2297:
        /* <DEDUP_REMOVED lines=10> */
.L_x_2300:
[----:B------:R-:W-:Y:S05]  /*d730*/  BSYNC.RECONVERGENT B2 ;  /* 0x0000000000027941 */ /* 0x000fea0003800200 */
.L_x_2299:
[----:B------:R-:W-:Y:S01]  /*d740*/  DADD R96, R48, 1 ;  /* 0x3ff0000030607429 */ /* 0x000fe20000000000 */
[----:B------:R-:W-:Y:S01]  /*d750*/  IMAD.MOV.U32 R58, RZ, RZ, 0x0 ;  /* 0x00000000ff3a7424 */ /* 0x000fe200078e00ff */
[----:B------:R-:W-:Y:S01]  /*d760*/  DSETP.NEU.AND P1, PT, R50, 1, PT ;  /* 0x3ff000003200742a */ /* 0x000fe20003f2d000 */
[----:B------:R-:W-:Y:S01]  /*d770*/  IMAD.MOV.U32 R59, RZ, RZ, 0x3fd80000 ;  /* 0x3fd80000ff3b7424 */ /* 0x000fe200078e00ff */
[----:B------:R-:W-:Y:S01]  /*d780*/  DSETP.NEU.AND P0, PT, R46, 1, PT ;  /* 0x3ff000002e00742a */ /* 0x000fe20003f0d000 */
[----:B------:R-:W-:Y:S01]  /*d790*/  BSSY.RECONVERGENT B3, `(.L_x_2301) ;  /* 0x000001f000037945 */ /* 0x000fe20003800200 */
[----:B------:R-:W0:Y:S04]  /*d7a0*/  MUFU.RSQ64H R67, R97 ;  /* 0x0000006100437308 */ /* 0x000e280000001c00 */
[----:B------:R-:W-:Y:S01]  /*d7b0*/  VIADD R66, R97, 0xfcb00000 ;  /* 0xfcb0000061427836 */ /* 0x000fe20000000000 */
[----:B------:R-:W-:-:S02]  /*d7c0*/  FSEL R8, R8, RZ, P0 ;  /* 0x000000ff08087208 */ /* 0x000fc40000000000 */
[----:B------:R-:W-:Y:S01]  /*d7d0*/  FSEL R9, R9, 1.875, P0 ;  /* 0x3ff0000009097808 */ /* 0x000fe20000000000 */
[----:B------:R-:W-:Y:S02]  /*d7e0*/  DSETP.NEU.AND P0, PT, R2, 1, PT ;  /* 0x3ff000000200742a */ /* 0x000fe40003f0d000 */
[----:B0-----:R-:W-:-:S08]  /*d7f0*/  DMUL R48, R66, R66 ;  /* 0x0000004242307228 */ /* 0x001fd00000000000 */
[----:B------:R-:W-:-:S08]  /*d800*/  DFMA R48, R96, -R48, 1 ;  /* 0x3ff000006030742b */ /* 0x000fd00000000830 */
[----:B------:R-:W-:Y:S02]  /*d810*/  DFMA R58, R48, R58, 0.5 ;  /* 0x3fe00000303a742b */ /* 0x000fe4000000003a */
[----:B------:R-:W-:-:S08]  /*d820*/  DMUL R48, R66, R48 ;  /* 0x0000003042307228 */ /* 0x000fd00000000000 */
[----:B------:R-:W-:Y:S01]  /*d830*/  DFMA R80, R58, R48, R66 ;  /* 0x000000303a50722b */ /* 0x000fe20000000042 */
[----:B------:R-:W-:Y:S01]  /*d840*/  FSEL R58, R6, RZ, P1 ;  /* 0x000000ff063a7208 */ /* 0x000fe20000800000 */
[----:B------:R-:W-:Y:S01]  /*d850*/  DMUL R48, R98, R84 ;  /* 0x0000005462307228 */ /* 0x000fe20000000000 */
        /* <DEDUP_REMOVED lines=17> */
[----:B------:R-:W-:Y:S05]  /*d970*/  CALL.REL.NOINC `($__internal_6_$__cuda_sm20_dsqrt_rn_f64_mediumpath_v1) ;  /* 0x000001cc00047944 */ /* 0x000fea0003c00000 */
.L_x_2302:
[----:B------:R-:W-:Y:S05]  /*d980*/  BSYNC.RECONVERGENT B3 ;  /* 0x0000000000037941 */ /* 0x000fea0003800200 */
.L_x_2301:
        /* <DEDUP_REMOVED lines=9> */
.L_x_2303:
        /* <DEDUP_REMOVED lines=15> */
.L_x_2305:
[----:B------:R-:W-:Y:S05]  /*db10*/  BSYNC.RECONVERGENT B2 ;  /* 0x0000000000027941 */ /* 0x000fea0003800200 */
.L_x_2304:
        /* <DEDUP_REMOVED lines=24> */
.L_x_2307:
[----:B------:R-:W-:Y:S05]  /*dca0*/  BSYNC.RECONVERGENT B3 ;  /* 0x0000000000037941 */ /* 0x000fea0003800200 */
.L_x_2306:
        /* <DEDUP_REMOVED lines=15> */
.L_x_2309:
[----:B------:R-:W-:Y:S05]  /*dda0*/  BSYNC.RECONVERGENT B2 ;  /* 0x0000000000027941 */ /* 0x000fea0003800200 */
.L_x_2308:
        /* <DEDUP_REMOVED lines=25> */
.L_x_2311:
[----:B------:R-:W-:Y:S05]  /*df40*/  BSYNC.RECONVERGENT B3 ;  /* 0x0000000000037941 */ /* 0x000fea0003800200 */
.L_x_2310:
        /* <DEDUP_REMOVED lines=20> */
.L_x_2313:
[----:B------:R-:W-:Y:S05]  /*e090*/  BSYNC.RECONVERGENT B3 ;  /* 0x0000000000037941 */ /* 0x000fea0003800200 */
.L_x_2312:
[----:B------:R-:W-:Y:S01]  /*e0a0*/  DADD R8, -RZ, |R52| ;  /* 0x00000000ff087229 */ /* 0x000fe20000000534 */
[----:B------:R-:W-:Y:S01]  /*e0b0*/  BSSY.RECONVERGENT B2, `(.L_x_2314) ;  /* 0x0000005000027945 */ /* 0x000fe20003800200 */
[----:B------:R-:W-:Y:S01]  /*e0c0*/  IMAD.MOV.U32 R6, RZ, RZ, 0x40000000 ;  /* 0x40000000ff067424 */ /* 0x000fe200078e00ff */
[----:B------:R-:W-:-:S07]  /*e0d0*/  MOV R0, 0xe100 ;  /* 0x0000e10000007802 */ /* 0x000fce0000000f00 */
[----:B------:R-:W-:-:S07]  /*e0e0*/  IMAD.MOV.U32 R7, RZ, RZ, R9 ;  /* 0x000000ffff077224 */ /* 0x000fce00078e0009 */
[----:B------:R-:W-:Y:S05]  /*e0f0*/  CALL.REL.NOINC `($_Z11distributordPdS_i$__internal_accurate_pow) ;  /* 0x000001c400cc7944 */ /* 0x000fea0003c00000 */
[----:B------:R-:W-:Y:S05]  /*e100*/  BSYNC.RECONVERGENT B2 ;  /* 0x0000000000027941 */ /* 0x000fea0003800200 */
.L_x_2314:
        /* <DEDUP_REMOVED lines=19> */
.L_x_2316:
[----:B------:R-:W-:Y:S05]  /*e240*/  BSYNC.RECONVERGENT B2 ;  /* 0x0000000000027941 */ /* 0x000fea0003800200 */
.L_x_2315:
        /* <DEDUP_REMOVED lines=8> */
.L_x_2318:
[----:B------:R-:W-:Y:S05]  /*e2d0*/  BSYNC.RECONVERGENT B2 ;  /* 0x0000000000027941 */ /* 0x000fea0003800200 */
.L_x_2317:
        /* <DEDUP_REMOVED lines=10> */
.L_x_2320:
[----:B------:R-:W-:Y:S05]  /*e380*/  BSYNC.RECONVERGENT B2 ;  /* 0x0000000000027941 */ /* 0x000fea0003800200 */
.L_x_2319:
[----:B------:R-:W-:Y:S01]  /*e390*/  DMUL R46, R6, -5 ;  /* 0xc0140000062e7828 */ /* 0x000fe20000000000 */
[----:B------:R-:W-:Y:S01]  /*e3a0*/  BSSY.RECONVERGENT B2, `(.L_x_2321) ;  /* 0x000000c000027945 */ /* 0x000fe20003800200 */
[----:B------:R-:W-:Y:S01]  /*e3b0*/  FSEL R6, R56, RZ, P3 ;  /* 0x000000ff38067208 */ /* 0x000fe20001800000 */
[----:B------:R-:W-:Y:S01]  /*e3c0*/  DSETP.NEU.AND P0, PT, R52, 1, PT ;  /* 0x3ff000003400742a */ /* 0x000fe20003f0d000 */
[----:B------:R-:W-:Y:S01]  /*e3d0*/  FSEL R7, R57, 1.875, P3 ;  /* 0x3ff0000039077808 */ /* 0x000fe20001800000 */
[----:B------:R-:W-:Y:S01]  /*e3e0*/  IMAD.MOV.U32 R8, RZ, RZ, R58 ;  /* 0x000000ffff087224 */ /* 0x000fe200078e003a */
[----:B------:R-:W-:-:S04]  /*e3f0*/  MOV R0, 0xe460 ;  /* 0x0000e46000007802 */ /* 0x000fc80000000f00 */
[----:B------:R-:W-:Y:S01]  /*e400*/  DADD R50, R50, R6 ;  /* 0x0000000032327229 */ /* 0x000fe20000000006 */
[----:B------:R-:W-:Y:S01]  /*e410*/  FSEL R46, R46, RZ, P0 ;  /* 0x000000ff2e2e7208 */ /* 0x000fe20000000000 */
[----:B------:R-:W-:Y:S01]  /*e420*/  IMAD.MOV.U32 R7, RZ, RZ, R59 ;  /* 0x000000ffff077224 */ /* 0x000fe200078e003b */
[----:B------:R-:W-:Y:S01]  /*e430*/  FSEL R47, R47, -2.3125, P0 ;  /* 0xc01400002f2f7808 */ /* 0x000fe20000000000 */
[----:B------:R-:W-:-:S07]  /*e440*/  IMAD.MOV.U32 R6, RZ, RZ, 0x40000000 ;  /* 0x40000000ff067424 */ /* 0x000fce00078e00ff */
[----:B------:R-:W-:Y:S05]  /*e450*/  CALL.REL.NOINC `($_Z11distributordPdS_i$__internal_accurate_pow) ;  /* 0x000001c000f47944 */ /* 0x000fea0003c00000 */
[----:B------:R-:W-:Y:S05]  /*e460*/  BSYNC.RECONVERGENT B2 ;  /* 0x0000000000027941 */ /* 0x000fea0003800200 */
.L_x_2321:
        /* <DEDUP_REMOVED lines=15> */
.L_x_2323:
[----:B------:R-:W-:Y:S05]  /*e560*/  BSYNC.RECONVERGENT B2 ;  /* 0x0000000000027941 */ /* 0x000fea0003800200 */
.L_x_2322:
        /* <DEDUP_REMOVED lines=24> */
.L_x_2325:
[----:B------:R-:W-:Y:S05]  /*e6f0*/  BSYNC.RECONVERGENT B3 ;  /* 0x0000000000037941 */ /* 0x000fea0003800200 */
.L_x_2324:
        /* <DEDUP_REMOVED lines=59> */
.L_x_2327:
[----:B------:R-:W-:Y:S05]  /*eab0*/  BSYNC.RECONVERGENT B2 ;  /* 0x0000000000027941 */ /* 0x000fea0003800200 */
.L_x_2326:
        /* <DEDUP_REMOVED lines=26> */
[----:B------:R-:W-:-:S06]  /*ec60*/  MOV R0, 0xecd0 ;  /* 0x0000ecd000007802 */ /* 0x000fcc0000000f00 */
[----:B------:R-:W-:Y:S02]  /*ec70*/  DADD R6, -RZ, |R2| ;  /* 0x00000000ff067229 */ /* 0x000fe40000000502 */
[----:B------:R-:W-:Y:S01]  /*ec80*/  DSETP.NEU.AND P0, PT, R2, RZ, PT ;  /* 0x000000ff0200722a */ /* 0x000fe20003f0d000 */
[----:B------:R-:W-:-:S07]  /*ec90*/  ISETP.GE.AND P2, PT, R3, RZ, PT ;  /* 0x000000ff0300720c */ /* 0x000fce0003f46270 */
[----:B------:R-:W-:Y:S01]  /*eca0*/  IMAD.MOV.U32 R8, RZ, RZ, R6 ;  /* 0x000000ffff087224 */ /* 0x000fe200078e0006 */
[----:B------:R-:W-:-:S07]  /*ecb0*/  MOV R6, 0x3ff00000 ;  /* 0x3ff0000000067802 */ /* 0x000fce0000000f00 */
[----:B------:R-:W-:Y:S05]  /*ecc0*/  CALL.REL.NOINC `($_Z11distributordPdS_i$__internal_accurate_pow) ;  /* 0x000001b800d87944 */ /* 0x000fea0003c00000 */
[----:B------:R-:W-:Y:S05]  /*ecd0*/  BSYNC.RECONVERGENT B2 ;  /* 0x0000000000027941 */ /* 0x000fea0003800200 */
.L_x_2330:
        /* <DEDUP_REMOVED lines=21> */
.L_x_2332:
[----:B------:R-:W-:Y:S05]  /*ee30*/  BSYNC.RECONVERGENT B2 ;  /* 0x0000000000027941 */ /* 0x000fea0003800200 */
.L_x_2331:
        /* <DEDUP_REMOVED lines=10> */
.L_x_2333:
        /* <DEDUP_REMOVED lines=14> */
.L_x_2336:
[----:B------:R-:W-:-:S11]  /*efc0*/  DADD R8, R2, 2 ;  /* 0x4000000002087429 */ /* 0x000fd60000000000 */
.L_x_2335:
[----:B------:R-:W-:Y:S05]  /*efd0*/  BSYNC.RECONVERGENT B2 ;  /* 0x0000000000027941 */ /* 0x000fea0003800200 */
.L_x_2334:
        /* <DEDUP_REMOVED lines=13> */
[----:B------:R-:W-:Y:S05]  /*f0b0*/  CALL.REL.NOINC `($_Z11distributordPdS_i$__internal_accurate_pow) ;  /* 0x000001b400dc7944 */ /* 0x000fea0003c00000 */
[----:B------:R-:W-:Y:S05]  /*f0c0*/  BSYNC.RECONVERGENT B2 ;  /* 0x0000000000027941 */ /* 0x000fea0003800200 */
.L_x_2337:
        /* <DEDUP_REMOVED lines=20> */
.L_x_2340:
[----:B------:R-:W-:-:S11]  /*f210*/  DADD R6, R2, 3 ;  /* 0x4008000002067429 */ /* 0x000fd60000000000 */
.L_x_2339:
[----:B------:R-:W-:Y:S05]  /*f220*/  BSYNC.RECONVERGENT B2 ;  /* 0x0000000000027941 */ /* 0x000fea0003800200 */
.L_x_2338:
        /* <DEDUP_REMOVED lines=27> */
.L_x_2342:
[----:B------:R-:W-:Y:S05]  /*f3e0*/  BSYNC.RECONVERGENT B4 ;  /* 0x0000000000047941 */ /* 0x000fea0003800200 */
.L_x_2341:
        /* <DEDUP_REMOVED lines=8> */
.L_x_2343:
        /* <DEDUP_REMOVED lines=14> */
.L_x_2346:
[----:B------:R-:W-:-:S11]  /*f550*/  DADD R6, R2, 4 ;  /* 0x4010000002067429 */ /* 0x000fd60000000000 */
.L_x_2345:
[----:B------:R-:W-:Y:S05]  /*f560*/  BSYNC.RECONVERGENT B2 ;  /* 0x0000000000027941 */ /* 0x000fea0003800200 */
.L_x_2344:
        /* <DEDUP_REMOVED lines=8> */
.L_x_2329:
        /* <DEDUP_REMOVED lines=10> */
.L_x_2348:
        /* <DEDUP_REMOVED lines=21> */
.L_x_2350:
[----:B------:R-:W-:Y:S05]  /*f7e0*/  BSYNC.RECONVERGENT B2 ;  /* 0x0000000000027941 */ /* 0x000fea0003800200 */
.L_x_2349:
        /* <DEDUP_REMOVED lines=10> */
.L_x_2351:
        /* <DEDUP_REMOVED lines=14> */
.L_x_2354:
[----:B------:R-:W-:-:S11]  /*f970*/  DADD R6, R2, 2 ;  /* 0x4000000002067429 */ /* 0x000fd60000000000 */
.L_x_2353:
[----:B------:R-:W-:Y:S05]  /*f980*/  BSYNC.RECONVERGENT B2 ;  /* 0x0000000000027941 */ /* 0x000fea0003800200 */
.L_x_2352:
        /* <DEDUP_REMOVED lines=13> */
[----:B------:R-:W-:Y:S05]  /*fa60*/  CALL.REL.NOINC `($_Z11distributordPdS_i$__internal_accurate_pow) ;  /* 0x000001ac00707944 */ /* 0x000fea0003c00000 */
[----:B------:R-:W-:Y:S05]  /*fa70*/  BSYNC.RECONVERGENT B2 ;  /* 0x0000000000027941 */ /* 0x000fea0003800200 */
.L_x_2355:
        /* <DEDUP_REMOVED lines=20> */
.L_x_2358:
[----:B------:R-:W-:-:S11]  /*fbc0*/  DADD R6, R2, 3 ;  /* 0x4008000002067429 */ /* 0x000fd60000000000 */
.L_x_2357:
[----:B------:R-:W-:Y:S05]  /*fbd0*/  BSYNC.RECONVERGENT B2 ;  /* 0x0000000000027941 */ /* 0x000fea0003800200 */
.L_x_2356:
        /* <DEDUP_REMOVED lines=27> */
.L_x_2360:
[----:B------:R-:W-:Y:S05]  /*fd90*/  BSYNC.RECONVERGENT B4 ;  /* 0x0000000000047941 */ /* 0x000fea0003800200 */
.L_x_2359:
[----:B------:R-:W-:Y:S01]  /*fda0*/  DADD R6, -RZ, |R2| ;  /* 0x00000000ff067229 */ /* 0x000fe20000000502 */
[----:B------:R-:W-:Y:S01]  /*fdb0*/  BSSY.RECONVERGENT B2, `(.L_x_2361) ;  /* 0x0000006000027945 */ /* 0x000fe20003800200 */
[----:B------:R-:W-:Y:S01]  /*fdc0*/  DFMA R44, R98, R46, R44 ;  /* 0x0000002e622c722b */ /* 0x000fe2000000002c */
[----:B------:R-:W-:-:S07]  /*fdd0*/  MOV R0, 0xfe10 ;  /* 0x0000fe1000007802 */ /* 0x000fce0000000f00 */
[----:B------:R-:W-:Y:S01]  /*fde0*/  IMAD.MOV.U32 R8, RZ, RZ, R6 ;  /* 0x000000ffff087224 */ /* 0x000fe200078e0006 */
[----:B------:R-:W-:-:S07]  /*fdf0*/  MOV R6, 0x40100000 ;  /* 0x4010000000067802 */ /* 0x000fce0000000f00 */
[----:B------:R-:W-:Y:S05]  /*fe00*/  CALL.REL.NOINC `($_Z11distributordPdS_i$__internal_accurate_pow) ;  /* 0x000001a800887944 */ /* 0x000fea0003c00000 */
[----:B------:R-:W-:Y:S05]  /*fe10*/  BSYNC.RECONVERGENT B2 ;  /* 0x0000000000027941 */ /* 0x000fea0003800200 */
.L_x_2361:
        /* <DEDUP_REMOVED lines=14> */
.L_x_2364:
[----:B------:R-:W-:-:S11]  /*ff00*/  DADD R46, R2, 4 ;  /* 0x40100000022e7429 */ /* 0x000fd60000000000 */
.L_x_2363:
[----:B------:R-:W-:Y:S05]  /*ff10*/  BSYNC.RECONVERGENT B2 ;  /* 0x0000000000027941 */ /* 0x000fea0003800200 */
.L_x_2362:
[----:B------:R-:W0:Y:S01]  /*ff20*/  LDC.64 R8, c[0x0][0x380] ;  /* 0x0000e000ff087b82 */ /* 0x000e220000000a00 */
[----:B------:R-:W-:Y:S02]  /*ff30*/  DSETP.NEU.AND P0, PT, R2, 1, PT ;  /* 0x3ff000000200742a */ /* 0x000fe40003f0d000 */
[----:B------:R-:W-:-:S04]  /*ff40*/  DMUL R6, R16, 0.25 ;  /* 0x3fd0000010067828 */ /* 0x000fc80000000000 */
[----:B------:R-:W-:Y:S02]  /*ff50*/  FSEL R2, R46, RZ, P0 ;  /* 0x000000ff2e027208 */ /* 0x000fe40000000000 */
[----:B------:R-:W-:-:S06]  /*ff60*/  FSEL R3, R47, 1.875, P0 ;  /* 0x3ff000002f037808 */ /* 0x000fcc0000000000 */
[----:B------:R-:W-:-:S08]  /*ff70*/  DFMA R44, R6, R2, R44 ;  /* 0x00000002062c722b */ /* 0x000fd0000000002c */
[----:B0-----:R-:W-:-:S11]  /*ff80*/  DFMA R6, R8, 0.5, R44 ;  /* 0x3fe000000806782b */ /* 0x001fd6000000002c */
.L_x_2347:
[----:B------:R-:W-:Y:S05]  /*ff90*/  BSYNC.RECONVERGENT B3 ;  /* 0x0000000000037941 */ /* 0x000fea0003800200 */
.L_x_2328:
        /* <DEDUP_REMOVED lines=26> */
.L_x_2366:
[----:B------:R-:W-:Y:S05]  /*10140*/  BSYNC.RECONVERGENT B3 ;  /* 0x0000000000037941 */ /* 0x000fea0003800200 */
.L_x_2365:
[----:B------:R-:W-:Y:S01]  /*10150*/  DADD R8, -RZ, |R2| ;  /* 0x00000000ff087229 */ /* 0x000fe20000000502 */
[----:B------:R-:W-:Y:S01]  /*10160*/  BSSY.RECONVERGENT B2, `(.L_x_2367) ;  /* 0x0000005000027945 */ /* 0x000fe20003800200 */
[----:B------:R-:W-:Y:S02]  /*10170*/  MOV R6, 0x40000000 ;  /* 0x4000000000067802 */ /* 0x000fe40000000f00 */
[----:B------:R-:W-:-:S06]  /*10180*/  MOV R0, 0x101b0 ;  /* 0x000101b000007802 */ /* 0x000fcc0000000f00 */
[----:B------:R-:W-:-:S07]  /*10190*/  IMAD.MOV.U32 R7, RZ, RZ, R9 ;  /* 0x000000ffff077224 */ /* 0x000fce00078e0009 */
[----:B------:R-:W-:Y:S05]  /*101a0*/  CALL.REL.NOINC `($_Z11distributordPdS_i$__internal_accurate_pow) ;  /* 0x000001a400a07944 */ /* 0x000fea0003c00000 */
[----:B------:R-:W-:Y:S05]  /*101b0*/  BSYNC.RECONVERGENT B2 ;  /* 0x0000000000027941 */ /* 0x000fea0003800200 */
.L_x_2367:
        /* <DEDUP_REMOVED lines=18> */
.L_x_2369:
[----:B------:R-:W-:Y:S05]  /*102e0*/  BSYNC.RECONVERGENT B2 ;  /* 0x0000000000027941 */ /* 0x000fea0003800200 */
.L_x_2368:
        /* <DEDUP_REMOVED lines=25> */
.L_x_2371:
[----:B------:R-:W-:Y:S05]  /*10480*/  BSYNC.RECONVERGENT B3 ;  /* 0x0000000000037941 */ /* 0x000fea0003800200 */
.L_x_2370:
        /* <DEDUP_REMOVED lines=9> */
.L_x_2372:
        /* <DEDUP_REMOVED lines=15> */
.L_x_2374:
[----:B------:R-:W-:Y:S05]  /*10610*/  BSYNC.RECONVERGENT B2 ;  /* 0x0000000000027941 */ /* 0x000fea0003800200 */
.L_x_2373:
        /* <DEDUP_REMOVED lines=24> */
.L_x_2376:
[----:B------:R-:W-:Y:S05]  /*107a0*/  BSYNC.RECONVERGENT B3 ;  /* 0x0000000000037941 */ /* 0x000fea0003800200 */
.L_x_2375:
        /* <DEDUP_REMOVED lines=16> */
.L_x_2378:
[----:B------:R-:W-:Y:S05]  /*108b0*/  BSYNC.RECONVERGENT B2 ;  /* 0x0000000000027941 */ /* 0x000fea0003800200 */
.L_x_2377:
        /* <DEDUP_REMOVED lines=25> */
.L_x_2380:
[----:B------:R-:W-:Y:S05]  /*10a50*/  BSYNC.RECONVERGENT B3 ;  /* 0x0000000000037941 */ /* 0x000fea0003800200 */
.L_x_2379:
        /* <DEDUP_REMOVED lines=20> */
.L_x_2382:
[----:B------:R-:W-:Y:S05]  /*10ba0*/  BSYNC.RECONVERGENT B3 ;  /* 0x0000000000037941 */ /* 0x000fea0003800200 */
.L_x_2381:
[----:B------:R-:W-:Y:S01]  /*10bb0*/  DADD R8, -RZ, |R46| ;  /* 0x00000000ff087229 */ /* 0x000fe2000000052e */
[----:B------:R-:W-:Y:S01]  /*10bc0*/  BSSY.RECONVERGENT B2, `(.L_x_2383) ;  /* 0x0000005000027945 */ /* 0x000fe20003800200 */
[----:B------:R-:W-:Y:S01]  /*10bd0*/  IMAD.MOV.U32 R6, RZ, RZ, 0x40000000 ;  /* 0x40000000ff067424 */ /* 0x000fe200078e00ff */
[----:B------:R-:W-:-:S07]  /*10be0*/  MOV R0, 0x10c10 ;  /* 0x00010c1000007802 */ /* 0x000fce0000000f00 */
[----:B------:R-:W-:-:S07]  /*10bf0*/  MOV R7, R9 ;  /* 0x0000000900077202 */ /* 0x000fce0000000f00 */
[----:B------:R-:W-:Y:S05]  /*10c00*/  CALL.REL.NOINC `($_Z11distributordPdS_i$__internal_accurate_pow) ;  /* 0x0000019c00087944 */ /* 0x000fea0003c00000 */
[----:B------:R-:W-:Y:S05]  /*10c10*/  BSYNC.RECONVERGENT B2 ;  /* 0x0000000000027941 */ /* 0x000fea0003800200 */
.L_x_2383:
        /* <DEDUP_REMOVED lines=15> */
.L_x_2385:
[----:B------:R-:W-:Y:S05]  /*10d10*/  BSYNC.RECONVERGENT B2 ;  /* 0x0000000000027941 */ /* 0x000fea0003800200 */
.L_x_2384:
        /* <DEDUP_REMOVED lines=11> */
.L_x_2386:
        /* <DEDUP_REMOVED lines=20> */
.L_x_2388:
[----:B------:R-:W-:Y:S05]  /*10f10*/  BSYNC.RECONVERGENT B2 ;  /* 0x0000000000027941 */ /* 0x000fea0003800200 */
.L_x_2387:
[----:B------:R-:W-:Y:S01]  /*10f20*/  BSSY.RECONVERGENT B2, `(.L_x_2389) ;  /* 0x0000005000027945 */ /* 0x000fe20003800200 */
[----:B------:R-:W-:Y:S01]  /*10f30*/  IMAD.MOV.U32 R7, RZ, RZ, R49 ;  /* 0x000000ffff077224 */ /* 0x000fe200078e0031 */
[----:B------:R-:W-:Y:S01]  /*10f40*/  MOV R0, 0x10f70 ;  /* 0x00010f7000007802 */ /* 0x000fe20000000f00 */
[----:B------:R-:W-:-:S07]  /*10f50*/  IMAD.MOV.U32 R6, RZ, RZ, 0x40000000 ;  /* 0x40000000ff067424 */ /* 0x000fce00078e00ff */
[----:B------:R-:W-:Y:S05]  /*10f60*/  CALL.REL.NOINC `($_Z11distributordPdS_i$__internal_accurate_pow) ;  /* 0x0000019800307944 */ /* 0x000fea0003c00000 */
[----:B------:R-:W-:Y:S05]  /*10f70*/  BSYNC.RECONVERGENT B2 ;  /* 0x0000000000027941 */ /* 0x000fea0003800200 */
.L_x_2389:
        /* <DEDUP_REMOVED lines=23> */
.L_x_2391:
[----:B------:R-:W-:Y:S05]  /*110f0*/  BSYNC.RECONVERGENT B2 ;  /* 0x0000000000027941 */ /* 0x000fea0003800200 */
.L_x_2390:
        /* <DEDUP_REMOVED lines=9> */
.L_x_2392:
        /* <DEDUP_REMOVED lines=15> */
.L_x_2394:
[----:B------:R-:W-:Y:S05]  /*11280*/  BSYNC.RECONVERGENT B2 ;  /* 0x0000000000027941 */ /* 0x000fea0003800200 */
.L_x_2393:
        /* <DEDUP_REMOVED lines=24> */
.L_x_2396:
[----:B------:R-:W-:Y:S05]  /*11410*/  BSYNC.RECONVERGENT B3 ;  /* 0x0000000000037941 */ /* 0x000fea0003800200 */
.L_x_2395:
        /* <DEDUP_REMOVED lines=61> */
.L_x_2398:
[----:B------:R-:W-:Y:S05]  /*117f0*/  BSYNC.RECONVERGENT B2 ;  /* 0x0000000000027941 */ /* 0x000fea0003800200 */
.L_x_2397:
        /* <DEDUP_REMOVED lines=10> */
.L_x_2400:
[----:B------:R-:W-:Y:S05]  /*118a0*/  BSYNC.RECONVERGENT B2 ;  /* 0x0000000000027941 */ /* 0x000fea0003800200 */
.L_x_2399:
        /* <DEDUP_REMOVED lines=31> */
.L_x_2402:
[----:B------:R-:W-:Y:S05]  /*11aa0*/  BSYNC.RECONVERGENT B3 ;  /* 0x0000000000037941 */ /* 0x000fea0003800200 */
.L_x_2401:
        /* <DEDUP_REMOVED lines=9> */
.L_x_2403:
        /* <DEDUP_REMOVED lines=15> */
.L_x_2405:
[----:B------:R-:W-:Y:S05]  /*11c30*/  BSYNC.RECONVERGENT B2 ;  /* 0x0000000000027941 */ /* 0x000fea0003800200 */
.L_x_2404:
        /* <DEDUP_REMOVED lines=24> */
.L_x_2407:
[----:B------:R-:W-:Y:S05]  /*11dc0*/  BSYNC.RECONVERGENT B3 ;  /* 0x0000000000037941 */ /* 0x000fea0003800200 */
.L_x_2406:
        /* <DEDUP_REMOVED lines=16> */
.L_x_2409:
[----:B------:R-:W-:Y:S05]  /*11ed0*/  BSYNC.RECONVERGENT B2 ;  /* 0x0000000000027941 */ /* 0x000fea0003800200 */
.L_x_2408:
        /* <DEDUP_REMOVED lines=25> */
.L_x_2411:
[----:B------:R-:W-:Y:S05]  /*12070*/  BSYNC.RECONVERGENT B3 ;  /* 0x0000000000037941 */ /* 0x000fea0003800200 */
.L_x_2410:
        /* <DEDUP_REMOVED lines=20> */
.L_x_2413:
[----:B------:R-:W-:Y:S05]  /*121c0*/  BSYNC.RECONVERGENT B3 ;  /* 0x0000000000037941 */ /* 0x000fea0003800200 */
.L_x_2412:
[----:B------:R-:W-:Y:S01]  /*121d0*/  DADD R8, -RZ, |R64| ;  /* 0x00000000ff087229 */ /* 0x000fe20000000540 */
[----:B------:R-:W-:Y:S01]  /*121e0*/  BSSY.RECONVERGENT B2, `(.L_x_2414) ;  /* 0x0000005000027945 */ /* 0x000fe20003800200 */
[----:B------:R-:W-:Y:S01]  /*121f0*/  IMAD.MOV.U32 R6, RZ, RZ, 0x40000000 ;  /* 0x40000000ff067424 */ /* 0x000fe200078e00ff */
[----:B------:R-:W-:-:S07]  /*12200*/  MOV R0, 0x12230 ;  /* 0x0001223000007802 */ /* 0x000fce0000000f00 */
[----:B------:R-:W-:-:S07]  /*12210*/  IMAD.MOV.U32 R7, RZ, RZ, R9 ;  /* 0x000000ffff077224 */ /* 0x000fce00078e0009 */
[----:B------:R-:W-:Y:S05]  /*12220*/  CALL.REL.NOINC `($_Z11distributordPdS_i$__internal_accurate_pow) ;  /* 0x0000018400807944 */ /* 0x000fea0003c00000 */
[----:B------:R-:W-:Y:S05]  /*12230*/  BSYNC.RECONVERGENT B2 ;  /* 0x0000000000027941 */ /* 0x000fea0003800200 */
.L_x_2414:
        /* <DEDUP_REMOVED lines=23> */
.L_x_2416:
[----:B------:R-:W-:Y:S05]  /*123b0*/  BSYNC.RECONVERGENT B2 ;  /* 0x0000000000027941 */ /* 0x000fea0003800200 */
.L_x_2415:
        /* <DEDUP_REMOVED lines=10> */
.L_x_2418:
[----:B------:R-:W-:Y:S05]  /*12460*/  BSYNC.RECONVERGENT B2 ;  /* 0x0000000000027941 */ /* 0x000fea0003800200 */
.L_x_2417:
        /* <DEDUP_REMOVED lines=10> */
.L_x_2420:
[----:B------:R-:W-:Y:S05]  /*12510*/  BSYNC.RECONVERGENT B2 ;  /* 0x0000000000027941 */ /* 0x000fea0003800200 */
.L_x_2419:
        /* <DEDUP_REMOVED lines=16> */
.L_x_2421:
        /* <DEDUP_REMOVED lines=15> */
.L_x_2423:
[----:B------:R-:W-:Y:S05]  /*12710*/  BSYNC.RECONVERGENT B2 ;  /* 0x0000000000027941 */ /* 0x000fea0003800200 */
.L_x_2422:
        /* <DEDUP_REMOVED lines=24> */
.L_x_2425:
[----:B------:R-:W-:Y:S05]  /*128a0*/  BSYNC.RECONVERGENT B3 ;  /* 0x0000000000037941 */ /* 0x000fea0003800200 */
.L_x_2424:
        /* <DEDUP_REMOVED lines=61> */
.L_x_2427:
[----:B------:R-:W-:Y:S05]  /*12c80*/  BSYNC.RECONVERGENT B2 ;  /* 0x0000000000027941 */ /* 0x000fea0003800200 */
.L_x_2426:
        /* <DEDUP_REMOVED lines=10> */
.L_x_2429:
[----:B------:R-:W-:Y:S05]  /*12d30*/  BSYNC.RECONVERGENT B2 ;  /* 0x0000000000027941 */ /* 0x000fea0003800200 */
.L_x_2428:
[----:B------:R-:W-:Y:S01]  /*12d40*/  DADD R96, R78, 1 ;  /* 0x3ff000004e607429 */ /* 0x000fe20000000000 */
[----:B------:R-:W-:Y:S01]  /*12d50*/  IMAD.MOV.U32 R74, RZ, RZ, 0x0 ;  /* 0x00000000ff4a7424 */ /* 0x000fe200078e00ff */
[----:B------:R-:W-:Y:S01]  /*12d60*/  DMUL R64, R6, R64 ;  /* 0x0000004006407228 */ /* 0x000fe20000000000 */
[----:B------:R-:W-:Y:S01]  /*12d70*/  IMAD.MOV.U32 R75, RZ, RZ, 0x3fd80000 ;  /* 0x3fd80000ff4b7424 */ /* 0x000fe200078e00ff */
[----:B------:R-:W-:Y:S01]  /*12d80*/  BSSY.RECONVERGENT B3, `(.L_x_2430) ;  /* 0x000001c000037945 */ /* 0x000fe20003800200 */
[----:B------:R-:W-:Y:S01]  /*12d90*/  DMUL R50, R50, -2 ;  /* 0xc000000032327828 */ /* 0x000fe20000000000 */
        /* <DEDUP_REMOVED lines=11> */
[----:B------:R-:W-:Y:S01]  /*12e50*/  IADD3 R79, PT, PT, R81, -0x100000, RZ ;  /* 0xfff00000514f7810 */ /* 0x000fe20007ffe0ff */
[----:B------:R-:W-:Y:S01]  /*12e60*/  IMAD.MOV.U32 R78, RZ, RZ, R80 ;  /* 0x000000ffff4e7224 */ /* 0x000fe200078e0050 */
        /* <DEDUP_REMOVED lines=13> */
.L_x_2431:
[----:B------:R-:W-:Y:S05]  /*12f40*/  BSYNC.RECONVERGENT B3 ;  /* 0x0000000000037941 */ /* 0x000fea0003800200 */
.L_x_2430:
        /* <DEDUP_REMOVED lines=15> */
[----:B------:R-:W-:Y:S05]  /*13040*/  CALL.REL.NOINC `($__internal_4_$__cuda_sm20_dblrcp_rn_slowpath_v3) ;  /* 0x0000016c00207944 */ /* 0x000fea0003c00000 */
[----:B------:R-:W-:Y:S02]  /*13050*/  IMAD.MOV.U32 R64, RZ, RZ, R8 ;  /* 0x000000ffff407224 */ /* 0x000fe400078e0008 */
[----:B------:R-:W-:-:S07]  /*13060*/  IMAD.MOV.U32 R65, RZ, RZ, R9 ;  /* 0x000000ffff417224 */ /* 0x000fce00078e0009 */
.L_x_2433:
[----:B------:R-:W-:Y:S05]  /*13070*/  BSYNC.RECONVERGENT B3 ;  /* 0x0000000000037941 */ /* 0x000fea0003800200 */
.L_x_2432:
        /* <DEDUP_REMOVED lines=9> */
.L_x_2434:
        /* <DEDUP_REMOVED lines=29> */
.L_x_2436:
[----:B------:R-:W-:Y:S05]  /*132e0*/  BSYNC.RECONVERGENT B2 ;  /* 0x0000000000027941 */ /* 0x000fea0003800200 */
.L_x_2435:
        /* <DEDUP_REMOVED lines=9> */
[----:B------:R-:W-:Y:S05]  /*13380*/  CALL.REL.NOINC `($__internal_5_$__cuda_sm20_div_rn_f64_full) ;  /* 0x0000016800f07944 */ /* 0x000fea0003c00000 */
.L_x_2438:
[----:B------:R-:W-:Y:S05]  /*13390*/  BSYNC.RECONVERGENT B3 ;  /* 0x0000000000037941 */ /* 0x000fea0003800200 */
.L_x_2437:
        /* <DEDUP_REMOVED lines=18> */
.L_x_2440:
[----:B------:R-:W-:Y:S05]  /*134c0*/  BSYNC.RECONVERGENT B2 ;  /* 0x0000000000027941 */ /* 0x000fea0003800200 */
.L_x_2439:
        /* <DEDUP_REMOVED lines=10> */
.L_x_2442:
[----:B------:R-:W-:Y:S05]  /*13570*/  BSYNC.RECONVERGENT B2 ;  /* 0x0000000000027941 */ /* 0x000fea0003800200 */
.L_x_2441:
        /* <DEDUP_REMOVED lines=10> */
.L_x_2444:
[----:B------:R-:W-:Y:S05]  /*13620*/  BSYNC.RECONVERGENT B2 ;  /* 0x0000000000027941 */ /* 0x000fea0003800200 */
.L_x_2443:
[----:B------:R-:W-:Y:S01]  /*13630*/  DADD R96, R50, 1 ;  /* 0x3ff0000032607429 */ /* 0x000fe20000000000 */
[----:B------:R-:W-:Y:S01]  /*13640*/  IMAD.MOV.U32 R64, RZ, RZ, 0x0 ;  /* 0x00000000ff407424 */ /* 0x000fe200078e00ff */
[----:B------:R-:W-:Y:S01]  /*13650*/  MOV R65, 0x3fd80000 ;  /* 0x3fd8000000417802 */ /* 0x000fe20000000f00 */
[----:B------:R-:W-:Y:S01]  /*13660*/  DSETP.NEU.AND P1, PT, R42, 1, PT ;  /* 0x3ff000002a00742a */ /* 0x000fe20003f2d000 */
[----:B------:R-:W-:Y:S01]  /*13670*/  BSSY.RECONVERGENT B3, `(.L_x_2445) ;  /* 0x0000020000037945 */ /* 0x000fe20003800200 */
[----:B------:R-:W-:Y:S01]  /*13680*/  DSETP.NEU.AND P0, PT, R40, 1, PT ;  /* 0x3ff000002800742a */ /* 0x000fe20003f0d000 */
        /* <DEDUP_REMOVED lines=30> */
.L_x_2446:
[----:B------:R-:W-:Y:S05]  /*13870*/  BSYNC.RECONVERGENT B3 ;  /* 0x0000000000037941 */ /* 0x000fea0003800200 */
.L_x_2445:
[----:B------:R-:W-:Y:S01]  /*13880*/  FSEL R76, R8, 3.01326645709721542066e+23, P0 ;  /* 0x667f3bcd084c7808 */ /* 0x000fe20000000000 */
[----:B------:R-:W-:Y:S01]  /*13890*/  BSSY.RECONVERGENT B2, `(.L_x_2447) ;  /* 0x0000007000027945 */ /* 0x000fe20003800200 */
[----:B------:R-:W-:Y:S01]  /*138a0*/  FSEL R77, R9, 1.9267766475677490234, P0 ;  /* 0x3ff6a09e094d7808 */ /* 0x000fe20000000000 */
[----:B------:R-:W-:Y:S01]  /*138b0*/  IMAD.MOV.U32 R6, RZ, RZ, 0x40000000 ;  /* 0x40000000ff067424 */ /* 0x000fe200078e00ff */
[----:B------:R-:W-:-:S04]  /*138c0*/  MOV R0, 0x13900 ;  /* 0x0001390000007802 */ /* 0x000fc80000000f00 */
[----:B------:R-:W-:-:S10]  /*138d0*/  DADD R8, -RZ, |R76| ;  /* 0x00000000ff087229 */ /* 0x000fd4000000054c */
[----:B------:R-:W-:-:S07]  /*138e0*/  MOV R7, R9 ;  /* 0x0000000900077202 */ /* 0x000fce0000000f00 */
[----:B------:R-:W-:Y:S05]  /*138f0*/  CALL.REL.NOINC `($_Z11distributordPdS_i$__internal_accurate_pow) ;  /* 0x0000016c00cc7944 */ /* 0x000fea0003c00000 */
[----:B------:R-:W-:Y:S05]  /*13900*/  BSYNC.RECONVERGENT B2 ;  /* 0x0000000000027941 */ /* 0x000fea0003800200 */
.L_x_2447:
        /* <DEDUP_REMOVED lines=15> */
.L_x_2449:
[----:B------:R-:W-:Y:S05]  /*13a00*/  BSYNC.RECONVERGENT B2 ;  /* 0x0000000000027941 */ /* 0x000fea0003800200 */
.L_x_2448:
        /* <DEDUP_REMOVED lines=24> */
.L_x_2451:
[----:B------:R-:W-:Y:S05]  /*13b90*/  BSYNC.RECONVERGENT B3 ;  /* 0x0000000000037941 */ /* 0x000fea0003800200 */
.L_x_2450:
        /* <DEDUP_REMOVED lines=15> */
.L_x_2453:
[----:B------:R-:W-:Y:S05]  /*13c90*/  BSYNC.RECONVERGENT B2 ;  /* 0x0000000000027941 */ /* 0x000fea0003800200 */
.L_x_2452:
        /* <DEDUP_REMOVED lines=25> */
.L_x_2455:
[----:B------:R-:W-:Y:S05]  /*13e30*/  BSYNC.RECONVERGENT B3 ;  /* 0x0000000000037941 */ /* 0x000fea0003800200 */
.L_x_2454:
        /* <DEDUP_REMOVED lines=20> */
.L_x_2457:
[----:B------:R-:W-:Y:S05]  /*13f80*/  BSYNC.RECONVERGENT B3 ;  /* 0x0000000000037941 */ /* 0x000fea0003800200 */
.L_x_2456:
[----:B------:R-:W-:Y:S01]  /*13f90*/  DADD R8, -RZ, |R2| ;  /* 0x00000000ff087229 */ /* 0x000fe20000000502 */
[----:B------:R-:W-:Y:S01]  /*13fa0*/  BSSY.RECONVERGENT B2, `(.L_x_2458) ;  /* 0x0000005000027945 */ /* 0x000fe20003800200 */
[----:B------:R-:W-:Y:S01]  /*13fb0*/  IMAD.MOV.U32 R6, RZ, RZ, 0x40000000 ;  /* 0x40000000ff067424 */ /* 0x000fe200078e00ff */
[----:B------:R-:W-:-:S07]  /*13fc0*/  MOV R0, 0x13ff0 ;  /* 0x00013ff000007802 */ /* 0x000fce0000000f00 */
[----:B------:R-:W-:-:S07]  /*13fd0*/  IMAD.MOV.U32 R7, RZ, RZ, R9 ;  /* 0x000000ffff077224 */ /* 0x000fce00078e0009 */
[----:B------:R-:W-:Y:S05]  /*13fe0*/  CALL.REL.NOINC `($_Z11distributordPdS_i$__internal_accurate_pow) ;  /* 0x0000016800107944 */ /* 0x000fea0003c00000 */
[----:B------:R-:W-:Y:S05]  /*13ff0*/  BSYNC.RECONVERGENT B2 ;  /* 0x0000000000027941 */ /* 0x000fea0003800200 */
.L_x_2458:
        /* <DEDUP_REMOVED lines=19> */
.L_x_2460:
[----:B------:R-:W-:Y:S05]  /*14130*/  BSYNC.RECONVERGENT B2 ;  /* 0x0000000000027941 */ /* 0x000fea0003800200 */
.L_x_2459:
        /* <DEDUP_REMOVED lines=8> */
.L_x_2462:
[----:B------:R-:W-:Y:S05]  /*141c0*/  BSYNC.RECONVERGENT B2 ;  /* 0x0000000000027941 */ /* 0x000fea0003800200 */
.L_x_2461:
        /* <DEDUP_REMOVED lines=10> */
.L_x_2464:
[----:B------:R-:W-:Y:S05]  /*14270*/  BSYNC.RECONVERGENT B2 ;  /* 0x0000000000027941 */ /* 0x000fea0003800200 */
.L_x_2463:
[----:B------:R-:W-:Y:S01]  /*14280*/  DMUL R42, R6, -5 ;  /* 0xc0140000062a7828 */ /* 0x000fe20000000000 */
[----:B------:R-:W-:Y:S01]  /*14290*/  FSEL R40, R48, RZ, P3 ;  /* 0x000000ff30287208 */ /* 0x000fe20001800000 */
[----:B------:R-:W-:Y:S01]  /*142a0*/  DSETP.NEU.AND P0, PT, R2, 1, PT ;  /* 0x3ff000000200742a */ /* 0x000fe20003f0d000 */
[----:B------:R-:W-:Y:S01]  /*142b0*/  FSEL R41, R49, 1.875, P3 ;  /* 0x3ff0000031297808 */ /* 0x000fe20001800000 */
[----:B------:R-:W-:Y:S01]  /*142c0*/  BSSY.RECONVERGENT B2, `(.L_x_2465) ;  /* 0x0000009000027945 */ /* 0x000fe20003800200 */
[----:B------:R-:W-:Y:S01]  /*142d0*/  IMAD.MOV.U32 R7, RZ, RZ, R65 ;  /* 0x000000ffff077224 */ /* 0x000fe200078e0041 */
[----:B------:R-:W-:Y:S01]  /*142e0*/  MOV R0, 0x14350 ;  /* 0x0001435000007802 */ /* 0x000fe20000000f00 */
[----:B------:R-:W-:Y:S02]  /*142f0*/  IMAD.MOV.U32 R6, RZ, RZ, 0x40000000 ;  /* 0x40000000ff067424 */ /* 0x000fe400078e00ff */
[----:B------:R-:W-:Y:S01]  /*14300*/  DADD R40, R8, R40 ;  /* 0x0000000008287229 */ /* 0x000fe20000000028 */
[----:B------:R-:W-:Y:S01]  /*14310*/  FSEL R2, R42, RZ, P0 ;  /* 0x000000ff2a027208 */ /* 0x000fe20000000000 */
[----:B------:R-:W-:Y:S01]  /*14320*/  IMAD.MOV.U32 R8, RZ, RZ, R64 ;  /* 0x000000ffff087224 */ /* 0x000fe200078e0040 */
[----:B------:R-:W-:-:S08]  /*14330*/  FSEL R3, R43, -2.3125, P0 ;  /* 0xc01400002b037808 */ /* 0x000fd00000000000 */
[----:B------:R-:W-:Y:S05]  /*14340*/  CALL.REL.NOINC `($_Z11distributordPdS_i$__internal_accurate_pow) ;  /* 0x0000016400387944 */ /* 0x000fea0003c00000 */
[----:B------:R-:W-:Y:S05]  /*14350*/  BSYNC.RECONVERGENT B2 ;  /* 0x0000000000027941 */ /* 0x000fea0003800200 */
.L_x_2465:
        /* <DEDUP_REMOVED lines=15> */
.L_x_2467:
[----:B------:R-:W-:Y:S05]  /*14450*/  BSYNC.RECONVERGENT B2 ;  /* 0x0000000000027941 */ /* 0x000fea0003800200 */
.L_x_2466:
        /* <DEDUP_REMOVED lines=24> */
.L_x_2469:
[----:B------:R-:W-:Y:S05]  /*145e0*/  BSYNC.RECONVERGENT B3 ;  /* 0x0000000000037941 */ /* 0x000fea0003800200 */
.L_x_2468:
        /* <DEDUP_REMOVED lines=59> */
.L_x_2471:
[----:B------:R-:W-:Y:S05]  /*149a0*/  BSYNC.RECONVERGENT B2 ;  /* 0x0000000000027941 */ /* 0x000fea0003800200 */
.L_x_2470:
[----:B------:R-:W-:Y:S01]  /*149b0*/  DMUL R2, R6, R2 ;  /* 0x0000000206027228 */ /* 0x000fe20000000000 */
[----:B------:R-:W-:Y:S01]  /*149c0*/  UMOV UR6, 0x9d89d89e ;  /* 0x9d89d89e00067882 */ /* 0x000fe20000000000 */
[C---:B------:R-:W-:Y:S01]  /*149d0*/  DMUL R6, R28.reuse, R24 ;  /* 0x000000181c067228 */ /* 0x040fe20000000000 */
[----:B------:R-:W-:Y:S01]  /*149e0*/  UMOV UR7, 0x3fed89d8 ;  /* 0x3fed89d800077882 */ /* 0x000fe20000000000 */
[C---:B------:R-:W-:Y:S01]  /*149f0*/  DMUL R8, R28.reuse, R20 ;  /* 0x000000141c087228 */ /* 0x040fe20000000000 */
[----:B------:R-:W-:Y:S01]  /*14a00*/  UMOV UR4, 0x9189614c ;  /* 0x9189614c00047882 */ /* 0x000fe20000000000 */
[C---:B------:R-:W-:Y:S01]  /*14a10*/  DMUL R64, R28.reuse, R12 ;  /* 0x0000000c1c407228 */ /* 0x040fe20000000000 */
[----:B------:R-:W-:Y:S01]  /*14a20*/  UMOV UR5, 0x3fec23e3 ;  /* 0x3fec23e300057882 */ /* 0x000fe20000000000 */
[C---:B------:R-:W-:Y:S01]  /*14a30*/  DMUL R44, R28.reuse, R74 ;  /* 0x0000004a1c2c7228 */ /* 0x040fe20000000000 */
[----:B------:R-:W-:Y:S01]  /*14a40*/  BSSY.RECONVERGENT B3, `(.L_x_2472) ;  /* 0x0000150000037945 */ /* 0x000fe20003800200 */
[----:B------:R-:W-:-:S02]  /*14a50*/  DFMA R74, R28, UR6, R30 ;  /* 0x000000061c4a7c2b */ /* 0x000fc4000800001e */
[----:B------:R-:W-:Y:S02]  /*14a60*/  DMUL R2, R2, R50 ;  /* 0x0000003202027228 */ /* 0x000fe40000000000 */
        /* <DEDUP_REMOVED lines=11> */
[----:B------:R-:W-:Y:S02]  /*14b20*/  DMUL R48, R28, R2 ;  /* 0x000000021c307228 */ /* 0x000fe40000000000 */
[----:B------:R-:W-:Y:S02]  /*14b30*/  DFMA R6, R52, -UR4, R6 ;  /* 0x8000000434067c2b */ /* 0x000fe40008000006 */
[----:B------:R-:W-:Y:S02]  /*14b40*/  DFMA R8, R60, -UR4, R8 ;  /* 0x800000043c087c2b */ /* 0x000fe40008000008 */
[----:B------:R-:W-:-:S02]  /*14b50*/  DFMA R90, R56, -UR4, R50 ;  /* 0x80000004385a7c2b */ /* 0x000fc40008000032 */
[----:B------:R-:W-:Y:S02]  /*14b60*/  DFMA R66, R62, -UR4, R64 ;  /* 0x800000043e427c2b */ /* 0x000fe40008000040 */
[----:B------:R-:W-:Y:S01]  /*14b70*/  DFMA R92, R54, -UR4, R72 ;  /* 0x80000004365c7c2b */ /* 0x000fe20008000048 */
[----:B------:R-:W-:Y:S01]  /*14b80*/  UMOV UR4, 0xe408db10 ;  /* 0xe408db1000047882 */ /* 0x000fe20000000000 */
[----:B------:R-:W-:Y:S01]  /*14b90*/  UMOV UR5, 0x400a912f ;  /* 0x400a912f00057882 */ /* 0x000fe20000000000 */
[----:B------:R-:W-:Y:S02]  /*14ba0*/  DMUL R50, R28, R82 ;  /* 0x000000521c327228 */ /* 0x000fe40000000000 */
[----:B------:R-:W-:Y:S02]  /*14bb0*/  DFMA R72, R40, UR4, R6 ;  /* 0x0000000428487c2b */ /* 0x000fe40008000006 */
[----:B------:R-:W-:Y:S02]  /*14bc0*/  DFMA R64, R42, UR4, R8 ;  /* 0x000000042a407c2b */ /* 0x000fe40008000008 */
[----:B------:R-:W-:-:S02]  /*14bd0*/  DFMA R90, R44, UR4, R90 ;  /* 0x000000042c5a7c2b */ /* 0x000fc4000800005a */
[----:B------:R-:W-:Y:S02]  /*14be0*/  DFMA R66, R46, UR4, R66 ;  /* 0x000000042e427c2b */ /* 0x000fe40008000042 */
[----:B------:R-:W-:Y:S01]  /*14bf0*/  DFMA R92, R48, UR4, R92 ;  /* 0x00000004305c7c2b */ /* 0x000fe2000800005c */
        /* <DEDUP_REMOVED lines=11> */
.L_x_2474:
        /* <DEDUP_REMOVED lines=21> */
.L_x_2476:
[----:B------:R-:W-:Y:S05]  /*14e00*/  BSYNC.RECONVERGENT B2 ;  /* 0x0000000000027941 */ /* 0x000fea0003800200 */
.L_x_2475:
        /* <DEDUP_REMOVED lines=8> */
[----:B------:R-:W-:Y:S05]  /*14e90*/  CALL.REL.NOINC `($_Z11distributordPdS_i$__internal_accurate_pow) ;  /* 0x0000015800647944 */ /* 0x000fea0003c00000 */
[----:B------:R-:W-:Y:S05]  /*14ea0*/  BSYNC.RECONVERGENT B2 ;  /* 0x0000000000027941 */ /* 0x000fea0003800200 */
.L_x_2477:
        /* <DEDUP_REMOVED lines=14> */
.L_x_2480:
[----:B------:R-:W-:-:S11]  /*14f90*/  DADD R6, R2, 2 ;  /* 0x4000000002067429 */ /* 0x000fd60000000000 */
.L_x_2479:
[----:B------:R-:W-:Y:S05]  /*14fa0*/  BSYNC.RECONVERGENT B2 ;  /* 0x0000000000027941 */ /* 0x000fea0003800200 */
.L_x_2478:
        /* <DEDUP_REMOVED lines=14> */
.L_x_2481:
        /* <DEDUP_REMOVED lines=20> */
.L_x_2484:
[----:B------:R-:W-:-:S11]  /*151d0*/  DADD R6, R2, 3 ;  /* 0x4008000002067429 */ /* 0x000fd60000000000 */
.L_x_2483:
[----:B------:R-:W-:Y:S05]  /*151e0*/  BSYNC.RECONVERGENT B2 ;  /* 0x0000000000027941 */ /* 0x000fea0003800200 */
.L_x_2482:
        /* <DEDUP_REMOVED lines=27> */
.L_x_2486:
[----:B------:R-:W-:Y:S05]  /*153a0*/  BSYNC.RECONVERGENT B4 ;  /* 0x0000000000047941 */ /* 0x000fea0003800200 */
.L_x_2485:
        /* <DEDUP_REMOVED lines=8> */
.L_x_2487:
        /* <DEDUP_REMOVED lines=14> */
.L_x_2490:
[----:B------:R-:W-:-:S11]  /*15510*/  DADD R8, R2, 4 ;  /* 0x4010000002087429 */ /* 0x000fd60000000000 */
.L_x_2489:
[----:B------:R-:W-:Y:S05]  /*15520*/  BSYNC.RECONVERGENT B2 ;  /* 0x0000000000027941 */ /* 0x000fea0003800200 */
.L_x_2488:
        /* <DEDUP_REMOVED lines=8> */
.L_x_2473:
        /* <DEDUP_REMOVED lines=10> */
.L_x_2492:
        /* <DEDUP_REMOVED lines=21> */
.L_x_2494:
[----:B------:R-:W-:Y:S05]  /*157a0*/  BSYNC.RECONVERGENT B2 ;  /* 0x0000000000027941 */ /* 0x000fea0003800200 */
.L_x_2493:
        /* <DEDUP_REMOVED lines=10> */
.L_x_2495:
        /* <DEDUP_REMOVED lines=14> */
.L_x_2498:
[----:B------:R-:W-:-:S11]  /*15930*/  DADD R6, R2, 2 ;  /* 0x4000000002067429 */ /* 0x000fd60000000000 */
.L_x_2497:
[----:B------:R-:W-:Y:S05]  /*15940*/  BSYNC.RECONVERGENT B2 ;  /* 0x0000000000027941 */ /* 0x000fea0003800200 */
.L_x_2496:
        /* <DEDUP_REMOVED lines=14> */
.L_x_2499:
        /* <DEDUP_REMOVED lines=20> */
.L_x_2502:
[----:B------:R-:W-:-:S11]  /*15b70*/  DADD R6, R2, 3 ;  /* 0x4008000002067429 */ /* 0x000fd60000000000 */
.L_x_2501:
[----:B------:R-:W-:Y:S05]  /*15b80*/  BSYNC.RECONVERGENT B2 ;  /* 0x0000000000027941 */ /* 0x000fea0003800200 */
.L_x_2500:
        /* <DEDUP_REMOVED lines=27> */
.L_x_2504:
[----:B------:R-:W-:Y:S05]  /*15d40*/  BSYNC.RECONVERGENT B4 ;  /* 0x0000000000047941 */ /* 0x000fea0003800200 */
.L_x_2503:
        /* <DEDUP_REMOVED lines=8> */
.L_x_2505:
        /* <DEDUP_REMOVED lines=14> */
.L_x_2508:
[----:B------:R-:W-:-:S11]  /*15eb0*/  DADD R8, R2, 4 ;  /* 0x4010000002087429 */ /* 0x000fd60000000000 */
.L_x_2507:
[----:B------:R-:W-:Y:S05]  /*15ec0*/  BSYNC.RECONVERGENT B2 ;  /* 0x0000000000027941 */ /* 0x000fea0003800200 */
.L_x_2506:
[----:B------:R-:W0:Y:S01]  /*15ed0*/  LDC.64 R6, c[0x0][0x380] ;  /* 0x0000e000ff067b82 */ /* 0x000e220000000a00 */
[----:B------:R-:W-:Y:S02]  /*15ee0*/  DSETP.NEU.AND P0, PT, R2, 1, PT ;  /* 0x3ff000000200742a */ /* 0x000fe40003f0d000 */
[----:B------:R-:W-:-:S04]  /*15ef0*/  DMUL R16, R16, 0.25 ;  /* 0x3fd0000010107828 */ /* 0x000fc80000000000 */
[----:B------:R-:W-:Y:S02]  /*15f00*/  FSEL R2, R8, RZ, P0 ;  /* 0x000000ff08027208 */ /* 0x000fe40000000000 */
[----:B------:R-:W-:-:S06]  /*15f10*/  FSEL R3, R9, 1.875, P0 ;  /* 0x3ff0000009037808 */ /* 0x000fcc0000000000 */
[----:B------:R-:W-:-:S08]  /*15f20*/  DFMA R68, R16, R2, R68 ;  /* 0x000000021044722b */ /* 0x000fd00000000044 */
[----:B0-----:R-:W-:-:S11]  /*15f30*/  DFMA R68, R6, 0.5, R68 ;  /* 0x3fe000000644782b */ /* 0x001fd60000000044 */
.L_x_2491:
[----:B------:R-:W-:Y:S05]  /*15f40*/  BSYNC.RECONVERGENT B3 ;  /* 0x0000000000037941 */ /* 0x000fea0003800200 */
.L_x_2472:
        /* <DEDUP_REMOVED lines=22> */
[----:B------:R-:W-:-:S07]  /*160b0*/  IMAD.MOV.U32 R9, RZ, RZ, -0x64fe2df ;  /* 0xf9b01d21ff097424 */ /* 0x000fce00078e00ff */
[----:B------:R-:W-:Y:S05]  /*160c0*/  CALL.REL.NOINC `($__internal_5_$__cuda_sm20_div_rn_f64_full) ;  /* 0x0000013c00a07944 */ /* 0x000fea0003c00000 */
[----:B------:R-:W-:Y:S02]  /*160d0*/  IMAD.MOV.U32 R2, RZ, RZ, R98 ;  /* 0x000000ffff027224 */ /* 0x000fe400078e0062 */
[----:B------:R-:W-:-:S07]  /*160e0*/  IMAD.MOV.U32 R3, RZ, RZ, R99 ;  /* 0x000000ffff037224 */ /* 0x000fce00078e0063 */
.L_x_2510:
[----:B------:R-:W-:Y:S05]  /*160f0*/  BSYNC.RECONVERGENT B3 ;  /* 0x0000000000037941 */ /* 0x000fea0003800200 */
.L_x_2509:
[----:B------:R-:W-:Y:S01]  /*16100*/  DADD R8, -RZ, |R2| ;  /* 0x00000000ff087229 */ /* 0x000fe20000000502 */
[----:B------:R-:W-:Y:S01]  /*16110*/  BSSY.RECONVERGENT B2, `(.L_x_2511) ;  /* 0x0000005000027945 */ /* 0x000fe20003800200 */
[----:B------:R-:W-:Y:S01]  /*16120*/  IMAD.MOV.U32 R6, RZ, RZ, 0x40000000 ;  /* 0x40000000ff067424 */ /* 0x000fe200078e00ff */
[----:B------:R-:W-:-:S07]  /*16130*/  MOV R0, 0x16160 ;  /* 0x0001616000007802 */ /* 0x000fce0000000f00 */
[----:B------:R-:W-:-:S07]  /*16140*/  IMAD.MOV.U32 R7, RZ, RZ, R9 ;  /* 0x000000ffff077224 */ /* 0x000fce00078e0009 */
[----:B------:R-:W-:Y:S05]  /*16150*/  CALL.REL.NOINC `($_Z11distributordPdS_i$__internal_accurate_pow) ;  /* 0x0000014400b47944 */ /* 0x000fea0003c00000 */
[----:B------:R-:W-:Y:S05]  /*16160*/  BSYNC.RECONVERGENT B2 ;  /* 0x0000000000027941 */ /* 0x000fea0003800200 */
.L_x_2511:
        /* <DEDUP_REMOVED lines=18> */
.L_x_2513:
[----:B------:R-:W-:Y:S05]  /*16290*/  BSYNC.RECONVERGENT B2 ;  /* 0x0000000000027941 */ /* 0x000fea0003800200 */
.L_x_2512:
        /* <DEDUP_REMOVED lines=25> */
.L_x_2515:
[----:B------:R-:W-:Y:S05]  /*16430*/  BSYNC.RECONVERGENT B3 ;  /* 0x0000000000037941 */ /* 0x000fea0003800200 */
.L_x_2514:
        /* <DEDUP_REMOVED lines=9> */
.L_x_2516:
        /* <DEDUP_REMOVED lines=15> */
.L_x_2518:
[----:B------:R-:W-:Y:S05]  /*165c0*/  BSYNC.RECONVERGENT B2 ;  /* 0x0000000000027941 */ /* 0x000fea0003800200 */
.L_x_2517:
        /* <DEDUP_REMOVED lines=24> */
.L_x_2520:
[----:B------:R-:W-:Y:S05]  /*16750*/  BSYNC.RECONVERGENT B3 ;  /* 0x0000000000037941 */ /* 0x000fea0003800200 */
.L_x_2519:
        /* <DEDUP_REMOVED lines=16> */
.L_x_2522:
[----:B------:R-:W-:Y:S05]  /*16860*/  BSYNC.RECONVERGENT B2 ;  /* 0x0000000000027941 */ /* 0x000fea0003800200 */
.L_x_2521:
        /* <DEDUP_REMOVED lines=25> */
.L_x_2524:
[----:B------:R-:W-:Y:S05]  /*16a00*/  BSYNC.RECONVERGENT B3 ;  /* 0x0000000000037941 */ /* 0x000fea0003800200 */
.L_x_2523:
        /* <DEDUP_REMOVED lines=20> */
.L_x_2526:
[----:B------:R-:W-:Y:S05]  /*16b50*/  BSYNC.RECONVERGENT B3 ;  /* 0x0000000000037941 */ /* 0x000fea0003800200 */
.L_x_2525:
[----:B------:R-:W-:Y:S01]  /*16b60*/  DADD R8, -RZ, |R16| ;  /* 0x00000000ff087229 */ /* 0x000fe20000000510 */
[----:B------:R-:W-:Y:S01]  /*16b70*/  BSSY.RECONVERGENT B2, `(.L_x_2527) ;  /* 0x0000005000027945 */ /* 0x000fe20003800200 */
[----:B------:R-:W-:Y:S01]  /*16b80*/  IMAD.MOV.U32 R6, RZ, RZ, 0x40000000 ;  /* 0x40000000ff067424 */ /* 0x000fe200078e00ff */
[----:B------:R-:W-:-:S07]  /*16b90*/  MOV R0, 0x16bc0 ;  /* 0x00016bc000007802 */ /* 0x000fce0000000f00 */
[----:B------:R-:W-:-:S07]  /*16ba0*/  IMAD.MOV.U32 R7, RZ, RZ, R9 ;  /* 0x000000ffff077224 */ /* 0x000fce00078e0009 */
[----:B------:R-:W-:Y:S05]  /*16bb0*/  CALL.REL.NOINC `($_Z11distributordPdS_i$__internal_accurate_pow) ;  /* 0x0000013c001c7944 */ /* 0x000fea0003c00000 */
[----:B------:R-:W-:Y:S05]  /*16bc0*/  BSYNC.RECONVERGENT B2 ;  /* 0x0000000000027941 */ /* 0x000fea0003800200 */
.L_x_2527:
        /* <DEDUP_REMOVED lines=15> */
.L_x_2529:
[----:B------:R-:W-:Y:S05]  /*16cc0*/  BSYNC.RECONVERGENT B2 ;  /* 0x0000000000027941 */ /* 0x000fea0003800200 */
.L_x_2528:
[----:B------:R-:W-:Y:S01]  /*16cd0*/  DMUL R72, R6, -5 ;  /* 0xc014000006487828 */ /* 0x000fe20000000000 */
[----:B------:R-:W-:Y:S01]  /*16ce0*/  BSSY.RECONVERGENT B2, `(.L_x_2530) ;  /* 0x0000009000027945 */ /* 0x000fe20003800200 */
[----:B------:R-:W-:Y:S01]  /*16cf0*/  DSETP.NEU.AND P0, PT, R16, 1, PT ;  /* 0x3ff000001000742a */ /* 0x000fe20003f0d000 */
[----:B------:R-:W-:Y:S01]  /*16d00*/  IMAD.MOV.U32 R8, RZ, RZ, R74 ;  /* 0x000000ffff087224 */ /* 0x000fe200078e004a */
[----:B------:R-:W-:Y:S01]  /*16d10*/  MOV R7, R75 ;  /* 0x0000004b00077202 */ /* 0x000fe20000000f00 */
[----:B------:R-:W-:Y:S01]  /*16d20*/  IMAD.MOV.U32 R6, RZ, RZ, 0x40000000 ;  /* 0x40000000ff067424 */ /* 0x000fe200078e00ff */
[----:B------:R-:W-:-:S04]  /*16d30*/  MOV R0, 0x16d70 ;  /* 0x00016d7000007802 */ /* 0x000fc80000000f00 */
[----:B------:R-:W-:Y:S02]  /*16d40*/  FSEL R76, R72, RZ, P0 ;  /* 0x000000ff484c7208 */ /* 0x000fe40000000000 */
[----:B------:R-:W-:-:S07]  /*16d50*/  FSEL R77, R73, -2.3125, P0 ;  /* 0xc0140000494d7808 */ /* 0x000fce0000000000 */
[----:B------:R-:W-:Y:S05]  /*16d60*/  CALL.REL.NOINC `($_Z11distributordPdS_i$__internal_accurate_pow) ;  /* 0x0000013800b07944 */ /* 0x000fea0003c00000 */
[----:B------:R-:W-:Y:S05]  /*16d70*/  BSYNC.RECONVERGENT B2 ;  /* 0x0000000000027941 */ /* 0x000fea0003800200 */
.L_x_2530:
        /* <DEDUP_REMOVED lines=20> */
.L_x_2532:
[----:B------:R-:W-:Y:S05]  /*16ec0*/  BSYNC.RECONVERGENT B2 ;  /* 0x0000000000027941 */ /* 0x000fea0003800200 */
.L_x_2531:
[----:B------:R-:W-:Y:S01]  /*16ed0*/  BSSY.RECONVERGENT B2, `(.L_x_2533) ;  /* 0x0000005000027945 */ /* 0x000fe20003800200 */
[----:B------:R-:W-:Y:S01]  /*16ee0*/  IMAD.MOV.U32 R7, RZ, RZ, R75 ;  /* 0x000000ffff077224 */ /* 0x000fe200078e004b */
[----:B------:R-:W-:Y:S01]  /*16ef0*/  MOV R0, 0x16f20 ;  /* 0x00016f2000007802 */ /* 0x000fe20000000f00 */
[----:B------:R-:W-:-:S07]  /*16f00*/  IMAD.MOV.U32 R6, RZ, RZ, 0x40000000 ;  /* 0x40000000ff067424 */ /* 0x000fce00078e00ff */
[----:B------:R-:W-:Y:S05]  /*16f10*/  CALL.REL.NOINC `($_Z11distributordPdS_i$__internal_accurate_pow) ;  /* 0x0000013800447944 */ /* 0x000fea0003c00000 */
[----:B------:R-:W-:Y:S05]  /*16f20*/  BSYNC.RECONVERGENT B2 ;  /* 0x0000000000027941 */ /* 0x000fea0003800200 */
.L_x_2533:
[C---:B------:R-:W-:Y:S01]  /*16f30*/  DADD R16, R64.reuse, 2 ;  /* 0x4000000040107429 */ /* 0x040fe20000000000 */
[----:B------:R-:W-:Y:S01]  /*16f40*/  BSSY.RECONVERGENT B2, `(.L_x_2534) ;  /* 0x0000016000027945 */ /* 0x000fe20003800200 */
[----:B------:R-:W-:Y:S02]  /*16f50*/  DSETP.NEU.AND P0, PT, R64, RZ, PT ;  /* 0x000000ff4000722a */ /* 0x000fe40003f0d000 */
[----:B------:R-:W-:Y:S02]  /*16f60*/  DSETP.NEU.AND P3, PT, R68, 1, PT ;  /* 0x3ff000004400742a */ /* 0x000fe40003f6d000 */
[----:B------:R-:W-:Y:S02]  /*16f70*/  DSETP.NEU.AND P2, PT, R64, 1, PT ;  /* 0x3ff000004000742a */ /* 0x000fe40003f4d000 */
[----:B------:R-:W-:Y:S01]  /*16f80*/  FSEL R75, R9, RZ, P0 ;  /* 0x000000ff094b7208 */ /* 0x000fe20000000000 */
[----:B------:R-:W-:Y:S01]  /*16f90*/  DADD R8, -RZ, |R82| ;  /* 0x00000000ff087229 */ /* 0x000fe20000000552 */
[----:B------:R-:W-:-:S02]  /*16fa0*/  LOP3.LUT R16, R17, 0x7ff00000, RZ, 0xc0, !PT ;  /* 0x7ff0000011107812 */ /* 0x000fc400078ec0ff */
[----:B------:R-:W-:Y:S01]  /*16fb0*/  FSEL R74, R6, RZ, P0 ;  /* 0x000000ff064a7208 */ /* 0x000fe20000000000 */
[----:B------:R-:W-:Y:S01]  /*16fc0*/  IMAD.MOV.U32 R7, RZ, RZ, R75 ;  /* 0x000000ffff077224 */ /* 0x000fe200078e004b */
[----:B------:R-:W-:Y:S02]  /*16fd0*/  ISETP.NE.AND P1, PT, R16, 0x7ff00000, PT ;  /* 0x7ff000001000780c */ /* 0x000fe40003f25270 */
        /* <DEDUP_REMOVED lines=12> */
.L_x_2535:
[----:B------:R-:W-:Y:S05]  /*170a0*/  BSYNC.RECONVERGENT B2 ;  /* 0x0000000000027941 */ /* 0x000fea0003800200 */
.L_x_2534:
        /* <DEDUP_REMOVED lines=9> */
.L_x_2536:
        /* <DEDUP_REMOVED lines=15> */
.L_x_2538:
[----:B------:R-:W-:Y:S05]  /*17230*/  BSYNC.RECONVERGENT B2 ;  /* 0x0000000000027941 */ /* 0x000fea0003800200 */
.L_x_2537:
        /* <DEDUP_REMOVED lines=24> */
.L_x_2540:
[----:B------:R-:W-:Y:S05]  /*173c0*/  BSYNC.RECONVERGENT B3 ;  /* 0x0000000000037941 */ /* 0x000fea0003800200 */
.L_x_2539:
        /* <DEDUP_REMOVED lines=61> */
.L_x_2542:
[----:B------:R-:W-:Y:S05]  /*177a0*/  BSYNC.RECONVERGENT B2 ;  /* 0x0000000000027941 */ /* 0x000fea0003800200 */
.L_x_2541:
        /* <DEDUP_REMOVED lines=10> */
.L_x_2544:
[----:B------:R-:W-:Y:S05]  /*17850*/  BSYNC.RECONVERGENT B2 ;  /* 0x0000000000027941 */ /* 0x000fea0003800200 */
.L_x_2543:
[----:B------:R-:W-:Y:S01]  /*17860*/  DADD R96, R80, 1 ;  /* 0x3ff0000050607429 */ /* 0x000fe20000000000 */
[----:B------:R-:W-:Y:S01]  /*17870*/  IMAD.MOV.U32 R78, RZ, RZ, 0x0 ;  /* 0x00000000ff4e7424 */ /* 0x000fe200078e00ff */
[----:B------:R-:W-:Y:S01]  /*17880*/  DMUL R84, R84, 0.5 ;  /* 0x3fe0000054547828 */ /* 0x000fe20000000000 */
[----:B------:R-:W-:Y:S01]  /*17890*/  IMAD.MOV.U32 R79, RZ, RZ, 0x3fd80000 ;  /* 0x3fd80000ff4f7424 */ /* 0x000fe200078e00ff */
[----:B------:R-:W-:Y:S01]  /*178a0*/  DMUL R76, R6, R76 ;  /* 0x0000004c064c7228 */ /* 0x000fe20000000000 */
[----:B------:R-:W-:Y:S01]  /*178b0*/  BSSY.RECONVERGENT B3, `(.L_x_2545) ;  /* 0x000001a000037945 */ /* 0x000fe20003800200 */
[----:B------:R-:W0:Y:S01]  /*178c0*/  MUFU.RSQ64H R83, R97 ;  /* 0x0000006100537308 */ /* 0x000e220000001c00 */
[----:B------:R-:W-:-:S03]  /*178d0*/  DSETP.NEU.AND P0, PT, R2, 1, PT ;  /* 0x3ff000000200742a */ /* 0x000fc60003f0d000 */
[----:B------:R-:W-:Y:S02]  /*178e0*/  VIADD R82, R97, 0xfcb00000 ;  /* 0xfcb0000061527836 */ /* 0x000fe40000000000 */
[----:B------:R-:W-:-:S03]  /*178f0*/  DMUL R88, R76, R84 ;  /* 0x000000544c587228 */ /* 0x000fc60000000000 */
        /* <DEDUP_REMOVED lines=21> */
.L_x_2546:
[----:B------:R-:W-:Y:S05]  /*17a50*/  BSYNC.RECONVERGENT B3 ;  /* 0x0000000000037941 */ /* 0x000fea0003800200 */
.L_x_2545:
        /* <DEDUP_REMOVED lines=9> */
.L_x_2547:
        /* <DEDUP_REMOVED lines=15> */
.L_x_2549:
[----:B------:R-:W-:Y:S05]  /*17be0*/  BSYNC.RECONVERGENT B2 ;  /* 0x0000000000027941 */ /* 0x000fea0003800200 */
.L_x_2548:
        /* <DEDUP_REMOVED lines=24> */
.L_x_2551:
[----:B------:R-:W-:Y:S05]  /*17d70*/  BSYNC.RECONVERGENT B3 ;  /* 0x0000000000037941 */ /* 0x000fea0003800200 */
.L_x_2550:
        /* <DEDUP_REMOVED lines=16> */
.L_x_2553:
[----:B------:R-:W-:Y:S05]  /*17e80*/  BSYNC.RECONVERGENT B2 ;  /* 0x0000000000027941 */ /* 0x000fea0003800200 */
.L_x_2552:
        /* <DEDUP_REMOVED lines=25> */
.L_x_2555:
[----:B------:R-:W-:Y:S05]  /*18020*/  BSYNC.RECONVERGENT B3 ;  /* 0x0000000000037941 */ /* 0x000fea0003800200 */
.L_x_2554:
        /* <DEDUP_REMOVED lines=20> */
.L_x_2557:
[----:B------:R-:W-:Y:S05]  /*18170*/  BSYNC.RECONVERGENT B3 ;  /* 0x0000000000037941 */ /* 0x000fea0003800200 */
.L_x_2556:
[----:B------:R-:W-:Y:S01]  /*18180*/  DADD R8, -RZ, |R76| ;  /* 0x00000000ff087229 */ /* 0x000fe2000000054c */
[----:B------:R-:W-:Y:S01]  /*18190*/  BSSY.RECONVERGENT B2, `(.L_x_2558) ;  /* 0x0000005000027945 */ /* 0x000fe20003800200 */
[----:B------:R-:W-:Y:S01]  /*181a0*/  IMAD.MOV.U32 R6, RZ, RZ, 0x40000000 ;  /* 0x40000000ff067424 */ /* 0x000fe200078e00ff */
[----:B------:R-:W-:-:S07]  /*181b0*/  MOV R0, 0x181e0 ;  /* 0x000181e000007802 */ /* 0x000fce0000000f00 */
[----:B------:R-:W-:-:S07]  /*181c0*/  IMAD.MOV.U32 R7, RZ, RZ, R9 ;  /* 0x000000ffff077224 */ /* 0x000fce00078e0009 */
[----:B------:R-:W-:Y:S05]  /*181d0*/  CALL.REL.NOINC `($_Z11distributordPdS_i$__internal_accurate_pow) ;  /* 0x0000012400947944 */ /* 0x000fea0003c00000 */
[----:B------:R-:W-:Y:S05]  /*181e0*/  BSYNC.RECONVERGENT B2 ;  /* 0x0000000000027941 */ /* 0x000fea0003800200 */
.L_x_2558:
        /* <DEDUP_REMOVED lines=11> */
[----:B------:R-:W-:-:S02]  /*182a0*/  LOP3.LUT R78, R79, 0x7ff00000, RZ, 0xc0, !PT ;  /* 0x7ff000004f4e7812 */ /* 0x000fc400078ec0ff */
[----:B------:R-:W-:Y:S02]  /*182b0*/  FSEL R6, R6, RZ, P4 ;  /* 0x000000ff06067208 */ /* 0x000fe40002000000 */
        /* <DEDUP_REMOVED lines=10> */
.L_x_2560:
[----:B------:R-:W-:Y:S05]  /*18360*/  BSYNC.RECONVERGENT B2 ;  /* 0x0000000000027941 */ /* 0x000fea0003800200 */
.L_x_2559:
        /* <DEDUP_REMOVED lines=10> */
.L_x_2562:
[----:B------:R-:W-:Y:S05]  /*18410*/  BSYNC.RECONVERGENT B2 ;  /* 0x0000000000027941 */ /* 0x000fea0003800200 */
.L_x_2561:
        /* <DEDUP_REMOVED lines=10> */
.L_x_2564:
[----:B------:R-:W-:Y:S05]  /*184c0*/  BSYNC.RECONVERGENT B2 ;  /* 0x0000000000027941 */ /* 0x000fea0003800200 */
.L_x_2563:
        /* <DEDUP_REMOVED lines=8> */
[----:B------:R-:W-:Y:S01]  /*18550*/  MOV R8, R96 ;  /* 0x0000006000087202 */ /* 0x000fe20000000f00 */
[----:B------:R-:W-:Y:S01]  /*18560*/  IMAD.MOV.U32 R6, RZ, RZ, 0x40000000 ;  /* 0x40000000ff067424 */ /* 0x000fe200078e00ff */
[----:B------:R-:W-:-:S02]  /*18570*/  MOV R0, 0x185c0 ;  /* 0x000185c000007802 */ /* 0x000fc40000000f00 */
[----:B------:R-:W-:Y:S01]  /*18580*/  DADD R94, R94, R80 ;  /* 0x000000005e5e7229 */ /* 0x000fe20000000050 */
[----:B------:R-:W-:Y:S02]  /*18590*/  FSEL R76, R78, RZ, P0 ;  /* 0x000000ff4e4c7208 */ /* 0x000fe40000000000 */
[----:B------:R-:W-:-:S08]  /*185a0*/  FSEL R77, R79, -2.3125, P0 ;  /* 0xc01400004f4d7808 */ /* 0x000fd00000000000 */
[----:B------:R-:W-:Y:S05]  /*185b0*/  CALL.REL.NOINC `($_Z11distributordPdS_i$__internal_accurate_pow) ;  /* 0x00000120009c7944 */ /* 0x000fea0003c00000 */
[----:B------:R-:W-:Y:S05]  /*185c0*/  BSYNC.RECONVERGENT B2 ;  /* 0x0000000000027941 */ /* 0x000fea0003800200 */
.L_x_2565:
        /* <DEDUP_REMOVED lines=15> */
.L_x_2567:
[----:B------:R-:W-:Y:S05]  /*186c0*/  BSYNC.RECONVERGENT B2 ;  /* 0x0000000000027941 */ /* 0x000fea0003800200 */
.L_x_2566:
        /* <DEDUP_REMOVED lines=24> */
.L_x_2569:
[----:B------:R-:W-:Y:S05]  /*18850*/  BSYNC.RECONVERGENT B3 ;  /* 0x0000000000037941 */ /* 0x000fea0003800200 */
.L_x_2568:
        /* <DEDUP_REMOVED lines=61> */
.L_x_2571:
[----:B------:R-:W-:Y:S05]  /*18c30*/  BSYNC.RECONVERGENT B2 ;  /* 0x0000000000027941 */ /* 0x000fea0003800200 */
.L_x_2570:
        /* <DEDUP_REMOVED lines=10> */
.L_x_2573:
[----:B------:R-:W-:Y:S05]  /*18ce0*/  BSYNC.RECONVERGENT B2 ;  /* 0x0000000000027941 */ /* 0x000fea0003800200 */
.L_x_2572:
[----:B------:R-:W-:Y:S01]  /*18cf0*/  DADD R96, R80, 1 ;  /* 0x3ff0000050607429 */ /* 0x000fe20000000000 */
[----:B------:R-:W-:Y:S01]  /*18d00*/  IMAD.MOV.U32 R78, RZ, RZ, 0x0 ;  /* 0x00000000ff4e7424 */ /* 0x000fe200078e00ff */
[----:B------:R-:W-:Y:S01]  /*18d10*/  DMUL R82, R84, 0.5 ;  /* 0x3fe0000054527828 */ /* 0x000fe20000000000 */
[----:B------:R-:W-:Y:S01]  /*18d20*/  IMAD.MOV.U32 R79, RZ, RZ, 0x3fd80000 ;  /* 0x3fd80000ff4f7424 */ /* 0x000fe200078e00ff */
[----:B------:R-:W-:Y:S01]  /*18d30*/  DMUL R76, R6, R76 ;  /* 0x0000004c064c7228 */ /* 0x000fe20000000000 */
[----:B------:R-:W-:Y:S01]  /*18d40*/  BSSY.RECONVERGENT B3, `(.L_x_2574) ;  /* 0x000001b000037945 */ /* 0x000fe20003800200 */
[----:B------:R-:W0:Y:S01]  /*18d50*/  MUFU.RSQ64H R95, R97 ;  /* 0x00000061005f7308 */ /* 0x000e220000001c00 */
[----:B------:R-:W-:Y:S02]  /*18d60*/  DMUL R66, R66, -2 ;  /* 0xc000000042427828 */ /* 0x000fe40000000000 */
[----:B------:R-:W-:Y:S01]  /*18d70*/  DSETP.NEU.AND P0, PT, R2, 1, PT ;  /* 0x3ff000000200742a */ /* 0x000fe20003f0d000 */
[----:B------:R-:W-:-:S02]  /*18d80*/  VIADD R94, R97, 0xfcb00000 ;  /* 0xfcb00000615e7836 */ /* 0x000fc40000000000 */
        /* <DEDUP_REMOVED lines=22> */
.L_x_2575:
[----:B------:R-:W-:Y:S05]  /*18ef0*/  BSYNC.RECONVERGENT B3 ;  /* 0x0000000000037941 */ /* 0x000fea0003800200 */
.L_x_2574:
        /* <DEDUP_REMOVED lines=18> */
.L_x_2577:
[----:B------:R-:W-:Y:S05]  /*19020*/  BSYNC.RECONVERGENT B3 ;  /* 0x0000000000037941 */ /* 0x000fea0003800200 */
.L_x_2576:
[----:B------:R-:W-:Y:S01]  /*19030*/  FSEL R76, R76, 3.01326627695323032584e+23, P0 ;  /* 0x667f3bcc4c4c7808 */ /* 0x000fe20000000000 */
[----:B------:R-:W-:Y:S01]  /*19040*/  BSSY.RECONVERGENT B2, `(.L_x_2578) ;  /* 0x0000007000027945 */ /* 0x000fe20003800200 */
[----:B------:R-:W-:Y:S01]  /*19050*/  FSEL R77, R77, 1.8017766475677490234, P0 ;  /* 0x3fe6a09e4d4d7808 */ /* 0x000fe20000000000 */
[----:B------:R-:W-:Y:S01]  /*19060*/  IMAD.MOV.U32 R6, RZ, RZ, 0x40000000 ;  /* 0x40000000ff067424 */ /* 0x000fe200078e00ff */
[----:B------:R-:W-:-:S04]  /*19070*/  MOV R0, 0x190b0 ;  /* 0x000190b000007802 */ /* 0x000fc80000000f00 */
[----:B------:R-:W-:-:S10]  /*19080*/  DADD R8, -RZ, |R76| ;  /* 0x00000000ff087229 */ /* 0x000fd4000000054c */
[----:B------:R-:W-:-:S07]  /*19090*/  MOV R7, R9 ;  /* 0x0000000900077202 */ /* 0x000fce0000000f00 */
[----:B------:R-:W-:Y:S05]  /*190a0*/  CALL.REL.NOINC `($_Z11distributordPdS_i$__internal_accurate_pow) ;  /* 0x0000011400e07944 */ /* 0x000fea0003c00000 */
[----:B------:R-:W-:Y:S05]  /*190b0*/  BSYNC.RECONVERGENT B2 ;  /* 0x0000000000027941 */ /* 0x000fea0003800200 */
.L_x_2578:
        /* <DEDUP_REMOVED lines=29> */
.L_x_2580:
[----:B------:R-:W-:Y:S05]  /*19290*/  BSYNC.RECONVERGENT B2 ;  /* 0x0000000000027941 */ /* 0x000fea0003800200 */
.L_x_2579:
        /* <DEDUP_REMOVED lines=10> */
.L_x_2582:
[----:B------:R-:W-:Y:S05]  /*19340*/  BSYNC.RECONVERGENT B3 ;  /* 0x0000000000037941 */ /* 0x000fea0003800200 */
.L_x_2581:
        /* <DEDUP_REMOVED lines=18> */
.L_x_2584:
[----:B------:R-:W-:Y:S05]  /*19470*/  BSYNC.RECONVERGENT B2 ;  /* 0x0000000000027941 */ /* 0x000fea0003800200 */
.L_x_2583:
        /* <DEDUP_REMOVED lines=10> */
.L_x_2586:
[----:B------:R-:W-:Y:S05]  /*19520*/  BSYNC.RECONVERGENT B2 ;  /* 0x0000000000027941 */ /* 0x000fea0003800200 */
.L_x_2585:
        /* <DEDUP_REMOVED lines=10> */
.L_x_2588:
[----:B------:R-:W-:Y:S05]  /*195d0*/  BSYNC.RECONVERGENT B2 ;  /* 0x0000000000027941 */ /* 0x000fea0003800200 */
.L_x_2587:
        /* <DEDUP_REMOVED lines=36> */
.L_x_2590:
[----:B------:R-:W-:Y:S05]  /*19820*/  BSYNC.RECONVERGENT B3 ;  /* 0x0000000000037941 */ /* 0x000fea0003800200 */
.L_x_2589:
        /* <DEDUP_REMOVED lines=9> */
.L_x_2591:
        /* <DEDUP_REMOVED lines=15> */
.L_x_2593:
[----:B------:R-:W-:Y:S05]  /*199b0*/  BSYNC.RECONVERGENT B2 ;  /* 0x0000000000027941 */ /* 0x000fea0003800200 */
.L_x_2592:
        /* <DEDUP_REMOVED lines=24> */
.L_x_2595:
[----:B------:R-:W-:Y:S05]  /*19b40*/  BSYNC.RECONVERGENT B3 ;  /* 0x0000000000037941 */ /* 0x000fea0003800200 */
.L_x_2594:
        /* <DEDUP_REMOVED lines=15> */
.L_x_2597:
[----:B------:R-:W-:Y:S05]  /*19c40*/  BSYNC.RECONVERGENT B2 ;  /* 0x0000000000027941 */ /* 0x000fea0003800200 */
.L_x_2596:
        /* <DEDUP_REMOVED lines=25> */
.L_x_2599:
[----:B------:R-:W-:Y:S05]  /*19de0*/  BSYNC.RECONVERGENT B3 ;  /* 0x0000000000037941 */ /* 0x000fea0003800200 */
.L_x_2598:
        /* <DEDUP_REMOVED lines=20> */
.L_x_2601:
[----:B------:R-:W-:Y:S05]  /*19f30*/  BSYNC.RECONVERGENT B3 ;  /* 0x0000000000037941 */ /* 0x000fea0003800200 */
.L_x_2600:
[----:B------:R-:W-:Y:S01]  /*19f40*/  DADD R8, -RZ, |R2| ;  /* 0x00000000ff087229 */ /* 0x000fe20000000502 */
[----:B------:R-:W-:Y:S01]  /*19f50*/  BSSY.RECONVERGENT B2, `(.L_x_2602) ;  /* 0x0000005000027945 */ /* 0x000fe20003800200 */
[----:B------:R-:W-:Y:S02]  /*19f60*/  MOV R6, 0x40000000 ;  /* 0x4000000000067802 */ /* 0x000fe40000000f00 */
[----:B------:R-:W-:-:S06]  /*19f70*/  MOV R0, 0x19fa0 ;  /* 0x00019fa000007802 */ /* 0x000fcc0000000f00 */
[----:B------:R-:W-:-:S07]  /*19f80*/  IMAD.MOV.U32 R7, RZ, RZ, R9 ;  /* 0x000000ffff077224 */ /* 0x000fce00078e0009 */
[----:B------:R-:W-:Y:S05]  /*19f90*/  CALL.REL.NOINC `($_Z11distributordPdS_i$__internal_accurate_pow) ;  /* 0x0000010800247944 */ /* 0x000fea0003c00000 */
[----:B------:R-:W-:Y:S05]  /*19fa0*/  BSYNC.RECONVERGENT B2 ;  /* 0x0000000000027941 */ /* 0x000fea0003800200 */
.L_x_2602:
        /* <DEDUP_REMOVED lines=19> */
.L_x_2604:
[----:B------:R-:W-:Y:S05]  /*1a0e0*/  BSYNC.RECONVERGENT B2 ;  /* 0x0000000000027941 */ /* 0x000fea0003800200 */
.L_x_2603:
        /* <DEDUP_REMOVED lines=8> */
.L_x_2606:
[----:B------:R-:W-:Y:S05]  /*1a170*/  BSYNC.RECONVERGENT B2 ;  /* 0x0000000000027941 */ /* 0x000fea0003800200 */
.L_x_2605:
        /* <DEDUP_REMOVED lines=10> */
.L_x_2608:
[----:B------:R-:W-:Y:S05]  /*1a220*/  BSYNC.RECONVERGENT B2 ;  /* 0x0000000000027941 */ /* 0x000fea0003800200 */
.L_x_2607:
        /* <DEDUP_REMOVED lines=14> */
.L_x_2609:
        /* <DEDUP_REMOVED lines=15> */
.L_x_2611:
[----:B------:R-:W-:Y:S05]  /*1a400*/  BSYNC.RECONVERGENT B2 ;  /* 0x0000000000027941 */ /* 0x000fea0003800200 */
.L_x_2610:
        /* <DEDUP_REMOVED lines=24> */
.L_x_2613:
[----:B------:R-:W-:Y:S05]  /*1a590*/  BSYNC.RECONVERGENT B3 ;  /* 0x0000000000037941 */ /* 0x000fea0003800200 */
.L_x_2612:
        /* <DEDUP_REMOVED lines=60> */
.L_x_2615:
[----:B------:R-:W-:Y:S05]  /*1a960*/  BSYNC.RECONVERGENT B2 ;  /* 0x0000000000027941 */ /* 0x000fea0003800200 */
.L_x_2614:
[----:B------:R-:W-:Y:S01]  /*1a970*/  DMUL R14, R28, R12 ;  /* 0x0000000c1c0e7228 */ /* 0x000fe20000000000 */
[----:B------:R-:W-:Y:S01]  /*1a980*/  UMOV UR4, 0xd097b426 ;  /* 0xd097b42600047882 */ /* 0x000fe20000000000 */
[----:B------:R-:W-:Y:S01]  /*1a990*/  UMOV UR5, 0x4000425e ;  /* 0x4000425e00057882 */ /* 0x000fe20000000000 */
[----:B------:R-:W-:Y:S01]  /*1a9a0*/  DMUL R2, R6, R2 ;  /* 0x0000000206027228 */ /* 0x000fe20000000000 */
[----:B------:R-:W-:Y:S01]  /*1a9b0*/  UMOV UR6, 0xe408db10 ;  /* 0xe408db1000067882 */ /* 0x000fe20000000000 */
[----:B------:R-:W-:Y:S01]  /*1a9c0*/  DFMA R6, R16, UR4, R26 ;  /* 0x0000000410067c2b */ /* 0x000fe2000800001a */
[----:B------:R-:W-:Y:S01]  /*1a9d0*/  UMOV UR7, 0x400a912f ;  /* 0x400a912f00077882 */ /* 0x000fe20000000000 */
[----:B------:R-:W-:Y:S01]  /*1a9e0*/  DFMA R8, R64, UR4, R22 ;  /* 0x0000000440087c2b */ /* 0x000fe20008000016 */
[----:B------:R-:W-:Y:S01]  /*1a9f0*/  BSSY.RECONVERGENT B3, `(.L_x_2616) ;  /* 0x000015d000037945 */ /* 0x000fe20003800200 */
[----:B------:R-:W-:Y:S01]  /*1aa00*/  DFMA R16, R14, UR4, R18 ;  /* 0x000000040e107c2b */ /* 0x000fe20008000012 */
[----:B------:R-:W-:Y:S01]  /*1aa10*/  UMOV UR4, 0x9189614c ;  /* 0x9189614c00047882 */ /* 0x000fe20000000000 */
[----:B------:R-:W-:Y:S01]  /*1aa20*/  UMOV UR5, 0x3fec23e3 ;  /* 0x3fec23e300057882 */ /* 0x000fe20000000000 */
[----:B------:R-:W-:-:S02]  /*1aa30*/  DADD R30, R28, R30 ;  /* 0x000000001c1e7229 */ /* 0x000fc4000000001e */
[----:B------:R-:W-:Y:S02]  /*1aa40*/  DFMA R14, R52, -8, R6 ;  /* 0xc0200000340e782b */ /* 0x000fe40000000006 */
[----:B------:R-:W-:Y:S01]  /*1aa50*/  DFMA R6, R34, UR4, R24 ;  /* 0x0000000422067c2b */ /* 0x000fe20008000018 */
[----:B------:R-:W-:Y:S01]  /*1aa60*/  UMOV UR4, 0xa108bd3c ;  /* 0xa108bd3c00047882 */ /* 0x000fe20000000000 */
[----:B------:R-:W-:Y:S01]  /*1aa70*/  UMOV UR5, 0x400a37b2 ;  /* 0x400a37b200057882 */ /* 0x000fe20000000000 */
[----:B------:R-:W-:Y:S02]  /*1aa80*/  DFMA R8, R60, -8, R8 ;  /* 0xc02000003c08782b */ /* 0x000fe40000000008 */
[----:B------:R-:W-:Y:S02]  /*1aa90*/  DFMA R16, R62, -8, R16 ;  /* 0xc02000003e10782b */ /* 0x000fe40000000010 */
[----:B------:R-:W-:Y:S02]  /*1aaa0*/  DMUL R76, R76, 0.5 ;  /* 0x3fe000004c4c7828 */ /* 0x000fe40000000000 */
[----:B------:R-:W-:Y:S01]  /*1aab0*/  DFMA R6, R58, -UR4, R6 ;  /* 0x800000043a067c2b */ /* 0x000fe20008000006 */
[----:B------:R-:W-:Y:S01]  /*1aac0*/  UMOV UR4, 0x2c69cb1a ;  /* 0x2c69cb1a00047882 */ /* 0x000fe20000000000 */
[----:B------:R-:W-:Y:S01]  /*1aad0*/  DSETP.GEU.AND P0, PT, R30, R86, PT ;  /* 0x000000561e00722a */ /* 0x000fe20003f0e000 */
[----:B------:R-:W-:Y:S01]  /*1aae0*/  UMOV UR5, 0x401cb1a7 ;  /* 0x401cb1a700057882 */ /* 0x000fe20000000000 */
[----:B------:R-:W-:-:S02]  /*1aaf0*/  DMUL R68, R28, R90 ;  /* 0x0000005a1c447228 */ /* 0x000fc40000000000 */
[----:B------:R-:W-:Y:S02]  /*1ab00*/  DMUL R64, R28, R92 ;  /* 0x0000005c1c407228 */ /* 0x000fe40000000000 */
[----:B------:R-:W-:Y:S02]  /*1ab10*/  DFMA R8, R42, UR4, R8 ;  /* 0x000000042a087c2b */ /* 0x000fe40008000008 */
[----:B------:R-:W-:Y:S02]  /*1ab20*/  DFMA R16, R46, UR4, R16 ;  /* 0x000000042e107c2b */ /* 0x000fe40008000010 */
[----:B------:R-:W-:Y:S02]  /*1ab30*/  DMUL R2, R2, R76 ;  /* 0x0000004c02027228 */ /* 0x000fe40000000000 */
[----:B------:R-:W-:Y:S01]  /*1ab40*/  DFMA R6, R50, UR6, R6 ;  /* 0x0000000632067c2b */ /* 0x000fe20008000006 */
[----:B------:R-:W-:Y:S01]  /*1ab50*/  UMOV UR6, 0x96b4a5ad ;  /* 0x96b4a5ad00067882 */ /* 0x000fe20000000000 */
[----:B------:R-:W-:Y:S01]  /*1ab60*/  UMOV UR7, 0x3fca5ad2 ;  /* 0x3fca5ad200077882 */ /* 0x000fe20000000000 */
[----:B------:R-:W-:-:S02]  /*1ab70*/  DMUL R66, R28, R82 ;  /* 0x000000521c427228 */ /* 0x000fc40000000000 */
[----:B------:R-:W-:Y:S02]  /*1ab80*/  DFMA R14, R40, UR4, R14 ;  /* 0x00000004280e7c2b */ /* 0x000fe4000800000e */
[----:B------:R-:W-:Y:S02]  /*1ab90*/  DFMA R82, R68, -UR6, R8 ;  /* 0x8000000644527c2b */ /* 0x000fe40008000008 */
[----:B------:R-:W-:Y:S02]  /*1aba0*/  DFMA R84, R64, -UR6, R16 ;  /* 0x8000000640547c2b */ /* 0x000fe40008000010 */
[C---:B------:R-:W-:Y:S02]  /*1abb0*/  DMUL R70, R28.reuse, R88 ;  /* 0x000000581c467228 */ /* 0x040fe40000000000 */
[C---:B------:R-:W-:Y:S02]  /*1abc0*/  DMUL R62, R28.reuse, R2 ;  /* 0x000000021c3e7228 */ /* 0x040fe40000000000 */
[----:B------:R-:W-:Y:S01]  /*1abd0*/  DMUL R60, R28, R6 ;  /* 0x000000061c3c7228 */ /* 0x000fe20000000000 */
[----:B------:R-:W-:Y:S10]  /*1abe0*/  @P0 BRA `(.L_x_2617) ;  /* 0x00000008007c0947 */ /* 0x000ff40003800000 */
[----:B------:R0:W5:Y:S01]  /*1abf0*/  LD.E.64 R52, desc[UR36][R4.64] ;  /* 0x0000002404347980 */ /* 0x000162000c101b00 */
[----:B------:R-:W-:Y:S01]  /*1ac00*/  DADD R86, -R30, R86 ;  /* 0x000000001e567229 */ /* 0x000fe20000000156 */
        /* <DEDUP_REMOVED lines=9> */
.L_x_2618:
[----:B------:R0:W5:Y:S01]  /*1aca0*/  LD.E.64 R74, desc[UR36][R4.64+0x8] ;  /* 0x00000824044a7980 */ /* 0x000162000c101b00 */
[----:B------:R-:W-:Y:S01]  /*1acb0*/  DADD R2, R86, 1 ;  /* 0x3ff0000056027429 */ /* 0x000fe20000000000 */
[----:B------:R-:W-:Y:S01]  /*1acc0*/  IMAD.MOV.U32 R7, RZ, RZ, R9 ;  /* 0x000000ffff077224 */ /* 0x000fe200078e0009 */
[----:B------:R-:W-:Y:S05]  /*1acd0*/  BSSY.RECONVERGENT B2, `(.L_x_2619) ;  /* 0x0000013000027945 */ /* 0x000fea0003800200 */
[----:B------:R-:W-:-:S03]  /*1ace0*/  DADD R16, -RZ, -R6 ;  /* 0x00000000ff107229 */ /* 0x000fc60000000906 */
[----:B------:R-:W-:-:S04]  /*1acf0*/  LOP3.LUT R2, R3, 0x7ff00000, RZ, 0xc0, !PT ;  /* 0x7ff0000003027812 */ /* 0x000fc800078ec0ff */
[----:B------:R-:W-:-:S03]  /*1ad00*/  ISETP.NE.AND P1, PT, R2, 0x7ff00000, PT ;  /* 0x7ff000000200780c */ /* 0x000fc60003f25270 */
[----:B------:R-:W-:Y:S01]  /*1ad10*/  FSEL R3, R16, R6, !P2 ;  /* 0x0000000610037208 */ /* 0x000fe20005000000 */
[----:B------:R-:W-:Y:S01]  /*1ad20*/  DADD R6, -RZ, |R86| ;  /* 0x00000000ff067229 */ /* 0x000fe20000000556 */
[----:B------:R-:W-:Y:S01]  /*1ad30*/  FSEL R17, R17, R9, !P2 ;  /* 0x0000000911117208 */ /* 0x000fe20005000000 */
[----:B------:R-:W-:Y:S01]  /*1ad40*/  DSETP.NEU.AND P2, PT, R86, 1, PT ;  /* 0x3ff000005600742a */ /* 0x000fe20003f4d000 */
[----:B------:R-:W-:Y:S02]  /*1ad50*/  FSEL R2, R3, RZ, P0 ;  /* 0x000000ff03027208 */ /* 0x000fe40000000000 */
        /* <DEDUP_REMOVED lines=10> */
.L_x_2620:
[----:B------:R-:W-:Y:S05]  /*1ae00*/  BSYNC.RECONVERGENT B2 ;  /* 0x0000000000027941 */ /* 0x000fea0003800200 */
.L_x_2619:
[----:B------:R-:W-:Y:S01]  /*1ae10*/  FSEL R2, R2, RZ, P2 ;  /* 0x000000ff02027208 */ /* 0x000fe20001000000 */
[----:B------:R-:W-:Y:S01]  /*1ae20*/  DSETP.NEU.AND P0, PT, R86, RZ, PT ;  /* 0x000000ff5600722a */ /* 0x000fe20003f0d000 */
[----:B------:R-:W-:Y:S01]  /*1ae30*/  FSEL R3, R3, 1.875, P2 ;  /* 0x3ff0000003037808 */ /* 0x000fe20001000000 */
[----:B------:R-:W-:Y:S01]  /*1ae40*/  BSSY.RECONVERGENT B2, `(.L_x_2621) ;  /* 0x0000006000027945 */ /* 0x000fe20003800200 */
[----:B------:R-:W-:Y:S01]  /*1ae50*/  IMAD.MOV.U32 R8, RZ, RZ, R6 ;  /* 0x000000ffff087224 */ /* 0x000fe200078e0006 */
[----:B------:R-:W-:Y:S02]  /*1ae60*/  MOV R6, 0x40000000 ;  /* 0x4000000000067802 */ /* 0x000fe40000000f00 */
[----:B------:R-:W-:Y:S01]  /*1ae70*/  MOV R0, 0x1aea0 ;  /* 0x0001aea000007802 */ /* 0x000fe20000000f00 */
[----:B------:R-:W-:-:S11]  /*1ae80*/  DFMA R2, R52, R2, RZ ;  /* 0x000000023402722b */ /* 0x000fd600000000ff */
[----:B-----5:R-:W-:Y:S05]  /*1ae90*/  CALL.REL.NOINC `($_Z11distributordPdS_i$__internal_accurate_pow) ;  /* 0x000000f800647944 */ /* 0x020fea0003c00000 */
[----:B------:R-:W-:Y:S05]  /*1aea0*/  BSYNC.RECONVERGENT B2 ;  /* 0x0000000000027941 */ /* 0x000fea0003800200 */
.L_x_2621:
        /* <DEDUP_REMOVED lines=14> */
.L_x_2624:
[----:B------:R-:W-:-:S11]  /*1af90*/  DADD R8, R86, 2 ;  /* 0x4000000056087429 */ /* 0x000fd60000000000 */
.L_x_2623:
[----:B------:R-:W-:Y:S05]  /*1afa0*/  BSYNC.RECONVERGENT B2 ;  /* 0x0000000000027941 */ /* 0x000fea0003800200 */
.L_x_2622:
        /* <DEDUP_REMOVED lines=16> */
.L_x_2625:
        /* <DEDUP_REMOVED lines=20> */
.L_x_2628:
[----:B------:R-:W-:-:S11]  /*1b1f0*/  DADD R6, R86, 3 ;  /* 0x4008000056067429 */ /* 0x000fd60000000000 */
.L_x_2627:
[----:B------:R-:W-:Y:S05]  /*1b200*/  BSYNC.RECONVERGENT B2 ;  /* 0x0000000000027941 */ /* 0x000fea0003800200 */
.L_x_2626:
        /* <DEDUP_REMOVED lines=27> */
.L_x_2630:
[----:B------:R-:W-:Y:S05]  /*1b3c0*/  BSYNC.RECONVERGENT B4 ;  /* 0x0000000000047941 */ /* 0x000fea0003800200 */
.L_x_2629:
        /* <DEDUP_REMOVED lines=9> */
.L_x_2631:
        /* <DEDUP_REMOVED lines=14> */
.L_x_2634:
[----:B------:R-:W-:-:S11]  /*1b540*/  DADD R6, R86, 4 ;  /* 0x4010000056067429 */ /* 0x000fd60000000000 */
.L_x_2633:
[----:B------:R-:W-:Y:S05]  /*1b550*/  BSYNC.RECONVERGENT B2 ;  /* 0x0000000000027941 */ /* 0x000fea0003800200 */
.L_x_2632:
        /* <DEDUP_REMOVED lines=8> */
.L_x_2617:
        /* <DEDUP_REMOVED lines=11> */
.L_x_2636:
[----:B------:R0:W5:Y:S01]  /*1b690*/  LD.E.64 R74, desc[UR36][R4.64+0x8] ;  /* 0x00000824044a7980 */ /* 0x000162000c101b00 */
[----:B------:R-:W-:Y:S01]  /*1b6a0*/  DADD R2, R86, 1 ;  /* 0x3ff0000056027429 */ /* 0x000fe20000000000 */
[----:B------:R-:W-:Y:S01]  /*1b6b0*/  MOV R7, R9 ;  /* 0x0000000900077202 */ /* 0x000fe20000000f00 */
        /* <DEDUP_REMOVED lines=19> */
.L_x_2638:
[----:B------:R-:W-:Y:S05]  /*1b7f0*/  BSYNC.RECONVERGENT B2 ;  /* 0x0000000000027941 */ /* 0x000fea0003800200 */
.L_x_2637:
        /* <DEDUP_REMOVED lines=10> */
.L_x_2639:
        /* <DEDUP_REMOVED lines=14> */
.L_x_2642:
[----:B------:R-:W-:-:S11]  /*1b980*/  DADD R6, R86, 2 ;  /* 0x4000000056067429 */ /* 0x000fd60000000000 */
.L_x_2641:
[----:B------:R-:W-:Y:S05]  /*1b990*/  BSYNC.RECONVERGENT B2 ;  /* 0x0000000000027941 */ /* 0x000fea0003800200 */
.L_x_2640:
        /* <DEDUP_REMOVED lines=16> */
.L_x_2643:
        /* <DEDUP_REMOVED lines=20> */
.L_x_2646:
[----:B------:R-:W-:-:S11]  /*1bbe0*/  DADD R6, R86, 3 ;  /* 0x4008000056067429 */ /* 0x000fd60000000000 */
.L_x_2645:
[----:B------:R-:W-:Y:S05]  /*1bbf0*/  BSYNC.RECONVERGENT B2 ;  /* 0x0000000000027941 */ /* 0x000fea0003800200 */
.L_x_2644:
        /* <DEDUP_REMOVED lines=27> */
.L_x_2648:
[----:B------:R-:W-:Y:S05]  /*1bdb0*/  BSYNC.RECONVERGENT B4 ;  /* 0x0000000000047941 */ /* 0x000fea0003800200 */
.L_x_2647:
        /* <DEDUP_REMOVED lines=9> */
.L_x_2649:
        /* <DEDUP_REMOVED lines=14> */
.L_x_2652:
[----:B------:R-:W-:-:S11]  /*1bf30*/  DADD R6, R86, 4 ;  /* 0x4010000056067429 */ /* 0x000fd60000000000 */
.L_x_2651:
[----:B------:R-:W-:Y:S05]  /*1bf40*/  BSYNC.RECONVERGENT B2 ;  /* 0x0000000000027941 */ /* 0x000fea0003800200 */
.L_x_2650:
[----:B------:R-:W0:Y:S01]  /*1bf50*/  LDC.64 R16, c[0x0][0x380] ;  /* 0x0000e000ff107b82 */ /* 0x000e220000000a00 */
[----:B------:R-:W-:Y:S02]  /*1bf60*/  DSETP.NEU.AND P0, PT, R86, 1, PT ;  /* 0x3ff000005600742a */ /* 0x000fe40003f0d000 */
[----:B------:R-:W-:-:S04]  /*1bf70*/  DMUL R8, R76, 0.25 ;  /* 0x3fd000004c087828 */ /* 0x000fc80000000000 */
[----:B------:R-:W-:Y:S02]  /*1bf80*/  FSEL R6, R6, RZ, P0 ;  /* 0x000000ff06067208 */ /* 0x000fe40000000000 */
[----:B------:R-:W-:-:S06]  /*1bf90*/  FSEL R7, R7, 1.875, P0 ;  /* 0x3ff0000007077808 */ /* 0x000fcc0000000000 */
[----:B------:R-:W-:-:S08]  /*1bfa0*/  DFMA R2, R6, R8, R2 ;  /* 0x000000080602722b */ /* 0x000fd00000000002 */
[----:B0-----:R-:W-:-:S11]  /*1bfb0*/  DFMA R86, R16, 0.5, R2 ;  /* 0x3fe000001056782b */ /* 0x001fd60000000002 */
.L_x_2635:
[----:B------:R-:W-:Y:S05]  /*1bfc0*/  BSYNC.RECONVERGENT B3 ;  /* 0x0000000000037941 */ /* 0x000fea0003800200 */
.L_x_2616:
        /* <DEDUP_REMOVED lines=29> */
.L_x_2654:
[----:B------:R-:W-:Y:S05]  /*1c1a0*/  BSYNC.RECONVERGENT B3 ;  /* 0x0000000000037941 */ /* 0x000fea0003800200 */
.L_x_2653:
[----:B------:R-:W-:Y:S01]  /*1c1b0*/  DADD R8, -RZ, |R2| ;  /* 0x00000000ff087229 */ /* 0x000fe20000000502 */
[----:B------:R-:W-:Y:S01]  /*1c1c0*/  BSSY.RECONVERGENT B2, `(.L_x_2655) ;  /* 0x0000005000027945 */ /* 0x000fe20003800200 */
[----:B------:R-:W-:Y:S02]  /*1c1d0*/  MOV R6, 0x40000000 ;  /* 0x4000000000067802 */ /* 0x000fe40000000f00 */
[----:B------:R-:W-:-:S06]  /*1c1e0*/  MOV R0, 0x1c210 ;  /* 0x0001c21000007802 */ /* 0x000fcc0000000f00 */
[----:B------:R-:W-:-:S07]  /*1c1f0*/  IMAD.MOV.U32 R7, RZ, RZ, R9 ;  /* 0x000000ffff077224 */ /* 0x000fce00078e0009 */
[----:B------:R-:W-:Y:S05]  /*1c200*/  CALL.REL.NOINC `($_Z11distributordPdS_i$__internal_accurate_pow) ;  /* 0x000000e400887944 */ /* 0x000fea0003c00000 */
[----:B------:R-:W-:Y:S05]  /*1c210*/  BSYNC.RECONVERGENT B2 ;  /* 0x0000000000027941 */ /* 0x000fea0003800200 */
.L_x_2655:
        /* <DEDUP_REMOVED lines=18> */
.L_x_2657:
[----:B------:R-:W-:Y:S05]  /*1c340*/  BSYNC.RECONVERGENT B2 ;  /* 0x0000000000027941 */ /* 0x000fea0003800200 */
.L_x_2656:
        /* <DEDUP_REMOVED lines=25> */
.L_x_2659:
[----:B------:R-:W-:Y:S05]  /*1c4e0*/  BSYNC.RECONVERGENT B3 ;  /* 0x0000000000037941 */ /* 0x000fea0003800200 */
.L_x_2658:
        /* <DEDUP_REMOVED lines=9> */
.L_x_2660:
        /* <DEDUP_REMOVED lines=15> */
.L_x_2662:
[----:B------:R-:W-:Y:S05]  /*1c670*/  BSYNC.RECONVERGENT B2 ;  /* 0x0000000000027941 */ /* 0x000fea0003800200 */
.L_x_2661:
        /* <DEDUP_REMOVED lines=24> */
.L_x_2664:
[----:B------:R-:W-:Y:S05]  /*1c800*/  BSYNC.RECONVERGENT B3 ;  /* 0x0000000000037941 */ /* 0x000fea0003800200 */
.L_x_2663:
        /* <DEDUP_REMOVED lines=16> */
.L_x_2666:
[----:B------:R-:W-:Y:S05]  /*1c910*/  BSYNC.RECONVERGENT B2 ;  /* 0x0000000000027941 */ /* 0x000fea0003800200 */
.L_x_2665:
        /* <DEDUP_REMOVED lines=25> */
.L_x_2668:
[----:B------:R-:W-:Y:S05]  /*1cab0*/  BSYNC.RECONVERGENT B3 ;  /* 0x0000000000037941 */ /* 0x000fea0003800200 */
.L_x_2667:
        /* <DEDUP_REMOVED lines=20> */
.L_x_2670:
[----:B------:R-:W-:Y:S05]  /*1cc00*/  BSYNC.RECONVERGENT B3 ;  /* 0x0000000000037941 */ /* 0x000fea0003800200 */
.L_x_2669:
[----:B------:R-:W-:Y:S01]  /*1cc10*/  DADD R8, -RZ, |R16| ;  /* 0x00000000ff087229 */ /* 0x000fe20000000510 */
[----:B------:R-:W-:Y:S01]  /*1cc20*/  BSSY.RECONVERGENT B2, `(.L_x_2671) ;  /* 0x0000005000027945 */ /* 0x000fe20003800200 */
[----:B------:R-:W-:Y:S01]  /*1cc30*/  IMAD.MOV.U32 R6, RZ, RZ, 0x40000000 ;  /* 0x40000000ff067424 */ /* 0x000fe200078e00ff */
[----:B------:R-:W-:-:S07]  /*1cc40*/  MOV R0, 0x1cc70 ;  /* 0x0001cc7000007802 */ /* 0x000fce0000000f00 */
[----:B------:R-:W-:-:S07]  /*1cc50*/  IMAD.MOV.U32 R7, RZ, RZ, R9 ;  /* 0x000000ffff077224 */ /* 0x000fce00078e0009 */
[----:B------:R-:W-:Y:S05]  /*1cc60*/  CALL.REL.NOINC `($_Z11distributordPdS_i$__internal_accurate_pow) ;  /* 0x000000d800f07944 */ /* 0x000fea0003c00000 */
[----:B------:R-:W-:Y:S05]  /*1cc70*/  BSYNC.RECONVERGENT B2 ;  /* 0x0000000000027941 */ /* 0x000fea0003800200 */
.L_x_2671:
        /* <DEDUP_REMOVED lines=15> */
.L_x_2673:
[----:B------:R-:W-:Y:S05]  /*1cd70*/  BSYNC.RECONVERGENT B2 ;  /* 0x0000000000027941 */ /* 0x000fea0003800200 */
.L_x_2672:
        /* <DEDUP_REMOVED lines=11> */
.L_x_2674:
        /* <DEDUP_REMOVED lines=20> */
.L_x_2676:
[----:B------:R-:W-:Y:S05]  /*1cf70*/  BSYNC.RECONVERGENT B2 ;  /* 0x0000000000027941 */ /* 0x000fea0003800200 */
.L_x_2675:
[----:B------:R-:W-:Y:S01]  /*1cf80*/  BSSY.RECONVERGENT B2, `(.L_x_2677) ;  /* 0x0000005000027945 */ /* 0x000fe20003800200 */
[----:B------:R-:W-:Y:S01]  /*1cf90*/  IMAD.MOV.U32 R7, RZ, RZ, R79 ;  /* 0x000000ffff077224 */ /* 0x000fe200078e004f */
[----:B------:R-:W-:Y:S01]  /*1cfa0*/  MOV R0, 0x1cfd0 ;  /* 0x0001cfd000007802 */ /* 0x000fe20000000f00 */
[----:B------:R-:W-:-:S07]  /*1cfb0*/  IMAD.MOV.U32 R6, RZ, RZ, 0x40000000 ;  /* 0x40000000ff067424 */ /* 0x000fce00078e00ff */
[----:B------:R-:W-:Y:S05]  /*1cfc0*/  CALL.REL.NOINC `($_Z11distributordPdS_i$__internal_accurate_pow) ;  /* 0x000000d800187944 */ /* 0x000fea0003c00000 */
[----:B------:R-:W-:Y:S05]  /*1cfd0*/  BSYNC.RECONVERGENT B2 ;  /* 0x0000000000027941 */ /* 0x000fea0003800200 */
.L_x_2677:
        /* <DEDUP_REMOVED lines=23> */
.L_x_2679:
[----:B------:R-:W-:Y:S05]  /*1d150*/  BSYNC.RECONVERGENT B2 ;  /* 0x0000000000027941 */ /* 0x000fea0003800200 */
.L_x_2678:
        /* <DEDUP_REMOVED lines=9> */
.L_x_2680:
        /* <DEDUP_REMOVED lines=15> */
.L_x_2682:
[----:B------:R-:W-:Y:S05]  /*1d2e0*/  BSYNC.RECONVERGENT B2 ;  /* 0x0000000000027941 */ /* 0x000fea0003800200 */
.L_x_2681:
        /* <DEDUP_REMOVED lines=24> */
.L_x_2684:
[----:B------:R-:W-:Y:S05]  /*1d470*/  BSYNC.RECONVERGENT B3 ;  /* 0x0000000000037941 */ /* 0x000fea0003800200 */
.L_x_2683:
        /* <DEDUP_REMOVED lines=58> */
[----:B------:R-:W-:Y:S02]  /*1d820*/  @!P1 LEA R79, R78, 0x3ff00000, 0x14 ;  /* 0x3ff000004e4f9811 */ /* 0x000fe400078ea0ff */
[----:B------:R-:W-:-:S06]  /*1d830*/  @!P1 MOV R78, RZ ;  /* 0x000000ff004e9202 */ /* 0x000fcc0000000f00 */
[----:B------:R-:W-:-:S11]  /*1d840*/  @!P1 DMUL R6, R8, R78 ;  /* 0x0000004e08069228 */ /* 0x000fd60000000000 */
.L_x_2686:
[----:B------:R-:W-:Y:S05]  /*1d850*/  BSYNC.RECONVERGENT B2 ;  /* 0x0000000000027941 */ /* 0x000fea0003800200 */
.L_x_2685:
        /* <DEDUP_REMOVED lines=10> */
.L_x_2688:
[----:B------:R-:W-:Y:S05]  /*1d900*/  BSYNC.RECONVERGENT B2 ;  /* 0x0000000000027941 */ /* 0x000fea0003800200 */
.L_x_2687:
        /* <DEDUP_REMOVED lines=31> */
.L_x_2690:
[----:B------:R-:W-:Y:S05]  /*1db00*/  BSYNC.RECONVERGENT B3 ;  /* 0x0000000000037941 */ /* 0x000fea0003800200 */
.L_x_2689:
        /* <DEDUP_REMOVED lines=9> */
.L_x_2691:
        /* <DEDUP_REMOVED lines=15> */
.L_x_2693:
[----:B------:R-:W-:Y:S05]  /*1dc90*/  BSYNC.RECONVERGENT B2 ;  /* 0x0000000000027941 */ /* 0x000fea0003800200 */
.L_x_2692:
        /* <DEDUP_REMOVED lines=24> */
.L_x_2695:
[----:B------:R-:W-:Y:S05]  /*1de20*/  BSYNC.RECONVERGENT B3 ;  /* 0x0000000000037941 */ /* 0x000fea0003800200 */
.L_x_2694:
        /* <DEDUP_REMOVED lines=16> */
.L_x_2697:
[----:B------:R-:W-:Y:S05]  /*1df30*/  BSYNC.RECONVERGENT B2 ;  /* 0x0000000000027941 */ /* 0x000fea0003800200 */
.L_x_2696:
        /* <DEDUP_REMOVED lines=27> */
.L_x_2699:
[----:B------:R-:W-:Y:S05]  /*1e0f0*/  BSYNC.RECONVERGENT B3 ;  /* 0x0000000000037941 */ /* 0x000fea0003800200 */
.L_x_2698:
        /* <DEDUP_REMOVED lines=20> */
.L_x_2701:
[----:B------:R-:W-:Y:S05]  /*1e240*/  BSYNC.RECONVERGENT B3 ;  /* 0x0000000000037941 */ /* 0x000fea0003800200 */
.L_x_2700:
[----:B------:R-:W-:Y:S01]  /*1e250*/  DADD R8, -RZ, |R94| ;  /* 0x00000000ff087229 */ /* 0x000fe2000000055e */
[----:B------:R-:W-:Y:S01]  /*1e260*/  BSSY.RECONVERGENT B2, `(.L_x_2702) ;  /* 0x0000005000027945 */ /* 0x000fe20003800200 */
[----:B------:R-:W-:Y:S01]  /*1e270*/  IMAD.MOV.U32 R6, RZ, RZ, 0x40000000 ;  /* 0x40000000ff067424 */ /* 0x000fe200078e00ff */
[----:B------:R-:W-:-:S07]  /*1e280*/  MOV R0, 0x1e2b0 ;  /* 0x0001e2b000007802 */ /* 0x000fce0000000f00 */
[----:B------:R-:W-:-:S07]  /*1e290*/  IMAD.MOV.U32 R7, RZ, RZ, R9 ;  /* 0x000000ffff077224 */ /* 0x000fce00078e0009 */
[----:B------:R-:W-:Y:S05]  /*1e2a0*/  CALL.REL.NOINC `($_Z11distributordPdS_i$__internal_accurate_pow) ;  /* 0x000000c400607944 */ /* 0x000fea0003c00000 */
[----:B------:R-:W-:Y:S05]  /*1e2b0*/  BSYNC.RECONVERGENT B2 ;  /* 0x0000000000027941 */ /* 0x000fea0003800200 */
.L_x_2702:
        /* <DEDUP_REMOVED lines=23> */
.L_x_2704:
[----:B------:R-:W-:Y:S05]  /*1e430*/  BSYNC.RECONVERGENT B2 ;  /* 0x0000000000027941 */ /* 0x000fea0003800200 */
.L_x_2703:
        /* <DEDUP_REMOVED lines=10> */
.L_x_2706:
[----:B------:R-:W-:Y:S05]  /*1e4e0*/  BSYNC.RECONVERGENT B2 ;  /* 0x0000000000027941 */ /* 0x000fea0003800200 */
.L_x_2705:
        /* <DEDUP_REMOVED lines=10> */
.L_x_2708:
[----:B------:R-:W-:Y:S05]  /*1e590*/  BSYNC.RECONVERGENT B2 ;  /* 0x0000000000027941 */ /* 0x000fea0003800200 */
.L_x_2707:
        /* <DEDUP_REMOVED lines=16> */
.L_x_2709:
        /* <DEDUP_REMOVED lines=15> */
.L_x_2711:
[----:B------:R-:W-:Y:S05]  /*1e790*/  BSYNC.RECONVERGENT B2 ;  /* 0x0000000000027941 */ /* 0x000fea0003800200 */
.L_x_2710:
        /* <DEDUP_REMOVED lines=24> */
.L_x_2713:
[----:B------:R-:W-:Y:S05]  /*1e920*/  BSYNC.RECONVERGENT B3 ;  /* 0x0000000000037941 */ /* 0x000fea0003800200 */
.L_x_2712:
        /* <DEDUP_REMOVED lines=61> */
.L_x_2715:
[----:B------:R-:W-:Y:S05]  /*1ed00*/  BSYNC.RECONVERGENT B2 ;  /* 0x0000000000027941 */ /* 0x000fea0003800200 */
.L_x_2714:
        /* <DEDUP_REMOVED lines=10> */
.L_x_2717:
[----:B------:R-:W-:Y:S05]  /*1edb0*/  BSYNC.RECONVERGENT B2 ;  /* 0x0000000000027941 */ /* 0x000fea0003800200 */
.L_x_2716:
        /* <DEDUP_REMOVED lines=32> */
.L_x_2719:
[----:B------:R-:W-:Y:S05]  /*1efc0*/  BSYNC.RECONVERGENT B3 ;  /* 0x0000000000037941 */ /* 0x000fea0003800200 */
.L_x_2718:
        /* <DEDUP_REMOVED lines=18> */
.L_x_2721:
[----:B------:R-:W-:Y:S05]  /*1f0f0*/  BSYNC.RECONVERGENT B3 ;  /* 0x0000000000037941 */ /* 0x000fea0003800200 */
.L_x_2720:
        /* <DEDUP_REMOVED lines=9> */
.L_x_2722:
[----:B------:R-:W0:Y:S01]  /*1f190*/  MUFU.RCP64H R79, R33 ;  /* 0x00000021004f7308 */ /* 0x000e220000001800 */
[----:B------:R-:W-:Y:S01]  /*1f1a0*/  MOV R78, 0x1 ;  /* 0x00000001004e7802 */ /* 0x000fe20000000f00 */
        /* <DEDUP_REMOVED lines=27> */
.L_x_2724:
[----:B------:R-:W-:Y:S05]  /*1f360*/  BSYNC.RECONVERGENT B2 ;  /* 0x0000000000027941 */ /* 0x000fea0003800200 */
.L_x_2723:
        /* <DEDUP_REMOVED lines=10> */
.L_x_2726:
[----:B------:R-:W-:Y:S05]  /*1f410*/  BSYNC.RECONVERGENT B3 ;  /* 0x0000000000037941 */ /* 0x000fea0003800200 */
.L_x_2725:
        /* <DEDUP_REMOVED lines=18> */
.L_x_2728:
[----:B------:R-:W-:Y:S05]  /*1f540*/  BSYNC.RECONVERGENT B2 ;  /* 0x0000000000027941 */ /* 0x000fea0003800200 */
.L_x_2727:
        /* <DEDUP_REMOVED lines=10> */
.L_x_2730:
[----:B------:R-:W-:Y:S05]  /*1f5f0*/  BSYNC.RECONVERGENT B2 ;  /* 0x0000000000027941 */ /* 0x000fea0003800200 */
.L_x_2729:
        /* <DEDUP_REMOVED lines=10> */
.L_x_2732:
[----:B------:R-:W-:Y:S05]  /*1f6a0*/  BSYNC.RECONVERGENT B2 ;  /* 0x0000000000027941 */ /* 0x000fea0003800200 */
.L_x_2731:
[----:B------:R-:W-:Y:S01]  /*1f6b0*/  DADD R96, R78, 1 ;  /* 0x3ff000004e607429 */ /* 0x000fe20000000000 */
[----:B------:R-:W-:Y:S01]  /*1f6c0*/  IMAD.MOV.U32 R80, RZ, RZ, 0x0 ;  /* 0x00000000ff507424 */ /* 0x000fe200078e00ff */
[----:B------:R-:W-:Y:S01]  /*1f6d0*/  DSETP.NEU.AND P1, PT, R86, 1, PT ;  /* 0x3ff000005600742a */ /* 0x000fe20003f2d000 */
[----:B------:R-:W-:Y:S01]  /*1f6e0*/  IMAD.MOV.U32 R81, RZ, RZ, 0x3fd80000 ;  /* 0x3fd80000ff517424 */ /* 0x000fe200078e00ff */
[----:B------:R-:W-:Y:S01]  /*1f6f0*/  DMUL R84, R98, R94 ;  /* 0x0000005e62547228 */ /* 0x000fe20000000000 */
        /* <DEDUP_REMOVED lines=31> */
.L_x_2734:
[----:B------:R-:W-:Y:S05]  /*1f8f0*/  BSYNC.RECONVERGENT B3 ;  /* 0x0000000000037941 */ /* 0x000fea0003800200 */
.L_x_2733:
        /* <DEDUP_REMOVED lines=9> */
.L_x_2735:
        /* <DEDUP_REMOVED lines=15> */
.L_x_2737:
[----:B------:R-:W-:Y:S05]  /*1fa80*/  BSYNC.RECONVERGENT B2 ;  /* 0x0000000000027941 */ /* 0x000fea0003800200 */
.L_x_2736:
        /* <DEDUP_REMOVED lines=24> */
.L_x_2739:
[----:B------:R-:W-:Y:S05]  /*1fc10*/  BSYNC.RECONVERGENT B3 ;  /* 0x0000000000037941 */ /* 0x000fea0003800200 */
.L_x_2738:
        /* <DEDUP_REMOVED lines=15> */
.L_x_2741:
[----:B------:R-:W-:Y:S05]  /*1fd10*/  BSYNC.RECONVERGENT B2 ;  /* 0x0000000000027941 */ /* 0x000fea0003800200 */
.L_x_2740:
        /* <DEDUP_REMOVED lines=27> */
.L_x_2743:
[----:B------:R-:W-:Y:S05]  /*1fed0*/  BSYNC.RECONVERGENT B3 ;  /* 0x0000000000037941 */ /* 0x000fea0003800200 */
.L_x_2742:
        /* <DEDUP_REMOVED lines=20> */
.L_x_2745:
[----:B------:R-:W-:Y:S05]  /*20020*/  BSYNC.RECONVERGENT B3 ;  /* 0x0000000000037941 */ /* 0x000fea0003800200 */
.L_x_2744:
[----:B------:R-:W-:Y:S01]  /*20030*/  DADD R8, -RZ, |R2| ;  /* 0x00000000ff087229 */ /* 0x000fe20000000502 */
[----:B------:R-:W-:Y:S01]  /*20040*/  BSSY.RECONVERGENT B2, `(.L_x_2746) ;  /* 0x0000005000027945 */ /* 0x000fe20003800200 */
[----:B------:R-:W-:Y:S01]  /*20050*/  IMAD.MOV.U32 R6, RZ, RZ, 0x40000000 ;  /* 0x40000000ff067424 */ /* 0x000fe200078e00ff */
[----:B------:R-:W-:-:S07]  /*20060*/  MOV R0, 0x20090 ;  /* 0x0002009000007802 */ /* 0x000fce0000000f00 */
[----:B------:R-:W-:-:S07]  /*20070*/  IMAD.MOV.U32 R7, RZ, RZ, R9 ;  /* 0x000000ffff077224 */ /* 0x000fce00078e0009 */
[----:B------:R-:W-:Y:S05]  /*20080*/  CALL.REL.NOINC `($_Z11distributordPdS_i$__internal_accurate_pow) ;  /* 0x000000a400e87944 */ /* 0x000fea0003c00000 */
[----:B------:R-:W-:Y:S05]  /*20090*/  BSYNC.RECONVERGENT B2 ;  /* 0x0000000000027941 */ /* 0x000fea0003800200 */
.L_x_2746:
        /* <DEDUP_REMOVED lines=19> */
.L_x_2748:
[----:B------:R-:W-:Y:S05]  /*201d0*/  BSYNC.RECONVERGENT B2 ;  /* 0x0000000000027941 */ /* 0x000fea0003800200 */
.L_x_2747:
        /* <DEDUP_REMOVED lines=8> */
.L_x_2750:
[----:B------:R-:W-:Y:S05]  /*20260*/  BSYNC.RECONVERGENT B2 ;  /* 0x0000000000027941 */ /* 0x000fea0003800200 */
.L_x_2749:
        /* <DEDUP_REMOVED lines=10> */
.L_x_2752:
[----:B------:R-:W-:Y:S05]  /*20310*/  BSYNC.RECONVERGENT B2 ;  /* 0x0000000000027941 */ /* 0x000fea0003800200 */
.L_x_2751:
        /* <DEDUP_REMOVED lines=10> */
[----:B------:R-:W-:Y:S02]  /*203c0*/  FSEL R3, R17, -2.3125, P0 ;  /* 0xc014000011037808 */ /* 0x000fe40000000000 */
[----:B------:R-:W-:-:S07]  /*203d0*/  MOV R6, 0x40000000 ;  /* 0x4000000000067802 */ /* 0x000fce0000000f00 */
[----:B------:R-:W-:Y:S05]  /*203e0*/  CALL.REL.NOINC `($_Z11distributordPdS_i$__internal_accurate_pow) ;  /* 0x000000a400107944 */ /* 0x000fea0003c00000 */
[----:B------:R-:W-:Y:S05]  /*203f0*/  BSYNC.RECONVERGENT B2 ;  /* 0x0000000000027941 */ /* 0x000fea0003800200 */
.L_x_2753:
        /* <DEDUP_REMOVED lines=15> */
.L_x_2755:
[----:B------:R-:W-:Y:S05]  /*204f0*/  BSYNC.RECONVERGENT B2 ;  /* 0x0000000000027941 */ /* 0x000fea0003800200 */
.L_x_2754:
        /* <DEDUP_REMOVED lines=24> */
.L_x_2757:
[----:B------:R-:W-:Y:S05]  /*20680*/  BSYNC.RECONVERGENT B3 ;  /* 0x0000000000037941 */ /* 0x000fea0003800200 */
.L_x_2756:
        /* <DEDUP_REMOVED lines=60> */
.L_x_2759:
[----:B------:R-:W-:Y:S05]  /*20a50*/  BSYNC.RECONVERGENT B2 ;  /* 0x0000000000027941 */ /* 0x000fea0003800200 */
.L_x_2758:
        /* <DEDUP_REMOVED lines=13> */
[----:B------:R-:W-:Y:S02]  /*20b30*/  DFMA R2, R34, UR6, R24 ;  /* 0x0000000622027c2b */ /* 0x000fe40008000018 */
[----:B------:R-:W-:Y:S02]  /*20b40*/  DFMA R14, R8, 2, R6 ;  /* 0x40000000080e782b */ /* 0x000fe40000000006 */
[----:B------:R-:W-:Y:S02]  /*20b50*/  DFMA R6, R34, -UR4, R24 ;  /* 0x8000000422067c2b */ /* 0x000fe40008000018 */
[----:B------:R-:W-:Y:S02]  /*20b60*/  DFMA R78, R36, 0.25, R20 ;  /* 0x3fd00000244e782b */ /* 0x000fe40000000014 */
[----:B------:R-:W-:Y:S02]  /*20b70*/  DFMA R2, R58, -8, R2 ;  /* 0xc02000003a02782b */ /* 0x000fe40000000002 */
[----:B------:R-:W-:-:S02]  /*20b80*/  DFMA R84, R38, 0.25, R12 ;  /* 0x3fd000002654782b */ /* 0x000fc4000000000c */
[----:B------:R-:W-:Y:S02]  /*20b90*/  DFMA R58, R58, 2, R6 ;  /* 0x400000003a3a782b */ /* 0x000fe40000000006 */
        /* <DEDUP_REMOVED lines=60> */
.L_x_2762:
        /* <DEDUP_REMOVED lines=20> */
.L_x_2764:
[----:B------:R-:W-:Y:S05]  /*210a0*/  BSYNC.RECONVERGENT B2 ;  /* 0x0000000000027941 */ /* 0x000fea0003800200 */
.L_x_2763:
        /* <DEDUP_REMOVED lines=8> */
[----:B------:R-:W-:Y:S05]  /*21130*/  CALL.REL.NOINC `($_Z11distributordPdS_i$__internal_accurate_pow) ;  /* 0x0000009400bc7944 */ /* 0x000fea0003c00000 */
[----:B------:R-:W-:Y:S05]  /*21140*/  BSYNC.RECONVERGENT B2 ;  /* 0x0000000000027941 */ /* 0x000fea0003800200 */
.L_x_2765:
        /* <DEDUP_REMOVED lines=14> */
.L_x_2768:
[----:B------:R-:W-:-:S11]  /*21230*/  DADD R6, R2, 2 ;  /* 0x4000000002067429 */ /* 0x000fd60000000000 */
.L_x_2767:
[----:B------:R-:W-:Y:S05]  /*21240*/  BSYNC.RECONVERGENT B2 ;  /* 0x0000000000027941 */ /* 0x000fea0003800200 */
.L_x_2766:
        /* <DEDUP_REMOVED lines=15> */
.L_x_2769:
        /* <DEDUP_REMOVED lines=15> */
[----:B------:R-:W-:-:S05]  /*21430*/  IMAD.MOV.U32 R6, RZ, RZ, -0x100000 ;  /* 0xfff00000ff067424 */ /* 0x000fca00078e00ff */
[----:B------:R-:W-:Y:S01]  /*21440*/  SEL R7, R6, 0x7ff00000, !P2 ;  /* 0x7ff0000006077807 */ /* 0x000fe20005000000 */
[----:B------:R-:W-:Y:S01]  /*21450*/  IMAD.MOV.U32 R6, RZ, RZ, RZ ;  /* 0x000000ffff067224 */ /* 0x000fe200078e00ff */
[----:B------:R-:W-:Y:S06]  /*21460*/  BRA `(.L_x_2771) ;  /* 0x0000000000047947 */ /* 0x000fec0003800000 */
.L_x_2772:
[----:B------:R-:W-:-:S11]  /*21470*/  DADD R6, R2, 3 ;  /* 0x4008000002067429 */ /* 0x000fd60000000000 */
.L_x_2771:
[----:B------:R-:W-:Y:S05]  /*21480*/  BSYNC.RECONVERGENT B2 ;  /* 0x0000000000027941 */ /* 0x000fea0003800200 */
.L_x_2770:
[----:B------:R-:W0:Y:S01]  /*21490*/  MUFU.RCP64H R9, 3 ;  /* 0x4008000000097908 */ /* 0x000e220000001800 */
[----:B------:R-:W-:Y:S01]  /*214a0*/  IMAD.MOV.U32 R78, RZ, RZ, 0x0 ;  /* 0x00000000ff4e7424 */ /* 0x000fe200078e00ff */
[----:B------:R-:W-:Y:S01]  /*214b0*/  MOV R79, 0x40080000 ;  /* 0x40080000004f7802 */ /* 0x000fe20000000f00 */
[----:B------:R-:W-:Y:S01]  /*214c0*/  IMAD.MOV.U32 R8, RZ, RZ, 0x1 ;  /* 0x00000001ff087424 */ /* 0x000fe200078e00ff */
[----:B------:R-:W-:Y:S01]  /*214d0*/  FSETP.GEU.AND P3, PT, |R73|, 6.5827683646048100446e-37, PT ;  /* 0x036000004900780b */ /* 0x000fe20003f6e200 */
[C---:B------:R-:W-:Y:S01]  /*214e0*/  DSETP.NEU.AND P0, PT, R2.reuse, 1, PT ;  /* 0x3ff000000200742a */ /* 0x040fe20003f0d000 */
[----:B------:R-:W-:Y:S01]  /*214f0*/  BSSY.RECONVERGENT B4, `(.L_x_2773) ;  /* 0x0000015000047945 */ /* 0x000fe20003800200 */
[----:B------:R-:W-:-:S04]  /*21500*/  DSETP.NEU.AND P2, PT, R2, RZ, PT ;  /* 0x000000ff0200722a */ /* 0x000fc80003f4d000 */
        /* <DEDUP_REMOVED lines=19> */
.L_x_2774:
[----:B------:R-:W-:Y:S05]  /*21640*/  BSYNC.RECONVERGENT B4 ;  /* 0x0000000000047941 */ /* 0x000fea0003800200 */
.L_x_2773:
        /* <DEDUP_REMOVED lines=8> */
.L_x_2775:
        /* <DEDUP_REMOVED lines=14> */
.L_x_2778:
[----:B------:R-:W-:-:S11]  /*217b0*/  DADD R6, R2, 4 ;  /* 0x4010000002067429 */ /* 0x000fd60000000000 */
.L_x_2777:
[----:B------:R-:W-:Y:S05]  /*217c0*/  BSYNC.RECONVERGENT B2 ;  /* 0x0000000000027941 */ /* 0x000fea0003800200 */
.L_x_2776:
[----:B------:R-:W0:Y:S01]  /*217d0*/  LDC.64 R86, c[0x0][0x380] ;  /* 0x0000e000ff567b82 */ /* 0x000e220000000a00 */
[----:B------:R-:W-:Y:S01]  /*217e0*/  DMUL R8, R76, 0.25 ;  /* 0x3fd000004c087828 */ /* 0x000fe20000000000 */
[----:B------:R-:W-:Y:S02]  /*217f0*/  FSEL R2, R6, RZ, P0 ;  /* 0x000000ff06027208 */ /* 0x000fe40000000000 */
[----:B------:R-:W-:-:S06]  /*21800*/  FSEL R3, R7, 1.875, P0 ;  /* 0x3ff0000007037808 */ /* 0x000fcc0000000000 */
[----:B------:R-:W-:-:S08]  /*21810*/  DFMA R16, R2, R8, R16 ;  /* 0x000000080210722b */ /* 0x000fd00000000010 */
[----:B0-----:R-:W-:Y:S01]  /*21820*/  DFMA R86, R86, 0.5, -R16 ;  /* 0x3fe000005656782b */ /* 0x001fe20000000810 */
[----:B------:R-:W-:Y:S10]  /*21830*/  BRA `(.L_x_2779) ;  /* 0x00000008005c7947 */ /* 0x000ff40003800000 */
.L_x_2761:
        /* <DEDUP_REMOVED lines=10> */
.L_x_2780:
        /* <DEDUP_REMOVED lines=20> */
.L_x_2782:
[----:B------:R-:W-:Y:S05]  /*21a20*/  BSYNC.RECONVERGENT B2 ;  /* 0x0000000000027941 */ /* 0x000fea0003800200 */
.L_x_2781:
        /* <DEDUP_REMOVED lines=10> */
.L_x_2783:
        /* <DEDUP_REMOVED lines=14> */
.L_x_2786:
[----:B------:R-:W-:-:S11]  /*21bb0*/  DADD R6, R2, 2 ;  /* 0x4000000002067429 */ /* 0x000fd60000000000 */
.L_x_2785:
[----:B------:R-:W-:Y:S05]  /*21bc0*/  BSYNC.RECONVERGENT B2 ;  /* 0x0000000000027941 */ /* 0x000fea0003800200 */
.L_x_2784:
        /* <DEDUP_REMOVED lines=15> */
.L_x_2787:
        /* <DEDUP_REMOVED lines=19> */
.L_x_2790:
[----:B------:R-:W-:-:S11]  /*21df0*/  DADD R6, R2, 3 ;  /* 0x4008000002067429 */ /* 0x000fd60000000000 */
.L_x_2789:
[----:B------:R-:W-:Y:S05]  /*21e00*/  BSYNC.RECONVERGENT B2 ;  /* 0x0000000000027941 */ /* 0x000fea0003800200 */
.L_x_2788:
        /* <DEDUP_REMOVED lines=27> */
.L_x_2792:
[----:B------:R-:W-:Y:S05]  /*21fc0*/  BSYNC.RECONVERGENT B4 ;  /* 0x0000000000047941 */ /* 0x000fea0003800200 */
.L_x_2791:
        /* <DEDUP_REMOVED lines=8> */
.L_x_2793:
        /* <DEDUP_REMOVED lines=14> */
.L_x_2796:
[----:B------:R-:W-:-:S11]  /*22130*/  DADD R6, R2, 4 ;  /* 0x4010000002067429 */ /* 0x000fd60000000000 */
.L_x_2795:
[----:B------:R-:W-:Y:S05]  /*22140*/  BSYNC.RECONVERGENT B2 ;  /* 0x0000000000027941 */ /* 0x000fea0003800200 */
.L_x_2794:
[----:B------:R-:W0:Y:S01]  /*22150*/  LDC.64 R86, c[0x0][0x380] ;  /* 0x0000e000ff567b82 */ /* 0x000e220000000a00 */
[----:B------:R-:W-:Y:S01]  /*22160*/  DMUL R8, R76, 0.25 ;  /* 0x3fd000004c087828 */ /* 0x000fe20000000000 */
[----:B------:R-:W-:Y:S02]  /*22170*/  FSEL R2, R6, RZ, P0 ;  /* 0x000000ff06027208 */ /* 0x000fe40000000000 */
[----:B------:R-:W-:-:S06]  /*22180*/  FSEL R3, R7, 1.875, P0 ;  /* 0x3ff0000007037808 */ /* 0x000fcc0000000000 */
[----:B------:R-:W-:-:S08]  /*22190*/  DFMA R16, R2, R8, R16 ;  /* 0x000000080210722b */ /* 0x000fd00000000010 */
[----:B0-----:R-:W-:-:S11]  /*221a0*/  DFMA R86, R86, 0.5, R16 ;  /* 0x3fe000005656782b */ /* 0x001fd60000000010 */
.L_x_2779:
[----:B------:R-:W-:Y:S05]  /*221b0*/  BSYNC.RECONVERGENT B3 ;  /* 0x0000000000037941 */ /* 0x000fea0003800200 */
.L_x_2760:
        /* <DEDUP_REMOVED lines=27> */
[----:B------:R-:W-:Y:S01]  /*22370*/  IMAD.MOV.U32 R2, RZ, RZ, R98 ;  /* 0x000000ffff027224 */ /* 0x000fe200078e0062 */
[----:B------:R-:W-:-:S07]  /*22380*/  MOV R3, R99 ;  /* 0x0000006300037202 */ /* 0x000fce0000000f00 */
.L_x_2798:
[----:B------:R-:W-:Y:S05]  /*22390*/  BSYNC.RECONVERGENT B3 ;  /* 0x0000000000037941 */ /* 0x000fea0003800200 */
.L_x_2797:
[----:B------:R-:W-:Y:S01]  /*223a0*/  DADD R8, -RZ, |R2| ;  /* 0x00000000ff087229 */ /* 0x000fe20000000502 */
[----:B------:R-:W-:Y:S01]  /*223b0*/  BSSY.RECONVERGENT B2, `(.L_x_2799) ;  /* 0x0000005000027945 */ /* 0x000fe20003800200 */
[----:B------:R-:W-:Y:S01]  /*223c0*/  IMAD.MOV.U32 R6, RZ, RZ, 0x40000000 ;  /* 0x40000000ff067424 */ /* 0x000fe200078e00ff */
[----:B------:R-:W-:-:S07]  /*223d0*/  MOV R0, 0x22400 ;  /* 0x0002240000007802 */ /* 0x000fce0000000f00 */
[----:B------:R-:W-:-:S07]  /*223e0*/  IMAD.MOV.U32 R7, RZ, RZ, R9 ;  /* 0x000000ffff077224 */ /* 0x000fce00078e0009 */
[----:B------:R-:W-:Y:S05]  /*223f0*/  CALL.REL.NOINC `($_Z11distributordPdS_i$__internal_accurate_pow) ;  /* 0x00000084000c7944 */ /* 0x000fea0003c00000 */
[----:B------:R-:W-:Y:S05]  /*22400*/  BSYNC.RECONVERGENT B2 ;  /* 0x0000000000027941 */ /* 0x000fea0003800200 */
.L_x_2799:
        /* <DEDUP_REMOVED lines=18> */
.L_x_2801:
[----:B------:R-:W-:Y:S05]  /*22530*/  BSYNC.RECONVERGENT B2 ;  /* 0x0000000000027941 */ /* 0x000fea0003800200 */
.L_x_2800:
        /* <DEDUP_REMOVED lines=25> */
.L_x_2803:
[----:B------:R-:W-:Y:S05]  /*226d0*/  BSYNC.RECONVERGENT B3 ;  /* 0x0000000000037941 */ /* 0x000fea0003800200 */
.L_x_2802:
        /* <DEDUP_REMOVED lines=9> */
.L_x_2804:
        /* <DEDUP_REMOVED lines=15> */
.L_x_2806:
[----:B------:R-:W-:Y:S05]  /*22860*/  BSYNC.RECONVERGENT B2 ;  /* 0x0000000000027941 */ /* 0x000fea0003800200 */
.L_x_2805:
        /* <DEDUP_REMOVED lines=24> */
.L_x_2808:
[----:B------:R-:W-:Y:S05]  /*229f0*/  BSYNC.RECONVERGENT B3 ;  /* 0x0000000000037941 */ /* 0x000fea0003800200 */
.L_x_2807:
        /* <DEDUP_REMOVED lines=16> */
.L_x_2810:
[----:B------:R-:W-:Y:S05]  /*22b00*/  BSYNC.RECONVERGENT B2 ;  /* 0x0000000000027941 */ /* 0x000fea0003800200 */
.L_x_2809:
[----:B------:R-:W-:Y:S01]  /*22b10*/  DADD R96, R6, 1 ;  /* 0x3ff0000006607429 */ /* 0x000fe20000000000 */
[----:B------:R-:W-:Y:S01]  /*22b20*/  IMAD.MOV.U32 R16, RZ, RZ, 0x0 ;  /* 0x00000000ff107424 */ /* 0x000fe200078e00ff */
[----:B------:R-:W-:Y:S01]  /*22b30*/  BSSY.RECONVERGENT B3, `(.L_x_2811) ;  /* 0x0000016000037945 */ /* 0x000fe20003800200 */
[----:B------:R-:W-:-:S03]  /*22b40*/  IMAD.MOV.U32 R17, RZ, RZ, 0x3fd80000 ;  /* 0x3fd80000ff117424 */ /* 0x000fc600078e00ff */
        /* <DEDUP_REMOVED lines=20> */
.L_x_2812:
[----:B------:R-:W-:Y:S05]  /*22c90*/  BSYNC.RECONVERGENT B3 ;  /* 0x0000000000037941 */ /* 0x000fea0003800200 */
.L_x_2811:
        /* <DEDUP_REMOVED lines=20> */
.L_x_2814:
[----:B------:R-:W-:Y:S05]  /*22de0*/  BSYNC.RECONVERGENT B3 ;  /* 0x0000000000037941 */ /* 0x000fea0003800200 */
.L_x_2813:
[----:B------:R-:W-:Y:S01]  /*22df0*/  DADD R8, -RZ, |R16| ;  /* 0x00000000ff087229 */ /* 0x000fe20000000510 */
[----:B------:R-:W-:Y:S01]  /*22e00*/  BSSY.RECONVERGENT B2, `(.L_x_2815) ;  /* 0x0000005000027945 */ /* 0x000fe20003800200 */
[----:B------:R-:W-:Y:S01]  /*22e10*/  IMAD.MOV.U32 R6, RZ, RZ, 0x40000000 ;  /* 0x40000000ff067424 */ /* 0x000fe200078e00ff */
[----:B------:R-:W-:-:S07]  /*22e20*/  MOV R0, 0x22e50 ;  /* 0x00022e5000007802 */ /* 0x000fce0000000f00 */
[----:B------:R-:W-:-:S07]  /*22e30*/  IMAD.MOV.U32 R7, RZ, RZ, R9 ;  /* 0x000000ffff077224 */ /* 0x000fce00078e0009 */
[----:B------:R-:W-:Y:S05]  /*22e40*/  CALL.REL.NOINC `($_Z11distributordPdS_i$__internal_accurate_pow) ;  /* 0x0000007800787944 */ /* 0x000fea0003c00000 */
[----:B------:R-:W-:Y:S05]  /*22e50*/  BSYNC.RECONVERGENT B2 ;  /* 0x0000000000027941 */ /* 0x000fea0003800200 */
.L_x_2815:
        /* <DEDUP_REMOVED lines=15> */
.L_x_2817:
[----:B------:R-:W-:Y:S05]  /*22f50*/  BSYNC.RECONVERGENT B2 ;  /* 0x0000000000027941 */ /* 0x000fea0003800200 */
.L_x_2816:
        /* <DEDUP_REMOVED lines=11> */
.L_x_2818:
        /* <DEDUP_REMOVED lines=20> */
.L_x_2820:
[----:B------:R-:W-:Y:S05]  /*23150*/  BSYNC.RECONVERGENT B2 ;  /* 0x0000000000027941 */ /* 0x000fea0003800200 */
.L_x_2819:
[----:B------:R-:W-:Y:S01]  /*23160*/  BSSY.RECONVERGENT B2, `(.L_x_2821) ;  /* 0x0000005000027945 */ /* 0x000fe20003800200 */
[----:B------:R-:W-:Y:S01]  /*23170*/  IMAD.MOV.U32 R7, RZ, RZ, R79 ;  /* 0x000000ffff077224 */ /* 0x000fe200078e004f */
[----:B------:R-:W-:Y:S01]  /*23180*/  MOV R0, 0x231b0 ;  /* 0x000231b000007802 */ /* 0x000fe20000000f00 */
[----:B------:R-:W-:-:S07]  /*23190*/  IMAD.MOV.U32 R6, RZ, RZ, 0x40000000 ;  /* 0x40000000ff067424 */ /* 0x000fce00078e00ff */
[----:B------:R-:W-:Y:S05]  /*231a0*/  CALL.REL.NOINC `($_Z11distributordPdS_i$__internal_accurate_pow) ;  /* 0x0000007400a07944 */ /* 0x000fea0003c00000 */
[----:B------:R-:W-:Y:S05]  /*231b0*/  BSYNC.RECONVERGENT B2 ;  /* 0x0000000000027941 */ /* 0x000fea0003800200 */
.L_x_2821:
        /* <DEDUP_REMOVED lines=23> */
.L_x_2823:
[----:B------:R-:W-:Y:S05]  /*23330*/  BSYNC.RECONVERGENT B2 ;  /* 0x0000000000027941 */ /* 0x000fea0003800200 */
.L_x_2822:
        /* <DEDUP_REMOVED lines=9> */
.L_x_2824:
        /* <DEDUP_REMOVED lines=15> */
.L_x_2826:
[----:B------:R-:W-:Y:S05]  /*234c0*/  BSYNC.RECONVERGENT B2 ;  /* 0x0000000000027941 */ /* 0x000fea0003800200 */
.L_x_2825:
        /* <DEDUP_REMOVED lines=24> */
.L_x_2828:
[----:B------:R-:W-:Y:S05]  /*23650*/  BSYNC.RECONVERGENT B3 ;  /* 0x0000000000037941 */ /* 0x000fea0003800200 */
.L_x_2827:
        /* <DEDUP_REMOVED lines=56> */
[----:B------:R-:W-:Y:S01]  /*239e0*/  @!P1 LEA R9, R17, R9, 0x14 ;  /* 0x0000000911099211 */ /* 0x000fe200078ea0ff */
[----:B------:R-:W-:-:S05]  /*239f0*/  @!P1 IMAD.IADD R78, R78, 0x1, -R17 ;  /* 0x000000014e4e9824 */ /* 0x000fca00078e0a11 */
[----:B------:R-:W-:Y:S01]  /*23a00*/  @!P1 LEA R79, R78, 0x3ff00000, 0x14 ;  /* 0x3ff000004e4f9811 */ /* 0x000fe200078ea0ff */
[----:B------:R-:W-:-:S06]  /*23a10*/  @!P1 IMAD.MOV.U32 R78, RZ, RZ, RZ ;  /* 0x000000ffff4e9224 */ /* 0x000fcc00078e00ff */
[----:B------:R-:W-:-:S11]  /*23a20*/  @!P1 DMUL R6, R8, R78 ;  /* 0x0000004e08069228 */ /* 0x000fd60000000000 */
.L_x_2830:
[----:B------:R-:W-:Y:S05]  /*23a30*/  BSYNC.RECONVERGENT B2 ;  /* 0x0000000000027941 */ /* 0x000fea0003800200 */
.L_x_2829:
        /* <DEDUP_REMOVED lines=10> */
.L_x_2832:
[----:B------:R-:W-:Y:S05]  /*23ae0*/  BSYNC.RECONVERGENT B2 ;  /* 0x0000000000027941 */ /* 0x000fea0003800200 */
.L_x_2831:
        /* <DEDUP_REMOVED lines=31> */
.L_x_2834:
[----:B------:R-:W-:Y:S05]  /*23ce0*/  BSYNC.RECONVERGENT B3 ;  /* 0x0000000000037941 */ /* 0x000fea0003800200 */
.L_x_2833:
        /* <DEDUP_REMOVED lines=9> */
.L_x_2835:
        /* <DEDUP_REMOVED lines=15> */
.L_x_2837:
[----:B------:R-:W-:Y:S05]  /*23e70*/  BSYNC.RECONVERGENT B2 ;  /* 0x0000000000027941 */ /* 0x000fea0003800200 */
.L_x_2836:
        /* <DEDUP_REMOVED lines=24> */
.L_x_2839:
[----:B------:R-:W-:Y:S05]  /*24000*/  BSYNC.RECONVERGENT B3 ;  /* 0x0000000000037941 */ /* 0x000fea0003800200 */
.L_x_2838:
        /* <DEDUP_REMOVED lines=16> */
.L_x_2841:
[----:B------:R-:W-:Y:S05]  /*24110*/  BSYNC.RECONVERGENT B2 ;  /* 0x0000000000027941 */ /* 0x000fea0003800200 */
.L_x_2840:
        /* <DEDUP_REMOVED lines=27> */
.L_x_2843:
[----:B------:R-:W-:Y:S05]  /*242d0*/  BSYNC.RECONVERGENT B3 ;  /* 0x0000000000037941 */ /* 0x000fea0003800200 */
.L_x_2842:
        /* <DEDUP_REMOVED lines=20> */
.L_x_2845:
[----:B------:R-:W-:Y:S05]  /*24420*/  BSYNC.RECONVERGENT B3 ;  /* 0x0000000000037941 */ /* 0x000fea0003800200 */
.L_x_2844:
[----:B------:R-:W-:Y:S01]  /*24430*/  DADD R8, -RZ, |R94| ;  /* 0x00000000ff087229 */ /* 0x000fe2000000055e */
[----:B------:R-:W-:Y:S01]  /*24440*/  BSSY.RECONVERGENT B2, `(.L_x_2846) ;  /* 0x0000005000027945 */ /* 0x000fe20003800200 */
[----:B------:R-:W-:Y:S01]  /*24450*/  IMAD.MOV.U32 R6, RZ, RZ, 0x40000000 ;  /* 0x40000000ff067424 */ /* 0x000fe200078e00ff */
[----:B------:R-:W-:-:S07]  /*24460*/  MOV R0, 0x24490 ;  /* 0x0002449000007802 */ /* 0x000fce0000000f00 */
[----:B------:R-:W-:-:S07]  /*24470*/  IMAD.MOV.U32 R7, RZ, RZ, R9 ;  /* 0x000000ffff077224 */ /* 0x000fce00078e0009 */
[----:B------:R-:W-:Y:S05]  /*24480*/  CALL.REL.NOINC `($_Z11distributordPdS_i$__internal_accurate_pow) ;  /* 0x0000006000e87944 */ /* 0x000fea0003c00000 */
[----:B------:R-:W-:Y:S05]  /*24490*/  BSYNC.RECONVERGENT B2 ;  /* 0x0000000000027941 */ /* 0x000fea0003800200 */
.L_x_2846:
        /* <DEDUP_REMOVED lines=23> */
.L_x_2848:
[----:B------:R-:W-:Y:S05]  /*24610*/  BSYNC.RECONVERGENT B2 ;  /* 0x0000000000027941 */ /* 0x000fea0003800200 */
.L_x_2847:
        /* <DEDUP_REMOVED lines=10> */
.L_x_2850:
[----:B------:R-:W-:Y:S05]  /*246c0*/  BSYNC.RECONVERGENT B2 ;  /* 0x0000000000027941 */ /* 0x000fea0003800200 */
.L_x_2849:
        /* <DEDUP_REMOVED lines=10> */
.L_x_2852:
[----:B------:R-:W-:Y:S05]  /*24770*/  BSYNC.RECONVERGENT B2 ;  /* 0x0000000000027941 */ /* 0x000fea0003800200 */
.L_x_2851:
        /* <DEDUP_REMOVED lines=16> */
.L_x_2853:
        /* <DEDUP_REMOVED lines=15> */
.L_x_2855:
[----:B------:R-:W-:Y:S05]  /*24970*/  BSYNC.RECONVERGENT B2 ;  /* 0x0000000000027941 */ /* 0x000fea0003800200 */
.L_x_2854:
        /* <DEDUP_REMOVED lines=24> */
.L_x_2857:
[----:B------:R-:W-:Y:S05]  /*24b00*/  BSYNC.RECONVERGENT B3 ;  /* 0x0000000000037941 */ /* 0x000fea0003800200 */
.L_x_2856:
        /* <DEDUP_REMOVED lines=61> */
.L_x_2859:
[----:B------:R-:W-:Y:S05]  /*24ee0*/  BSYNC.RECONVERGENT B2 ;  /* 0x0000000000027941 */ /* 0x000fea0003800200 */
.L_x_2858:
        /* <DEDUP_REMOVED lines=10> */
.L_x_2861:
[----:B------:R-:W-:Y:S05]  /*24f90*/  BSYNC.RECONVERGENT B2 ;  /* 0x0000000000027941 */ /* 0x000fea0003800200 */
.L_x_2860:
        /* <DEDUP_REMOVED lines=32> */
.L_x_2863:
[----:B------:R-:W-:Y:S05]  /*251a0*/  BSYNC.RECONVERGENT B3 ;  /* 0x0000000000037941 */ /* 0x000fea0003800200 */
.L_x_2862:
        /* <DEDUP_REMOVED lines=18> */
.L_x_2865:
[----:B------:R-:W-:Y:S05]  /*252d0*/  BSYNC.RECONVERGENT B3 ;  /* 0x0000000000037941 */ /* 0x000fea0003800200 */
.L_x_2864:
        /* <DEDUP_REMOVED lines=9> */
.L_x_2866:
        /* <DEDUP_REMOVED lines=29> */
.L_x_2868:
[----:B------:R-:W-:Y:S05]  /*25540*/  BSYNC.RECONVERGENT B2 ;  /* 0x0000000000027941 */ /* 0x000fea0003800200 */
.L_x_2867:
        /* <DEDUP_REMOVED lines=10> */
.L_x_2870:
[----:B------:R-:W-:Y:S05]  /*255f0*/  BSYNC.RECONVERGENT B3 ;  /* 0x0000000000037941 */ /* 0x000fea0003800200 */
.L_x_2869:
        /* <DEDUP_REMOVED lines=18> */
.L_x_2872:
[----:B------:R-:W-:Y:S05]  /*25720*/  BSYNC.RECONVERGENT B2 ;  /* 0x0000000000027941 */ /* 0x000fea0003800200 */
.L_x_2871:
        /* <DEDUP_REMOVED lines=10> */
.L_x_2874:
[----:B------:R-:W-:Y:S05]  /*257d0*/  BSYNC.RECONVERGENT B2 ;  /* 0x0000000000027941 */ /* 0x000fea0003800200 */
.L_x_2873:
        /* <DEDUP_REMOVED lines=10> */
.L_x_2876:
[----:B------:R-:W-:Y:S05]  /*25880*/  BSYNC.RECONVERGENT B2 ;  /* 0x0000000000027941 */ /* 0x000fea0003800200 */
.L_x_2875:
        /* <DEDUP_REMOVED lines=36> */
.L_x_2878:
[----:B------:R-:W-:Y:S05]  /*25ad0*/  BSYNC.RECONVERGENT B3 ;  /* 0x0000000000037941 */ /* 0x000fea0003800200 */
.L_x_2877:
        /* <DEDUP_REMOVED lines=9> */
.L_x_2879:
        /* <DEDUP_REMOVED lines=15> */
.L_x_2881:
[----:B------:R-:W-:Y:S05]  /*25c60*/  BSYNC.RECONVERGENT B2 ;  /* 0x0000000000027941 */ /* 0x000fea0003800200 */
.L_x_2880:
        /* <DEDUP_REMOVED lines=24> */
.L_x_2883:
[----:B------:R-:W-:Y:S05]  /*25df0*/  BSYNC.RECONVERGENT B3 ;  /* 0x0000000000037941 */ /* 0x000fea0003800200 */
.L_x_2882:
        /* <DEDUP_REMOVED lines=15> */
.L_x_2885:
[----:B------:R-:W-:Y:S05]  /*25ef0*/  BSYNC.RECONVERGENT B2 ;  /* 0x0000000000027941 */ /* 0x000fea0003800200 */
.L_x_2884:
        /* <DEDUP_REMOVED lines=27> */
.L_x_2887:
[----:B------:R-:W-:Y:S05]  /*260b0*/  BSYNC.RECONVERGENT B3 ;  /* 0x0000000000037941 */ /* 0x000fea0003800200 */
.L_x_2886:
        /* <DEDUP_REMOVED lines=20> */
.L_x_2889:
[----:B------:R-:W-:Y:S05]  /*26200*/  BSYNC.RECONVERGENT B3 ;  /* 0x0000000000037941 */ /* 0x000fea0003800200 */
.L_x_2888:
[----:B------:R-:W-:Y:S01]  /*26210*/  DADD R8, -RZ, |R2| ;  /* 0x00000000ff087229 */ /* 0x000fe20000000502 */
[----:B------:R-:W-:Y:S01]  /*26220*/  BSSY.RECONVERGENT B2, `(.L_x_2890) ;  /* 0x0000005000027945 */ /* 0x000fe20003800200 */
[----:B------:R-:W-:Y:S01]  /*26230*/  IMAD.MOV.U32 R6, RZ, RZ, 0x40000000 ;  /* 0x40000000ff067424 */ /* 0x000fe200078e00ff */
[----:B------:R-:W-:-:S07]  /*26240*/  MOV R0, 0x26270 ;  /* 0x0002627000007802 */ /* 0x000fce0000000f00 */
[----:B------:R-:W-:-:S07]  /*26250*/  IMAD.MOV.U32 R7, RZ, RZ, R9 ;  /* 0x000000ffff077224 */ /* 0x000fce00078e0009 */
[----:B------:R-:W-:Y:S05]  /*26260*/  CALL.REL.NOINC `($_Z11distributordPdS_i$__internal_accurate_pow) ;  /* 0x0000004400707944 */ /* 0x000fea0003c00000 */
[----:B------:R-:W-:Y:S05]  /*26270*/  BSYNC.RECONVERGENT B2 ;  /* 0x0000000000027941 */ /* 0x000fea0003800200 */
.L_x_2890:
        /* <DEDUP_REMOVED lines=19> */
.L_x_2892:
[----:B------:R-:W-:Y:S05]  /*263b0*/  BSYNC.RECONVERGENT B2 ;  /* 0x0000000000027941 */ /* 0x000fea0003800200 */
.L_x_2891:
        /* <DEDUP_REMOVED lines=8> */
.L_x_2894:
[----:B------:R-:W-:Y:S05]  /*26440*/  BSYNC.RECONVERGENT B2 ;  /* 0x0000000000027941 */ /* 0x000fea0003800200 */
.L_x_2893:
        /* <DEDUP_REMOVED lines=10> */
.L_x_2896:
[----:B------:R-:W-:Y:S05]  /*264f0*/  BSYNC.RECONVERGENT B2 ;  /* 0x0000000000027941 */ /* 0x000fea0003800200 */
.L_x_2895:
        /* <DEDUP_REMOVED lines=9> */
[----:B------:R-:W-:Y:S01]  /*26590*/  IMAD.MOV.U32 R6, RZ, RZ, 0x40000000 ;  /* 0x40000000ff067424 */ /* 0x000fe200078e00ff */
[----:B------:R-:W-:Y:S02]  /*265a0*/  MOV R7, R79 ;  /* 0x0000004f00077202 */ /* 0x000fe40000000f00 */
[----:B------:R-:W-:-:S07]  /*265b0*/  FSEL R3, R17, -2.3125, P0 ;  /* 0xc014000011037808 */ /* 0x000fce0000000000 */
[----:B------:R-:W-:Y:S05]  /*265c0*/  CALL.REL.NOINC `($_Z11distributordPdS_i$__internal_accurate_pow) ;  /* 0x0000004000987944 */ /* 0x000fea0003c00000 */
[----:B------:R-:W-:Y:S05]  /*265d0*/  BSYNC.RECONVERGENT B2 ;  /* 0x0000000000027941 */ /* 0x000fea0003800200 */
.L_x_2897:
        /* <DEDUP_REMOVED lines=15> */
.L_x_2899:
[----:B------:R-:W-:Y:S05]  /*266d0*/  BSYNC.RECONVERGENT B2 ;  /* 0x0000000000027941 */ /* 0x000fea0003800200 */
.L_x_2898:
        /* <DEDUP_REMOVED lines=24> */
.L_x_2901:
[----:B------:R-:W-:Y:S05]  /*26860*/  BSYNC.RECONVERGENT B3 ;  /* 0x0000000000037941 */ /* 0x000fea0003800200 */
.L_x_2900:
        /* <DEDUP_REMOVED lines=58> */
.L_x_2903:
[----:B------:R-:W-:Y:S05]  /*26c10*/  BSYNC.RECONVERGENT B2 ;  /* 0x0000000000027941 */ /* 0x000fea0003800200 */
.L_x_2902:
        /* <DEDUP_REMOVED lines=68> */
.L_x_2038:
[----:B------:R-:W-:Y:S05]  /*27060*/  BSYNC.RECONVERGENT B1 ;  /* 0x0000000000017941 */ /* 0x000fea0003800200 */
.L_x_2037:
[C---:B------:R-:W-:Y:S01]  /*27070*/  DMUL R2, R10.reuse, 0.5 ;  /* 0x3fe000000a027828 */ /* 0x040fe20000000000 */
[----:B------:R-:W-:Y:S07]  /*27080*/  BSSY.RECONVERGENT B1, `(.L_x_2905) ;  /* 0x000013e000017945 */ /* 0x000fee0003800200 */
[----:B------:R-:W-:-:S14]  /*27090*/  DSETP.GEU.AND P0, PT, R10, R2, PT ;  /* 0x000000020a00722a */ /* 0x000fdc0003f0e000 */
[----:B------:R-:W-:Y:S05]  /*270a0*/  @P0 BRA `(.L_x_2906) ;  /* 0x0000000800780947 */ /* 0x000fea0003800000 */
        /* <DEDUP_REMOVED lines=11> */
.L_x_2907:
[----:B------:R0:W5:Y:S01]  /*27160*/  LD.E.64 R14, desc[UR36][R4.64+0x8] ;  /* 0x00000824040e7980 */ /* 0x000162000c101b00 */
[C---:B------:R-:W-:Y:S01]  /*27170*/  DADD R16, R2.reuse, 1 ;  /* 0x3ff0000002107429 */ /* 0x040fe20000000000 */
[----:B------:R-:W-:Y:S01]  /*27180*/  IMAD.MOV.U32 R7, RZ, RZ, R9 ;  /* 0x000000ffff077224 */ /* 0x000fe200078e0009 */
[----:B------:R-:W-:Y:S01]  /*27190*/  BSSY.RECONVERGENT B2, `(.L_x_2908) ;  /* 0x0000013000027945 */ /* 0x000fe20003800200 */
[----:B------:R-:W-:-:S04]  /*271a0*/  DSETP.NEU.AND P3, PT, R2, 1, PT ;  /* 0x3ff000000200742a */ /* 0x000fc80003f6d000 */
[----:B------:R-:W-:-:S03]  /*271b0*/  DADD R30, -RZ, -R6 ;  /* 0x00000000ff1e7229 */ /* 0x000fc60000000906 */
[----:B------:R-:W-:-:S04]  /*271c0*/  LOP3.LUT R16, R17, 0x7ff00000, RZ, 0xc0, !PT ;  /* 0x7ff0000011107812 */ /* 0x000fc800078ec0ff */
[----:B------:R-:W-:-:S03]  /*271d0*/  ISETP.NE.AND P1, PT, R16, 0x7ff00000, PT ;  /* 0x7ff000001000780c */ /* 0x000fc60003f25270 */
[----:B------:R-:W-:Y:S01]  /*271e0*/  FSEL R7, R31, R9, !P0 ;  /* 0x000000091f077208 */ /* 0x000fe20004000000 */
[----:B------:R-:W-:Y:S01]  /*271f0*/  DADD R8, -RZ, |R2| ;  /* 0x00000000ff087229 */ /* 0x000fe20000000502 */
[----:B------:R-:W-:Y:S01]  /*27200*/  FSEL R6, R30, R6, !P0 ;  /* 0x000000061e067208 */ /* 0x000fe20004000000 */
[----:B------:R-:W-:Y:S01]  /*27210*/  @!P2 IMAD.MOV.U32 R6, RZ, RZ, RZ ;  /* 0x000000ffff06a224 */ /* 0x000fe200078e00ff */
[----:B------:R-:W-:-:S06]  /*27220*/  @!P2 MOV R7, R3 ;  /* 0x000000030007a202 */ /* 0x000fcc0000000f00 */
[----:B0-----:R-:W-:Y:S05]  /*27230*/  @P1 BRA `(.L_x_2909) ;  /* 0x0000000000201947 */ /* 0x001fea0003800000 */
        /* <DEDUP_REMOVED lines=8> */
.L_x_2909:
[----:B------:R-:W-:Y:S05]  /*272c0*/  BSYNC.RECONVERGENT B2 ;  /* 0x0000000000027941 */ /* 0x000fea0003800200 */
.L_x_2908:
        /* <DEDUP_REMOVED lines=8> */
[----:B-----5:R-:W-:Y:S05]  /*27350*/  CALL.REL.NOINC `($_Z11distributordPdS_i$__internal_accurate_pow) ;  /* 0x0000003400347944 */ /* 0x020fea0003c00000 */
[----:B------:R-:W-:Y:S05]  /*27360*/  BSYNC.RECONVERGENT B2 ;  /* 0x0000000000027941 */ /* 0x000fea0003800200 */
.L_x_2910:
        /* <DEDUP_REMOVED lines=14> */
.L_x_2913:
[----:B------:R-:W-:-:S11]  /*27450*/  DADD R6, R2, 2 ;  /* 0x4000000002067429 */ /* 0x000fd60000000000 */
.L_x_2912:
[----:B------:R-:W-:Y:S05]  /*27460*/  BSYNC.RECONVERGENT B2 ;  /* 0x0000000000027941 */ /* 0x000fea0003800200 */
.L_x_2911:
        /* <DEDUP_REMOVED lines=12> */
[----:B0-----:R-:W-:-:S08]  /*27530*/  IMAD.MOV.U32 R6, RZ, RZ, 0x40080000 ;  /* 0x40080000ff067424 */ /* 0x001fd000078e00ff */
[----:B-----5:R-:W-:Y:S05]  /*27540*/  CALL.REL.NOINC `($_Z11distributordPdS_i$__internal_accurate_pow) ;  /* 0x0000003000b87944 */ /* 0x020fea0003c00000 */
[----:B------:R-:W-:Y:S05]  /*27550*/  BSYNC.RECONVERGENT B2 ;  /* 0x0000000000027941 */ /* 0x000fea0003800200 */
.L_x_2914:
        /* <DEDUP_REMOVED lines=20> */
.L_x_2917:
[----:B------:R-:W-:-:S11]  /*276a0*/  DADD R6, R2, 3 ;  /* 0x4008000002067429 */ /* 0x000fd60000000000 */
.L_x_2916:
[----:B------:R-:W-:Y:S05]  /*276b0*/  BSYNC.RECONVERGENT B2 ;  /* 0x0000000000027941 */ /* 0x000fea0003800200 */
.L_x_2915:
        /* <DEDUP_REMOVED lines=27> */
.L_x_2919:
[----:B------:R-:W-:Y:S05]  /*27870*/  BSYNC.RECONVERGENT B3 ;  /* 0x0000000000037941 */ /* 0x000fea0003800200 */
.L_x_2918:
[----:B------:R0:W5:Y:S01]  /*27880*/  LD.E.64 R16, desc[UR36][R4.64+0x18] ;  /* 0x0000182404107980 */ /* 0x000162000c101b00 */
[----:B------:R-:W-:Y:S01]  /*27890*/  DADD R6, -RZ, |R2| ;  /* 0x00000000ff067229 */ /* 0x000fe20000000502 */
[----:B------:R-:W-:Y:S01]  /*278a0*/  BSSY.RECONVERGENT B2, `(.L_x_2920) ;  /* 0x0000006000027945 */ /* 0x000fe20003800200 */
[----:B------:R-:W-:Y:S01]  /*278b0*/  DFMA R14, R98, R28, R14 ;  /* 0x0000001c620e722b */ /* 0x000fe2000000000e */
[----:B------:R-:W-:-:S07]  /*278c0*/  MOV R0, 0x27900 ;  /* 0x0002790000007802 */ /* 0x000fce0000000f00 */
[----:B------:R-:W-:Y:S01]  /*278d0*/  MOV R8, R6 ;  /* 0x0000000600087202 */ /* 0x000fe20000000f00 */
[----:B0-----:R-:W-:-:S07]  /*278e0*/  IMAD.MOV.U32 R6, RZ, RZ, 0x40100000 ;  /* 0x40100000ff067424 */ /* 0x001fce00078e00ff */
[----:B-----5:R-:W-:Y:S05]  /*278f0*/  CALL.REL.NOINC `($_Z11distributordPdS_i$__internal_accurate_pow) ;  /* 0x0000002c00cc7944 */ /* 0x020fea0003c00000 */
[----:B------:R-:W-:Y:S05]  /*27900*/  BSYNC.RECONVERGENT B2 ;  /* 0x0000000000027941 */ /* 0x000fea0003800200 */
.L_x_2920:
        /* <DEDUP_REMOVED lines=14> */
.L_x_2923:
[----:B------:R-:W-:-:S11]  /*279f0*/  DADD R6, R2, 4 ;  /* 0x4010000002067429 */ /* 0x000fd60000000000 */
.L_x_2922:
[----:B------:R-:W-:Y:S05]  /*27a00*/  BSYNC.RECONVERGENT B2 ;  /* 0x0000000000027941 */ /* 0x000fea0003800200 */
.L_x_2921:
        /* <DEDUP_REMOVED lines=8> */
.L_x_2906:
        /* <DEDUP_REMOVED lines=11> */
.L_x_2925:
        /* <DEDUP_REMOVED lines=11> */
[----:B------:R-:W-:Y:S02]  /*27bf0*/  @!P2 IMAD.MOV.U32 R6, RZ, RZ, RZ ;  /* 0x000000ffff06a224 */ /* 0x000fe400078e00ff */
[----:B------:R-:W-:-:S05]  /*27c00*/  @!P2 IMAD.MOV.U32 R7, RZ, RZ, R3 ;  /* 0x000000ffff07a224 */ /* 0x000fca00078e0003 */
[----:B0-----:R-:W-:Y:S05]  /*27c10*/  @P1 BRA `(.L_x_2927) ;  /* 0x0000000000201947 */ /* 0x001fea0003800000 */
        /* <DEDUP_REMOVED lines=8> */
.L_x_2927:
[----:B------:R-:W-:Y:S05]  /*27ca0*/  BSYNC.RECONVERGENT B2 ;  /* 0x0000000000027941 */ /* 0x000fea0003800200 */
.L_x_2926:
        /* <DEDUP_REMOVED lines=10> */
.L_x_2928:
        /* <DEDUP_REMOVED lines=14> */
.L_x_2931:
[----:B------:R-:W-:-:S11]  /*27e30*/  DADD R6, R2, 2 ;  /* 0x4000000002067429 */ /* 0x000fd60000000000 */
.L_x_2930:
[----:B------:R-:W-:Y:S05]  /*27e40*/  BSYNC.RECONVERGENT B2 ;  /* 0x0000000000027941 */ /* 0x000fea0003800200 */
.L_x_2929:
        /* <DEDUP_REMOVED lines=15> */
.L_x_2932:
        /* <DEDUP_REMOVED lines=20> */
.L_x_2935:
[----:B------:R-:W-:-:S11]  /*28080*/  DADD R6, R2, 3 ;  /* 0x4008000002067429 */ /* 0x000fd60000000000 */
.L_x_2934:
[----:B------:R-:W-:Y:S05]  /*28090*/  BSYNC.RECONVERGENT B2 ;  /* 0x0000000000027941 */ /* 0x000fea0003800200 */
.L_x_2933:
        /* <DEDUP_REMOVED lines=27> */
.L_x_2937:
[----:B------:R-:W-:Y:S05]  /*28250*/  BSYNC.RECONVERGENT B3 ;  /* 0x0000000000037941 */ /* 0x000fea0003800200 */
.L_x_2936:
        /* <DEDUP_REMOVED lines=9> */
.L_x_2938:
        /* <DEDUP_REMOVED lines=14> */
.L_x_2941:
[----:B------:R-:W-:-:S11]  /*283d0*/  DADD R6, R2, 4 ;  /* 0x4010000002067429 */ /* 0x000fd60000000000 */
.L_x_2940:
[----:B------:R-:W-:Y:S05]  /*283e0*/  BSYNC.RECONVERGENT B2 ;  /* 0x0000000000027941 */ /* 0x000fea0003800200 */
.L_x_2939:
[----:B------:R-:W0:Y:S01]  /*283f0*/  LDC.64 R8, c[0x0][0x380] ;  /* 0x0000e000ff087b82 */ /* 0x000e220000000a00 */
[----:B------:R-:W-:Y:S02]  /*28400*/  DSETP.NEU.AND P0, PT, R2, 1, PT ;  /* 0x3ff000000200742a */ /* 0x000fe40003f0d000 */
[----:B------:R-:W-:-:S04]  /*28410*/  DMUL R16, R16, 0.25 ;  /* 0x3fd0000010107828 */ /* 0x000fc80000000000 */
[----:B------:R-:W-:Y:S02]  /*28420*/  FSEL R2, R6, RZ, P0 ;  /* 0x000000ff06027208 */ /* 0x000fe40000000000 */
[----:B------:R-:W-:-:S06]  /*28430*/  FSEL R3, R7, 1.875, P0 ;  /* 0x3ff0000007037808 */ /* 0x000fcc0000000000 */
[----:B------:R-:W-:-:S08]  /*28440*/  DFMA R14, R16, R2, R14 ;  /* 0x00000002100e722b */ /* 0x000fd0000000000e */
[----:B0-----:R-:W-:-:S11]  /*28450*/  DFMA R14, R8, 0.5, R14 ;  /* 0x3fe00000080e782b */ /* 0x001fd6000000000e */
.L_x_2924:
[----:B------:R-:W-:Y:S05]  /*28460*/  BSYNC.RECONVERGENT B1 ;  /* 0x0000000000017941 */ /* 0x000fea0003800200 */
.L_x_2905:
[----:B------:R-:W-:Y:S01]  /*28470*/  DADD R8, -RZ, |R24| ;  /* 0x00000000ff087229 */ /* 0x000fe20000000518 */
[----:B------:R-:W-:Y:S01]  /*28480*/  BSSY.RECONVERGENT B1, `(.L_x_2942) ;  /* 0x0000005000017945 */ /* 0x000fe20003800200 */
[----:B------:R-:W-:Y:S01]  /*28490*/  IMAD.MOV.U32 R6, RZ, RZ, 0x40000000 ;  /* 0x40000000ff067424 */ /* 0x000fe200078e00ff */
[----:B------:R-:W-:-:S07]  /*284a0*/  MOV R0, 0x284d0 ;  /* 0x000284d000007802 */ /* 0x000fce0000000f00 */
[----:B------:R-:W-:-:S07]  /*284b0*/  IMAD.MOV.U32 R7, RZ, RZ, R9 ;  /* 0x000000ffff077224 */ /* 0x000fce00078e0009 */
[----:B------:R-:W-:Y:S05]  /*284c0*/  CALL.REL.NOINC `($_Z11distributordPdS_i$__internal_accurate_pow) ;  /* 0x0000002000d87944 */ /* 0x000fea0003c00000 */
[----:B------:R-:W-:Y:S05]  /*284d0*/  BSYNC.RECONVERGENT B1 ;  /* 0x0000000000017941 */ /* 0x000fea0003800200 */
.L_x_2942:
        /* <DEDUP_REMOVED lines=9> */
[----:B------:R-:W-:Y:S01]  /*28570*/  @!P0 CS2R R2, SRZ ;  /* 0x0000000000028805 */ /* 0x000fe2000001ff00 */
[----:B------:R-:W-:Y:S02]  /*28580*/  IMAD.MOV.U32 R8, RZ, RZ, R16 ;  /* 0x000000ffff087224 */ /* 0x000fe400078e0010 */
[----:B------:R-:W-:-:S08]  /*28590*/  IMAD.MOV.U32 R7, RZ, RZ, R17 ;  /* 0x000000ffff077224 */ /* 0x000fd000078e0011 */
[----:B------:R-:W-:Y:S05]  /*285a0*/  @P1 BRA `(.L_x_2944) ;  /* 0x0000000000181947 */ /* 0x000fea0003800000 */
[----:B------:R-:W-:-:S14]  /*285b0*/  DSETP.NAN.AND P0, PT, R24, R24, PT ;  /* 0x000000181800722a */ /* 0x000fdc0003f08000 */
[----:B------:R-:W-:Y:S01]  /*285c0*/  @P0 DADD R2, R24, 2 ;  /* 0x4000000018020429 */ /* 0x000fe20000000000 */
[----:B------:R-:W-:Y:S10]  /*285d0*/  @P0 BRA `(.L_x_2944) ;  /* 0x00000000000c0947 */ /* 0x000ff40003800000 */
[----:B------:R-:W-:-:S14]  /*285e0*/  DSETP.NEU.AND P0, PT, |R24|, +INF , PT ;  /* 0x7ff000001800742a */ /* 0x000fdc0003f0d200 */
[----:B------:R-:W-:Y:S02]  /*285f0*/  @!P0 IMAD.MOV.U32 R2, RZ, RZ, 0x0 ;  /* 0x00000000ff028424 */ /* 0x000fe400078e00ff */
[----:B------:R-:W-:-:S07]  /*28600*/  @!P0 IMAD.MOV.U32 R3, RZ, RZ, 0x7ff00000 ;  /* 0x7ff00000ff038424 */ /* 0x000fce00078e00ff */
.L_x_2944:
[----:B------:R-:W-:Y:S05]  /*28610*/  BSYNC.RECONVERGENT B1 ;  /* 0x0000000000017941 */ /* 0x000fea0003800200 */
.L_x_2943:
[----:B------:R-:W-:Y:S01]  /*28620*/  BSSY.RECONVERGENT B1, `(.L_x_2945) ;  /* 0x0000006000017945 */ /* 0x000fe20003800200 */
[----:B------:R-:W-:Y:S02]  /*28630*/  FSEL R16, R2, RZ, P2 ;  /* 0x000000ff02107208 */ /* 0x000fe40001000000 */
[----:B------:R-:W-:Y:S02]  /*28640*/  FSEL R17, R3, 1.875, P2 ;  /* 0x3ff0000003117808 */ /* 0x000fe40001000000 */
[----:B------:R-:W-:Y:S02]  /*28650*/  MOV R6, 0x40000000 ;  /* 0x4000000000067802 */ /* 0x000fe40000000f00 */
[----:B------:R-:W-:-:S07]  /*28660*/  MOV R0, 0x28680 ;  /* 0x0002868000007802 */ /* 0x000fce0000000f00 */
[----:B------:R-:W-:Y:S05]  /*28670*/  CALL.REL.NOINC `($_Z11distributordPdS_i$__internal_accurate_pow) ;  /* 0x00000020006c7944 */ /* 0x000fea0003c00000 */
[----:B------:R-:W-:Y:S05]  /*28680*/  BSYNC.RECONVERGENT B1 ;  /* 0x0000000000017941 */ /* 0x000fea0003800200 */
.L_x_2945:
[C---:B------:R-:W-:Y:S01]  /*28690*/  DADD R2, R20.reuse, 2 ;  /* 0x4000000014027429 */ /* 0x040fe20000000000 */
[----:B------:R-:W-:Y:S01]  /*286a0*/  BSSY.RECONVERGENT B1, `(.L_x_2946) ;  /* 0x000000f000017945 */ /* 0x000fe20003800200 */
[C---:B------:R-:W-:Y:S01]  /*286b0*/  DSETP.NEU.AND P0, PT, R20.reuse, RZ, PT ;  /* 0x000000ff1400722a */ /* 0x040fe20003f0d000 */
[----:B------:R-:W-:Y:S01]  /*286c0*/  IMAD.MOV.U32 R7, RZ, RZ, R9 ;  /* 0x000000ffff077224 */ /* 0x000fe200078e0009 */
[----:B------:R-:W-:Y:S02]  /*286d0*/  DSETP.NEU.AND P2, PT, R20, 1, PT ;  /* 0x3ff000001400742a */ /* 0x000fe40003f4d000 */
[----:B------:R-:W-:-:S04]  /*286e0*/  DADD R24, -RZ, |R12| ;  /* 0x00000000ff187229 */ /* 0x000fc8000000050c */
        /* <DEDUP_REMOVED lines=10> */
.L_x_2947:
[----:B------:R-:W-:Y:S05]  /*28790*/  BSYNC.RECONVERGENT B1 ;  /* 0x0000000000017941 */ /* 0x000fea0003800200 */
.L_x_2946:
        /* <DEDUP_REMOVED lines=8> */
[----:B------:R-:W-:Y:S05]  /*28820*/  CALL.REL.NOINC `($_Z11distributordPdS_i$__internal_accurate_pow) ;  /* 0x0000002000007944 */ /* 0x000fea0003c00000 */
[----:B------:R-:W-:Y:S05]  /*28830*/  BSYNC.RECONVERGENT B1 ;  /* 0x0000000000017941 */ /* 0x000fea0003800200 */
.L_x_2948:
[----:B------:R-:W0:Y:S01]  /*28840*/  MUFU.RCP64H R3, 3.7178592681884765625 ;  /* 0x400dbe2d00037908 */ /* 0x000e220000001800 */
[----:B------:R-:W-:Y:S01]  /*28850*/  IMAD.MOV.U32 R24, RZ, RZ, -0x64fe2df ;  /* 0xf9b01d21ff187424 */ /* 0x000fe200078e00ff */
[C---:B------:R-:W-:Y:S01]  /*28860*/  DSETP.NEU.AND P0, PT, R12.reuse, RZ, PT ;  /* 0x000000ff0c00722a */ /* 0x040fe20003f0d000 */
[----:B------:R-:W-:Y:S01]  /*28870*/  IMAD.MOV.U32 R25, RZ, RZ, 0x400dbe2d ;  /* 0x400dbe2dff197424 */ /* 0x000fe200078e00ff */
[----:B------:R-:W-:Y:S01]  /*28880*/  BSSY.RECONVERGENT B1, `(.L_x_2949) ;  /* 0x0000017000017945 */ /* 0x000fe20003800200 */
[----:B------:R-:W-:Y:S01]  /*28890*/  IMAD.MOV.U32 R2, RZ, RZ, 0x1 ;  /* 0x00000001ff027424 */ /* 0x000fe200078e00ff */
[----:B------:R-:W-:Y:S01]  /*288a0*/  DSETP.NEU.AND P2, PT, R12, 1, PT ;  /* 0x3ff000000c00742a */ /* 0x000fe20003f4d000 */
[----:B------:R-:W-:-:S09]  /*288b0*/  IMAD.MOV.U32 R7, RZ, RZ, R9 ;  /* 0x000000ffff077224 */ /* 0x000fd200078e0009 */
[----:B------:R-:W-:Y:S01]  /*288c0*/  @!P0 CS2R R6, SRZ ;  /* 0x0000000000068805 */ /* 0x000fe2000001ff00 */
        /* <DEDUP_REMOVED lines=16> */
[----:B------:R-:W-:Y:S01]  /*289d0*/  @!P0 MOV R6, 0x0 ;  /* 0x0000000000068802 */ /* 0x000fe20000000f00 */
[----:B------:R-:W-:-:S07]  /*289e0*/  @!P0 IMAD.MOV.U32 R7, RZ, RZ, 0x7ff00000 ;  /* 0x7ff00000ff078424 */ /* 0x000fce00078e00ff */
.L_x_2950:
[----:B------:R-:W-:Y:S05]  /*289f0*/  BSYNC.RECONVERGENT B1 ;  /* 0x0000000000017941 */ /* 0x000fea0003800200 */
.L_x_2949:
        /* <DEDUP_REMOVED lines=17> */
.L_x_2952:
[----:B------:R-:W-:Y:S05]  /*28b10*/  BSYNC.RECONVERGENT B1 ;  /* 0x0000000000017941 */ /* 0x000fea0003800200 */
.L_x_2951:
[----:B------:R-:W-:Y:S01]  /*28b20*/  DADD R8, -RZ, |R2| ;  /* 0x00000000ff087229 */ /* 0x000fe20000000502 */
[----:B------:R-:W-:Y:S01]  /*28b30*/  BSSY.RECONVERGENT B1, `(.L_x_2953) ;  /* 0x0000005000017945 */ /* 0x000fe20003800200 */
[----:B------:R-:W-:Y:S01]  /*28b40*/  IMAD.MOV.U32 R6, RZ, RZ, 0x40000000 ;  /* 0x40000000ff067424 */ /* 0x000fe200078e00ff */
[----:B------:R-:W-:-:S07]  /*28b50*/  MOV R0, 0x28b80 ;  /* 0x00028b8000007802 */ /* 0x000fce0000000f00 */
[----:B------:R-:W-:-:S07]  /*28b60*/  IMAD.MOV.U32 R7, RZ, RZ, R9 ;  /* 0x000000ffff077224 */ /* 0x000fce00078e0009 */
[----:B------:R-:W-:Y:S05]  /*28b70*/  CALL.REL.NOINC `($_Z11distributordPdS_i$__internal_accurate_pow) ;  /* 0x0000001c002c7944 */ /* 0x000fea0003c00000 */
[----:B------:R-:W-:Y:S05]  /*28b80*/  BSYNC.RECONVERGENT B1 ;  /* 0x0000000000017941 */ /* 0x000fea0003800200 */
.L_x_2953:
        /* <DEDUP_REMOVED lines=14> */
.L_x_2955:
[----:B------:R-:W-:Y:S05]  /*28c70*/  BSYNC.RECONVERGENT B1 ;  /* 0x0000000000017941 */ /* 0x000fea0003800200 */
.L_x_2954:
        /* <DEDUP_REMOVED lines=25> */
.L_x_2957:
[----:B------:R-:W-:Y:S05]  /*28e10*/  BSYNC.RECONVERGENT B1 ;  /* 0x0000000000017941 */ /* 0x000fea0003800200 */
.L_x_2956:
        /* <DEDUP_REMOVED lines=20> */
.L_x_2959:
[----:B------:R-:W-:Y:S05]  /*28f60*/  BSYNC.RECONVERGENT B1 ;  /* 0x0000000000017941 */ /* 0x000fea0003800200 */
.L_x_2958:
[----:B------:R-:W-:Y:S01]  /*28f70*/  DADD R8, -RZ, |R12| ;  /* 0x00000000ff087229 */ /* 0x000fe2000000050c */
[----:B------:R-:W-:Y:S01]  /*28f80*/  BSSY.RECONVERGENT B1, `(.L_x_2960) ;  /* 0x0000005000017945 */ /* 0x000fe20003800200 */
[----:B------:R-:W-:Y:S01]  /*28f90*/  IMAD.MOV.U32 R6, RZ, RZ, 0x40000000 ;  /* 0x40000000ff067424 */ /* 0x000fe200078e00ff */
[----:B------:R-:W-:-:S07]  /*28fa0*/  MOV R0, 0x28fd0 ;  /* 0x00028fd000007802 */ /* 0x000fce0000000f00 */
[----:B------:R-:W-:-:S07]  /*28fb0*/  IMAD.MOV.U32 R7, RZ, RZ, R9 ;  /* 0x000000ffff077224 */ /* 0x000fce00078e0009 */
[----:B------:R-:W-:Y:S05]  /*28fc0*/  CALL.REL.NOINC `($_Z11distributordPdS_i$__internal_accurate_pow) ;  /* 0x0000001800187944 */ /* 0x000fea0003c00000 */
[----:B------:R-:W-:Y:S05]  /*28fd0*/  BSYNC.RECONVERGENT B1 ;  /* 0x0000000000017941 */ /* 0x000fea0003800200 */
.L_x_2960:
        /* <DEDUP_REMOVED lines=15> */
.L_x_2962:
[----:B------:R-:W-:Y:S05]  /*290d0*/  BSYNC.RECONVERGENT B1 ;  /* 0x0000000000017941 */ /* 0x000fea0003800200 */
.L_x_2961:
        /* <DEDUP_REMOVED lines=9> */
[----:B------:R-:W-:Y:S05]  /*29170*/  CALL.REL.NOINC `($_Z11distributordPdS_i$__internal_accurate_pow) ;  /* 0x0000001400ac7944 */ /* 0x000fea0003c00000 */
[----:B------:R-:W-:Y:S05]  /*29180*/  BSYNC.RECONVERGENT B1 ;  /* 0x0000000000017941 */ /* 0x000fea0003800200 */
.L_x_2963:
        /* <DEDUP_REMOVED lines=19> */
.L_x_2965:
[----:B------:R-:W-:Y:S05]  /*292c0*/  BSYNC.RECONVERGENT B1 ;  /* 0x0000000000017941 */ /* 0x000fea0003800200 */
.L_x_2964:
[----:B------:R-:W-:Y:S01]  /*292d0*/  BSSY.RECONVERGENT B1, `(.L_x_2966) ;  /* 0x0000006000017945 */ /* 0x000fe20003800200 */
[----:B------:R-:W-:Y:S01]  /*292e0*/  FSEL R16, R16, RZ, P2 ;  /* 0x000000ff10107208 */ /* 0x000fe20001000000 */
[----:B------:R-:W-:Y:S01]  /*292f0*/  IMAD.MOV.U32 R6, RZ, RZ, 0x40000000 ;  /* 0x40000000ff067424 */ /* 0x000fe200078e00ff */
[----:B------:R-:W-:Y:S02]  /*29300*/  FSEL R17, R17, 1.875, P2 ;  /* 0x3ff0000011117808 */ /* 0x000fe40001000000 */
[----:B------:R-:W-:-:S07]  /*29310*/  MOV R0, 0x29330 ;  /* 0x0002933000007802 */ /* 0x000fce0000000f00 */
[----:B------:R-:W-:Y:S05]  /*29320*/  CALL.REL.NOINC `($_Z11distributordPdS_i$__internal_accurate_pow) ;  /* 0x0000001400407944 */ /* 0x000fea0003c00000 */
[----:B------:R-:W-:Y:S05]  /*29330*/  BSYNC.RECONVERGENT B1 ;  /* 0x0000000000017941 */ /* 0x000fea0003800200 */
.L_x_2966:
        /* <DEDUP_REMOVED lines=16> */
.L_x_2968:
[----:B------:R-:W-:Y:S05]  /*29440*/  BSYNC.RECONVERGENT B1 ;  /* 0x0000000000017941 */ /* 0x000fea0003800200 */
.L_x_2967:
[----:B------:R-:W-:Y:S01]  /*29450*/  FSEL R6, R6, RZ, P2 ;  /* 0x000000ff06067208 */ /* 0x000fe20001000000 */
[----:B------:R-:W-:Y:S01]  /*29460*/  BSSY.RECONVERGENT B1, `(.L_x_2969) ;  /* 0x0000008000017945 */ /* 0x000fe20003800200 */
[----:B------:R-:W-:Y:S01]  /*29470*/  FSEL R7, R7, 1.875, P2 ;  /* 0x3ff0000007077808 */ /* 0x000fe20001000000 */
[----:B------:R-:W-:Y:S01]  /*29480*/  IMAD.MOV.U32 R8, RZ, RZ, R18 ;  /* 0x000000ffff087224 */ /* 0x000fe200078e0012 */
[----:B------:R-:W-:-:S04]  /*29490*/  MOV R0, 0x294e0 ;  /* 0x000294e000007802 */ /* 0x000fc80000000f00 */
[----:B------:R-:W-:Y:S01]  /*294a0*/  DADD R16, R16, R6 ;  /* 0x0000000010107229 */ /* 0x000fe20000000006 */
[----:B------:R-:W-:Y:S02]  /*294b0*/  IMAD.MOV.U32 R7, RZ, RZ, R19 ;  /* 0x000000ffff077224 */ /* 0x000fe400078e0013 */
[----:B------:R-:W-:-:S08]  /*294c0*/  IMAD.MOV.U32 R6, RZ, RZ, 0x40000000 ;  /* 0x40000000ff067424 */ /* 0x000fd000078e00ff */
[----:B------:R-:W-:Y:S05]  /*294d0*/  CALL.REL.NOINC `($_Z11distributordPdS_i$__internal_accurate_pow) ;  /* 0x0000001000d47944 */ /* 0x000fea0003c00000 */
[----:B------:R-:W-:Y:S05]  /*294e0*/  BSYNC.RECONVERGENT B1 ;  /* 0x0000000000017941 */ /* 0x000fea0003800200 */
.L_x_2969:
        /* <DEDUP_REMOVED lines=15> */
.L_x_2971:
[----:B------:R-:W-:Y:S05]  /*295e0*/  BSYNC.RECONVERGENT B1 ;  /* 0x0000000000017941 */ /* 0x000fea0003800200 */
.L_x_2970:
        /* <DEDUP_REMOVED lines=24> */
.L_x_2973:
[----:B------:R-:W-:Y:S05]  /*29770*/  BSYNC.RECONVERGENT B1 ;  /* 0x0000000000017941 */ /* 0x000fea0003800200 */
.L_x_2972:
        /* <DEDUP_REMOVED lines=58> */
.L_x_2975:
[----:B------:R-:W-:Y:S05]  /*29b20*/  BSYNC.RECONVERGENT B1 ;  /* 0x0000000000017941 */ /* 0x000fea0003800200 */
.L_x_2974:
[----:B------:R-:W-:Y:S01]  /*29b30*/  DMUL R12, R2, R12 ;  /* 0x0000000c020c7228 */ /* 0x000fe20000000000 */
[----:B------:R-:W-:Y:S01]  /*29b40*/  UMOV UR4, 0xf96d630 ;  /* 0x0f96d63000047882 */ /* 0x000fe20000000000 */
[----:B------:R-:W-:Y:S01]  /*29b50*/  UMOV UR5, 0x401f952e ;  /* 0x401f952e00057882 */ /* 0x000fe20000000000 */
[----:B------:R-:W-:Y:S01]  /*29b60*/  MOV R6, R10 ;  /* 0x0000000a00067202 */ /* 0x000fe20000000f00 */
[----:B------:R-:W-:-:S04]  /*29b70*/  IMAD.MOV.U32 R7, RZ, RZ, R11 ;  /* 0x000000ffff077224 */ /* 0x000fc800078e000b */
[----:B------:R-:W-:Y:S01]  /*29b80*/  DFMA R14, R12, UR4, R14 ;  /* 0x000000040c0e7c2b */ /* 0x000fe2000800000e */
[----:B------:R-:W-:Y:S01]  /*29b90*/  UMOV UR4, 0x5d81eee0 ;  /* 0x5d81eee000047882 */ /* 0x000fe20000000000 */
[----:B------:R-:W-:-:S06]  /*29ba0*/  UMOV UR5, 0x4011bb9a ;  /* 0x4011bb9a00057882 */ /* 0x000fcc0000000000 */
[----:B------:R-:W-:-:S14]  /*29bb0*/  DSETP.GEU.AND P0, PT, R14, -UR4, PT ;  /* 0x800000040e007e2a */ /* 0x000fdc000bf0e000 */
[----:B------:R-:W-:Y:S02]  /*29bc0*/  @P0 IMAD.MOV.U32 R6, RZ, RZ, 0x0 ;  /* 0x00000000ff060424 */ /* 0x000fe400078e00ff */
[----:B------:R-:W-:-:S07]  /*29bd0*/  @P0 IMAD.MOV.U32 R7, RZ, RZ, -0x40100000 ;  /* 0xbff00000ff070424 */ /* 0x000fce00078e00ff */
.L_x_2007:
[----:B------:R-:W-:Y:S05]  /*29be0*/  BSYNC.RECONVERGENT B0 ;  /* 0x0000000000007941 */ /* 0x000fea0003800200 */
.L_x_1968:
[----:B------:R-:W0:Y:S01]  /*29bf0*/  S2R R9, SR_TID.X ;  /* 0x0000000000097919 */ /* 0x000e220000002100 */
[----:B------:R-:W0:Y:S08]  /*29c00*/  S2UR UR4, SR_CTAID.X ;  /* 0x00000000000479c3 */ /* 0x000e300000002500 */
[----:B------:R-:W0:Y:S08]  /*29c10*/  LDC R0, c[0x0][0x360] ;  /* 0x0000d800ff007b82 */ /* 0x000e300000000800 */
[----:B------:R-:W1:Y:S01]  /*29c20*/  LDC.64 R2, c[0x0][0x390] ;  /* 0x0000e400ff027b82 */ /* 0x000e620000000a00 */
[----:B0-----:R-:W-:-:S04]  /*29c30*/  IMAD R0, R0, UR4, R9 ;  /* 0x0000000400007c24 */ /* 0x001fc8000f8e0209 */
[----:B------:R-:W-:Y:S01]  /*29c40*/  IMAD.SHL.U32 R9, R0, 0x2, RZ ;  /* 0x0000000200097824 */ /* 0x000fe200078e00ff */
[----:B------:R-:W-:-:S03]  /*29c50*/  MOV R0, 0x8 ;  /* 0x0000000800007802 */ /* 0x000fc60000000f00 */
[----:B-1----:R-:W-:Y:S02]  /*29c60*/  IMAD.WIDE R2, R9, 0x8, R2 ;  /* 0x0000000809027825 */ /* 0x002fe400078e0202 */
[----:B------:R0:W1:Y:S03]  /*29c70*/  LDC.64 R8, c[0x4][R0] ;  /* 0x0100000000087b82 */ /* 0x0000660000000a00 */
[----:B------:R0:W-:Y:S04]  /*29c80*/  STG.E.64 desc[UR36][R2.64], R6 ;  /* 0x0000000602007986 */ /* 0x0001e8000c101b24 */
[----:B------:R0:W-:Y:S02]  /*29c90*/  STG.E.64 desc[UR36][R2.64+0x8], R14 ;  /* 0x0000080e02007986 */ /* 0x0001e4000c101b24 */
[----:B------:R-:W-:-:S07]  /*29ca0*/  LEPC R20, `(.L_x_2976) ;  /* 0x000000001014794e */ /* 0x000fce0000000000 */
[----:B01----:R-:W-:Y:S05]  /*29cb0*/  CALL.ABS.NOINC R8 ;  /* 0x0000000008007343 */ /* 0x003fea0003c00000 */
.L_x_2976:
[----:B------:R-:W-:Y:S05]  /*29cc0*/  EXIT ;  /* 0x000000000000794d */ /* 0x000fea0003800000 */
        .weak           $__internal_4_$__cuda_sm20_dblrcp_rn_slowpath_v3
        .type           $__internal_4_$__cuda_sm20_dblrcp_rn_slowpath_v3,@function
        .size           $__internal_4_$__cuda_sm20_dblrcp_rn_slowpath_v3,($__internal_5_$__cuda_sm20_div_rn_f64_full - $__internal_4_$__cuda_sm20_dblrcp_rn_slowpath_v3)
$__internal_4_$__cuda_sm20_dblrcp_rn_slowpath_v3:
[----:B------:R-:W-:Y:S01]  /*29cd0*/  DSETP.GTU.AND P1, PT, |R6|, +INF , PT ;  /* 0x7ff000000600742a */ /* 0x000fe20003f2c200 */
[----:B------:R-:W-:-:S13]  /*29ce0*/  BSSY.RECONVERGENT B2, `(.L_x_2977) ;  /* 0x0000023000027945 */ /* 0x000fda0003800200 */
[----:B------:R-:W-:Y:S05]  /*29cf0*/  @P1 BRA `(.L_x_2978) ;  /* 0x00000000007c1947 */ /* 0x000fea0003800000 */
[----:B------:R-:W-:-:S05]  /*29d00*/  LOP3.LUT R79, R7, 0x7fffffff, RZ, 0xc0, !PT ;  /* 0x7fffffff074f7812 */ /* 0x000fca00078ec0ff */
[----:B------:R-:W-:-:S05]  /*29d10*/  VIADD R8, R79, 0xffffffff ;  /* 0xffffffff4f087836 */ /* 0x000fca0000000000 */
[----:B------:R-:W-:-:S13]  /*29d20*/  ISETP.GE.U32.AND P1, PT, R8, 0x7fefffff, PT ;  /* 0x7fefffff0800780c */ /* 0x000fda0003f26070 */
[----:B------:R-:W-:Y:S01]  /*29d30*/  @P1 LOP3.LUT R9, R7, 0x7ff00000, RZ, 0x3c, !PT ;  /* 0x7ff0000007091812 */ /* 0x000fe200078e3cff */
[----:B------:R-:W-:Y:S01]  /*29d40*/  @P1 IMAD.MOV.U32 R8, RZ, RZ, RZ ;  /* 0x000000ffff081224 */ /* 0x000fe200078e00ff */
        /* <DEDUP_REMOVED lines=16> */
.L_x_2980:
        /* <DEDUP_REMOVED lines=10> */
.L_x_2978:
[----:B------:R-:W-:Y:S01]  /*29ef0*/  LOP3.LUT R9, R7, 0x80000, RZ, 0xfc, !PT ;  /* 0x0008000007097812 */ /* 0x000fe200078efcff */
[----:B------:R-:W-:-:S07]  /*29f00*/  IMAD.MOV.U32 R8, RZ, RZ, R6 ;  /* 0x000000ffff087224 */ /* 0x000fce00078e0006 */
.L_x_2979:
[----:B------:R-:W-:Y:S05]  /*29f10*/  BSYNC.RECONVERGENT B2 ;  /* 0x0000000000027941 */ /* 0x000fea0003800200 */
.L_x_2977:
[----:B------:R-:W-:Y:S01]  /*29f20*/  MOV R6, R0 ;  /* 0x0000000000067202 */ /* 0x000fe20000000f00 */
[----:B------:R-:W-:-:S04]  /*29f30*/  IMAD.MOV.U32 R7, RZ, RZ, 0x0 ;  /* 0x00000000ff077424 */ /* 0x000fc800078e00ff */
[----:B------:R-:W-:Y:S05]  /*29f40*/  RET.REL.NODEC R6 `(_Z11distributordPdS_i) ;  /* 0xfffffd60062c7950 */ /* 0x000fea0003c3ffff */
        .weak           $__internal_5_$__cuda_sm20_div_rn_f64_full
        .type           $__internal_5_$__cuda_sm20_div_rn_f64_full,@function
        .size           $__internal_5_$__cuda_sm20_div_rn_f64_full,($__internal_6_$__cuda_sm20_dsqrt_rn_f64_mediumpath_v1 - $__internal_5_$__cuda_sm20_div_rn_f64_full)
$__internal_5_$__cuda_sm20_div_rn_f64_full:
[C---:B------:R-:W-:Y:S01]  /*29f50*/  FSETP.GEU.AND P3, PT, |R6|.reuse, 1.469367938527859385e-39, PT ;  /* 0x001000000600780b */ /* 0x040fe20003f6e200 */
[--C-:B------:R-:W-:Y:S01]  /*29f60*/  IMAD.MOV.U32 R78, RZ, RZ, R9.reuse ;  /* 0x000000ffff4e7224 */ /* 0x100fe200078e0009 */
[C---:B------:R-:W-:Y:S01]  /*29f70*/  LOP3.LUT R80, R6.reuse, 0x800fffff, RZ, 0xc0, !PT ;  /* 0x800fffff06507812 */ /* 0x040fe200078ec0ff */
[----:B------:R-:W-:Y:S01]  /*29f80*/  IMAD.MOV.U32 R79, RZ, RZ, R6 ;  /* 0x000000ffff4f7224 */ /* 0x000fe200078e0006 */
[----:B------:R-:W-:Y:S01]  /*29f90*/  LOP3.LUT R108, R6, 0x7ff00000, RZ, 0xc0, !PT ;  /* 0x7ff00000066c7812 */ /* 0x000fe200078ec0ff */
[----:B------:R-:W-:Y:S01]  /*29fa0*/  IMAD.MOV.U32 R96, RZ, RZ, 0x1 ;  /* 0x00000001ff607424 */ /* 0x000fe200078e00ff */
[----:B------:R-:W-:Y:S01]  /*29fb0*/  LOP3.LUT R81, R80, 0x3ff00000, RZ, 0xfc, !PT ;  /* 0x3ff0000050517812 */ /* 0x000fe200078efcff */
[----:B------:R-:W-:Y:S01]  /*29fc0*/  IMAD.MOV.U32 R80, RZ, RZ, R9 ;  /* 0x000000ffff507224 */ /* 0x000fe200078e0009 */
[----:B------:R-:W-:Y:S01]  /*29fd0*/  BSSY.RECONVERGENT B2, `(.L_x_2981) ;  /* 0x0000058000027945 */ /* 0x000fe20003800200 */
[----:B------:R-:W-:Y:S02]  /*29fe0*/  IMAD.MOV.U32 R9, RZ, RZ, R7 ;  /* 0x000000ffff097224 */ /* 0x000fe400078e0007 */
[----:B------:R-:W-:-:S02]  /*29ff0*/  IMAD.MOV.U32 R122, RZ, RZ, 0x1ca00000 ;  /* 0x1ca00000ff7a7424 */ /* 0x000fc400078e00ff */
[----:B------:R-:W-:Y:S01]  /*2a000*/  @!P3 DMUL R80, R78, 8.98846567431157953865e+307 ;  /* 0x7fe000004e50b828 */ /* 0x000fe20000000000 */
[C---:B------:R-:W-:Y:S02]  /*2a010*/  FSETP.GEU.AND P1, PT, |R9|.reuse, 1.469367938527859385e-39, PT ;  /* 0x001000000900780b */ /* 0x040fe40003f2e200 */
[----:B------:R-:W-:-:S03]  /*2a020*/  LOP3.LUT R109, R9, 0x7ff00000, RZ, 0xc0, !PT ;  /* 0x7ff00000096d7812 */ /* 0x000fc600078ec0ff */
[----:B------:R-:W0:Y:S01]  /*2a030*/  MUFU.RCP64H R97, R81 ;  /* 0x0000005100617308 */ /* 0x000e220000001800 */
[----:B------:R-:W-:-:S07]  /*2a040*/  ISETP.GE.U32.AND P5, PT, R109, R108, PT ;  /* 0x0000006c6d00720c */ /* 0x000fce0003fa6070 */
[----:B------:R-:W-:-:S04]  /*2a050*/  @!P1 LOP3.LUT R100, R79, 0x7ff00000, RZ, 0xc0, !PT ;  /* 0x7ff000004f649812 */ /* 0x000fc800078ec0ff */
[----:B------:R-:W-:Y:S01]  /*2a060*/  @!P1 ISETP.GE.U32.AND P4, PT, R109, R100, PT ;  /* 0x000000646d00920c */ /* 0x000fe20003f86070 */
[----:B0-----:R-:W-:-:S08]  /*2a070*/  DFMA R98, R96, -R80, 1 ;  /* 0x3ff000006062742b */ /* 0x001fd00000000850 */
[----:B------:R-:W-:Y:S01]  /*2a080*/  DFMA R6, R98, R98, R98 ;  /* 0x000000626206722b */ /* 0x000fe20000000062 */
[----:B------:R-:W-:-:S04]  /*2a090*/  @!P1 SEL R98, R122, 0x63400000, !P4 ;  /* 0x634000007a629807 */ /* 0x000fc80006000000 */
[----:B------:R-:W-:-:S03]  /*2a0a0*/  @!P1 LOP3.LUT R98, R98, 0x80000000, R9, 0xf8, !PT ;  /* 0x8000000062629812 */ /* 0x000fc600078ef809 */
[----:B------:R-:W-:Y:S01]  /*2a0b0*/  DFMA R6, R96, R6, R96 ;  /* 0x000000066006722b */ /* 0x000fe20000000060 */
[----:B------:R-:W-:Y:S02]  /*2a0c0*/  SEL R96, R122, 0x63400000, !P5 ;  /* 0x634000007a607807 */ /* 0x000fe40006800000 */
[----:B------:R-:W-:Y:S01]  /*2a0d0*/  @!P1 LOP3.LUT R99, R98, 0x100000, RZ, 0xfc, !PT ;  /* 0x0010000062639812 */ /* 0x000fe200078efcff */
[----:B------:R-:W-:Y:S01]  /*2a0e0*/  @!P1 IMAD.MOV.U32 R98, RZ, RZ, RZ ;  /* 0x000000ffff629224 */ /* 0x000fe200078e00ff */
[----:B------:R-:W-:Y:S01]  /*2a0f0*/  LOP3.LUT R97, R96, 0x800fffff, R9, 0xf8, !PT ;  /* 0x800fffff60617812 */ /* 0x000fe200078ef809 */
[----:B------:R-:W-:-:S06]  /*2a100*/  IMAD.MOV.U32 R96, RZ, RZ, R8 ;  /* 0x000000ffff607224 */ /* 0x000fcc00078e0008 */
[----:B------:R-:W-:Y:S02]  /*2a110*/  @!P1 DFMA R96, R96, 2, -R98 ;  /* 0x400000006060982b */ /* 0x000fe40000000862 */
[----:B------:R-:W-:-:S08]  /*2a120*/  DFMA R98, R6, -R80, 1 ;  /* 0x3ff000000662742b */ /* 0x000fd00000000850 */
[----:B------:R-:W-:-:S08]  /*2a130*/  DFMA R98, R6, R98, R6 ;  /* 0x000000620662722b */ /* 0x000fd00000000006 */
[----:B------:R-:W-:-:S08]  /*2a140*/  DMUL R100, R98, R96 ;  /* 0x0000006062647228 */ /* 0x000fd00000000000 */
[----:B------:R-:W-:-:S08]  /*2a150*/  DFMA R6, R100, -R80, R96 ;  /* 0x800000506406722b */ /* 0x000fd00000000060 */
[----:B------:R-:W-:Y:S01]  /*2a160*/  DFMA R100, R98, R6, R100 ;  /* 0x000000066264722b */ /* 0x000fe20000000064 */
[----:B------:R-:W-:Y:S01]  /*2a170*/  IMAD.MOV.U32 R6, RZ, RZ, R109 ;  /* 0x000000ffff067224 */ /* 0x000fe200078e006d */
[----:B------:R-:W-:Y:S02]  /*2a180*/  @!P1 LOP3.LUT R6, R97, 0x7ff00000, RZ, 0xc0, !PT ;  /* 0x7ff0000061069812 */ /* 0x000fe400078ec0ff */
[----:B------:R-:W-:Y:S02]  /*2a190*/  MOV R7, R108 ;  /* 0x0000006c00077202 */ /* 0x000fe40000000f00 */
[----:B------:R-:W-:Y:S01]  /*2a1a0*/  @!P3 LOP3.LUT R7, R81, 0x7ff00000, RZ, 0xc0, !PT ;  /* 0x7ff000005107b812 */ /* 0x000fe200078ec0ff */
[----:B------:R-:W-:-:S05]  /*2a1b0*/  VIADD R98, R6, 0xffffffff ;  /* 0xffffffff06627836 */ /* 0x000fca0000000000 */
[----:B------:R-:W-:Y:S01]  /*2a1c0*/  ISETP.GT.U32.AND P1, PT, R98, 0x7feffffe, PT ;  /* 0x7feffffe6200780c */ /* 0x000fe20003f24070 */
[----:B------:R-:W-:-:S05]  /*2a1d0*/  VIADD R98, R7, 0xffffffff ;  /* 0xffffffff07627836 */ /* 0x000fca0000000000 */
[----:B------:R-:W-:-:S13]  /*2a1e0*/  ISETP.GT.U32.OR P1, PT, R98, 0x7feffffe, P1 ;  /* 0x7feffffe6200780c */ /* 0x000fda0000f24470 */
[----:B------:R-:W-:Y:S05]  /*2a1f0*/  @P1 BRA `(.L_x_2982) ;  /* 0x0000000000741947 */ /* 0x000fea0003800000 */
[----:B------:R-:W-:Y:S01]  /*2a200*/  LOP3.LUT R6, R79, 0x7ff00000, RZ, 0xc0, !PT ;  /* 0x7ff000004f067812 */ /* 0x000fe200078ec0ff */
[----:B------:R-:W-:-:S03]  /*2a210*/  IMAD.MOV.U32 R8, RZ, RZ, RZ ;  /* 0x000000ffff087224 */ /* 0x000fc600078e00ff */
[CC--:B------:R-:W-:Y:S02]  /*2a220*/  VIADDMNMX R7, R109.reuse, -R6.reuse, 0xb9600000, !PT ;  /* 0xb96000006d077446 */ /* 0x0c0fe40007800906 */
[----:B------:R-:W-:Y:S02]  /*2a230*/  ISETP.GE.U32.AND P1, PT, R109, R6, PT ;  /* 0x000000066d00720c */ /* 0x000fe40003f26070 */
[----:B------:R-:W-:Y:S02]  /*2a240*/  VIMNMX R7, PT, PT, R7, 0x46a00000, PT ;  /* 0x46a0000007077848 */ /* 0x000fe40003fe0100 */
[----:B------:R-:W-:-:S05]  /*2a250*/  SEL R6, R122, 0x63400000, !P1 ;  /* 0x634000007a067807 */ /* 0x000fca0004800000 */
        /* <DEDUP_REMOVED lines=19> */
[----:B------:R-:W-:-:S05]  /*2a390*/  FSEL R98, R7, R99, !P1 ;  /* 0x0000006307627208 */ /* 0x000fca0004800000 */
[----:B------:R-:W-:Y:S02]  /*2a3a0*/  IMAD.MOV.U32 R99, RZ, RZ, R98 ;  /* 0x000000ffff637224 */ /* 0x000fe400078e0062 */
[----:B------:R-:W-:Y:S01]  /*2a3b0*/  IMAD.MOV.U32 R98, RZ, RZ, R8 ;  /* 0x000000ffff627224 */ /* 0x000fe200078e0008 */
[----:B------:R-:W-:Y:S06]  /*2a3c0*/  BRA `(.L_x_2983) ;  /* 0x0000000000607947 */ /* 0x000fec0003800000 */
.L_x_2982:
[----:B------:R-:W-:-:S14]  /*2a3d0*/  DSETP.NAN.AND P1, PT, R8, R8, PT ;  /* 0x000000080800722a */ /* 0x000fdc0003f28000 */
[----:B------:R-:W-:Y:S05]  /*2a3e0*/  @P1 BRA `(.L_x_2984) ;  /* 0x00000000004c1947 */ /* 0x000fea0003800000 */
[----:B------:R-:W-:-:S14]  /*2a3f0*/  DSETP.NAN.AND P1, PT, R78, R78, PT ;  /* 0x0000004e4e00722a */ /* 0x000fdc0003f28000 */
[----:B------:R-:W-:Y:S05]  /*2a400*/  @P1 BRA `(.L_x_2985) ;  /* 0x0000000000341947 */ /* 0x000fea0003800000 */
[----:B------:R-:W-:Y:S01]  /*2a410*/  ISETP.NE.AND P1, PT, R6, R7, PT ;  /* 0x000000070600720c */ /* 0x000fe20003f25270 */
[----:B------:R-:W-:Y:S01]  /*2a420*/  IMAD.MOV.U32 R99, RZ, RZ, -0x80000 ;  /* 0xfff80000ff637424 */ /* 0x000fe200078e00ff */
[----:B------:R-:W-:-:S11]  /*2a430*/  MOV R98, 0x0 ;  /* 0x0000000000627802 */ /* 0x000fd60000000f00 */
        /* <DEDUP_REMOVED lines=10> */
.L_x_2985:
[----:B------:R-:W-:-:S05]  /*2a4e0*/  LOP3.LUT R98, R79, 0x80000, RZ, 0xfc, !PT ;  /* 0x000800004f627812 */ /* 0x000fca00078efcff */
[----:B------:R-:W-:Y:S02]  /*2a4f0*/  IMAD.MOV.U32 R99, RZ, RZ, R98 ;  /* 0x000000ffff637224 */ /* 0x000fe400078e0062 */
[----:B------:R-:W-:Y:S01]  /*2a500*/  IMAD.MOV.U32 R98, RZ, RZ, R78 ;  /* 0x000000ffff627224 */ /* 0x000fe200078e004e */
[----:B------:R-:W-:Y:S06]  /*2a510*/  BRA `(.L_x_2983) ;  /* 0x00000000000c7947 */ /* 0x000fec0003800000 */
.L_x_2984:
[----:B------:R-:W-:-:S05]  /*2a520*/  LOP3.LUT R98, R9, 0x80000, RZ, 0xfc, !PT ;  /* 0x0008000009627812 */ /* 0x000fca00078efcff */
[----:B------:R-:W-:Y:S02]  /*2a530*/  IMAD.MOV.U32 R99, RZ, RZ, R98 ;  /* 0x000000ffff637224 */ /* 0x000fe400078e0062 */
[----:B------:R-:W-:-:S07]  /*2a540*/  IMAD.MOV.U32 R98, RZ, RZ, R8 ;  /* 0x000000ffff627224 */ /* 0x000fce00078e0008 */
.L_x_2983:
[----:B------:R-:W-:Y:S05]  /*2a550*/  BSYNC.RECONVERGENT B2 ;  /* 0x0000000000027941 */ /* 0x000fea0003800200 */
.L_x_2981:
[----:B------:R-:W-:Y:S01]  /*2a560*/  IMAD.MOV.U32 R6, RZ, RZ, R0 ;  /* 0x000000ffff067224 */ /* 0x000fe200078e0000 */
[----:B------:R-:W-:-:S04]  /*2a570*/  MOV R7, 0x0 ;  /* 0x0000000000077802 */ /* 0x000fc80000000f00 */
[----:B------:R-:W-:Y:S05]  /*2a580*/  RET.REL.NODEC R6 `(_Z11distributordPdS_i) ;  /* 0xfffffd58069c7950 */ /* 0x000fea0003c3ffff */
        .weak           $__internal_6_$__cuda_sm20_dsqrt_rn_f64_mediumpath_v1
        .type           $__internal_6_$__cuda_sm20_dsqrt_rn_f64_mediumpath_v1,@function
        .size           $__internal_6_$__cuda_sm20_dsqrt_rn_f64_mediumpath_v1,($_Z11distributordPdS_i$__internal_accurate_pow - $__internal_6_$__cuda_sm20_dsqrt_rn_f64_mediumpath_v1)
$__internal_6_$__cuda_sm20_dsqrt_rn_f64_mediumpath_v1:
        /* <DEDUP_REMOVED lines=12> */
.L_x_2987:
        /* <DEDUP_REMOVED lines=25> */
.L_x_2989:
[----:B------:R-:W-:-:S11]  /*2a7e0*/  DADD R8, R6, R6 ;  /* 0x0000000006087229 */ /* 0x000fd60000000006 */
.L_x_2988:
[----:B------:R-:W-:Y:S05]  /*2a7f0*/  BSYNC.RECONVERGENT B2 ;  /* 0x0000000000027941 */ /* 0x000fea0003800200 */
.L_x_2986:
[----:B------:R-:W-:Y:S01]  /*2a800*/  MOV R6, R0 ;  /* 0x0000000000067202 */ /* 0x000fe20000000f00 */
[----:B------:R-:W-:-:S04]  /*2a810*/  IMAD.MOV.U32 R7, RZ, RZ, 0x0 ;  /* 0x00000000ff077424 */ /* 0x000fc800078e00ff */
[----:B------:R-:W-:Y:S05]  /*2a820*/  RET.REL.NODEC R6 `(_Z11distributordPdS_i) ;  /* 0xfffffd5406f47950 */ /* 0x000fea0003c3ffff */
        .type           $_Z11distributordPdS_i$__internal_accurate_pow,@function
        .size           $_Z11distributordPdS_i$__internal_accurate_pow,(.L_x_3000 - $_Z11distributordPdS_i$__internal_accurate_pow)
$_Z11distributordPdS_i$__internal_accurate_pow:
[----:B------:R-:W-:Y:S01]  /*2a830*/  ISETP.GT.U32.AND P5, PT, R7, 0xfffff, PT ;  /* 0x000fffff0700780c */ /* 0x000fe20003fa4070 */
[--C-:B------:R-:W-:Y:S01]  /*2a840*/  IMAD.MOV.U32 R9, RZ, RZ, R7.reuse ;  /* 0x000000ffff097224 */ /* 0x100fe200078e0007 */
[----:B------:R-:W-:Y:S01]  /*2a850*/  MOV R101, 0x3ed0f5d2 ;  /* 0x3ed0f5d200657802 */ /* 0x000fe20000000f00 */
[----:B------:R-:W-:Y:S01]  /*2a860*/  IMAD.MOV.U32 R80, RZ, RZ, RZ ;  /* 0x000000ffff507224 */ /* 0x000fe200078e00ff */
[----:B------:R-:W-:Y:S01]  /*2a870*/  UMOV UR4, 0x7d2cafe2 ;  /* 0x7d2cafe200047882 */ /* 0x000fe20000000000 */
[----:B------:R-:W-:Y:S01]  /*2a880*/  IMAD.MOV.U32 R100, RZ, RZ, 0x41ad3b5a ;  /* 0x41ad3b5aff647424 */ /* 0x000fe200078e00ff */
[----:B------:R-:W-:Y:S01]  /*2a890*/  UMOV UR5, 0x3eb0f5ff ;  /* 0x3eb0f5ff00057882 */ /* 0x000fe20000000000 */
[----:B------:R-:W-:Y:S01]  /*2a8a0*/  SHF.R.U32.HI R7, RZ, 0x14, R7 ;  /* 0x00000014ff077819 */ /* 0x000fe20000011607 */
[----:B------:R-:W-:Y:S01]  /*2a8b0*/  UMOV UR6, 0x3b39803f ;  /* 0x3b39803f00067882 */ /* 0x000fe20000000000 */
[----:B------:R-:W-:-:S04]  /*2a8c0*/  UMOV UR7, 0x3c7abc9e ;  /* 0x3c7abc9e00077882 */ /* 0x000fc80000000000 */
[----:B------:R-:W-:-:S10]  /*2a8d0*/  @!P5 DMUL R78, R8, 1.80143985094819840000e+16 ;  /* 0x43500000084ed828 */ /* 0x000fd40000000000 */
[----:B------:R-:W-:Y:S01]  /*2a8e0*/  @!P5 IMAD.MOV.U32 R9, RZ, RZ, R79 ;  /* 0x000000ffff09d224 */ /* 0x000fe200078e004f */
[----:B------:R-:W-:Y:S01]  /*2a8f0*/  @!P5 LEA.HI R7, R79, 0xffffffca, RZ, 0xc ;  /* 0xffffffca4f07d811 */ /* 0x000fe200078f60ff */
[----:B------:R-:W-:-:S03]  /*2a900*/  @!P5 IMAD.MOV.U32 R8, RZ, RZ, R78 ;  /* 0x000000ffff08d224 */ /* 0x000fc600078e004e */
[----:B------:R-:W-:Y:S01]  /*2a910*/  LOP3.LUT R9, R9, 0x800fffff, RZ, 0xc0, !PT ;  /* 0x800fffff09097812 */ /* 0x000fe200078ec0ff */
[----:B------:R-:W-:-:S03]  /*2a920*/  IMAD.MOV.U32 R96, RZ, RZ, R8 ;  /* 0x000000ffff607224 */ /* 0x000fc600078e0008 */
[----:B------:R-:W-:-:S04]  /*2a930*/  LOP3.LUT R9, R9, 0x3ff00000, RZ, 0xfc, !PT ;  /* 0x3ff0000009097812 */ /* 0x000fc800078efcff */
[----:B------:R-:W-:Y:S01]  /*2a940*/  ISETP.GE.U32.AND P1, PT, R9, 0x3ff6a09f, PT ;  /* 0x3ff6a09f0900780c */ /* 0x000fe20003f26070 */
[----:B------:R-:W-:-:S12]  /*2a950*/  IMAD.MOV.U32 R97, RZ, RZ, R9 ;  /* 0x000000ffff617224 */ /* 0x000fd800078e0009 */
[----:B------:R-:W-:-:S04]  /*2a960*/  @P1 VIADD R8, R97, 0xfff00000 ;  /* 0xfff0000061081836 */ /* 0x000fc80000000000 */
        /* <DEDUP_REMOVED lines=9> */
[----:B------:R-:W-:-:S08]  /*2aa00*/  DMUL R98, R8, R8 ;  /* 0x0000000808627228 */ /* 0x000fd00000000000 */
        /* <DEDUP_REMOVED lines=11> */
[----:B------:R-:W-:Y:S01]  /*2aac0*/  DADD R100, R96, -R8 ;  /* 0x0000000060647229 */ /* 0x000fe20000000808 */
[----:B------:R-:W-:-:S05]  /*2aad0*/  UMOV UR5, 0x3f624924 ;  /* 0x3f62492400057882 */ /* 0x000fca0000000000 */
[----:B------:R-:W-:Y:S01]  /*2aae0*/  DFMA R122, R98, R122, UR4 ;  /* 0x00000004627a7e2b */ /* 0x000fe2000800007a */
[----:B------:R-:W-:Y:S01]  /*2aaf0*/  UMOV UR4, 0x99999dfb ;  /* 0x99999dfb00047882 */ /* 0x000fe20000000000 */
[----:B------:R-:W-:Y:S01]  /*2ab00*/  DADD R100, R100, R100 ;  /* 0x0000000064647229 */ /* 0x000fe20000000064 */
[----:B------:R-:W-:-:S07]  /*2ab10*/  UMOV UR5, 0x3f899999 ;  /* 0x3f89999900057882 */ /* 0x000fce0000000000 */
[----:B------:R-:W-:Y:S02]  /*2ab20*/  DFMA R96, R96, -R8, R100 ;  /* 0x800000086060722b */ /* 0x000fe40000000064 */
[----:B------:R-:W-:Y:S01]  /*2ab30*/  DFMA R100, R98, R122, UR4 ;  /* 0x0000000462647e2b */ /* 0x000fe2000800007a */
[----:B------:R-:W-:Y:S01]  /*2ab40*/  UMOV UR4, 0x55555555 ;  /* 0x5555555500047882 */ /* 0x000fe20000000000 */
[----:B------:R-:W-:-:S04]  /*2ab50*/  UMOV UR5, 0x3fb55555 ;  /* 0x3fb5555500057882 */ /* 0x000fc80000000000 */
[----:B------:R-:W-:Y:S02]  /*2ab60*/  DMUL R80, R80, R96 ;  /* 0x0000006050507228 */ /* 0x000fe40000000000 */
[----:B------:R-:W-:-:S08]  /*2ab70*/  DFMA R96, R98, R100, UR4 ;  /* 0x0000000462607e2b */ /* 0x000fd00008000064 */
[----:B------:R-:W-:Y:S01]  /*2ab80*/  DADD R122, -R96, UR4 ;  /* 0x00000004607a7e29 */ /* 0x000fe20008000100 */
[----:B------:R-:W-:Y:S01]  /*2ab90*/  VIADD R79, R81, 0x100000 ;  /* 0x00100000514f7836 */ /* 0x000fe20000000000 */
[----:B------:R-:W-:Y:S01]  /*2aba0*/  UMOV UR4, 0xb9e7b0 ;  /* 0x00b9e7b000047882 */ /* 0x000fe20000000000 */
[----:B------:R-:W-:Y:S01]  /*2abb0*/  IMAD.MOV.U32 R78, RZ, RZ, R80 ;  /* 0x000000ffff4e7224 */ /* 0x000fe200078e0050 */
[----:B------:R-:W-:-:S04]  /*2abc0*/  UMOV UR5, 0x3c46a4cb ;  /* 0x3c46a4cb00057882 */ /* 0x000fc80000000000 */
[----:B------:R-:W-:Y:S02]  /*2abd0*/  DFMA R124, R98, R100, R122 ;  /* 0x00000064627c722b */ /* 0x000fe4000000007a */
[----:B------:R-:W-:-:S08]  /*2abe0*/  DMUL R98, R8, R8 ;  /* 0x0000000808627228 */ /* 0x000fd00000000000 */
[----:B------:R-:W-:-:S08]  /*2abf0*/  DFMA R100, R8, R8, -R98 ;  /* 0x000000080864722b */ /* 0x000fd00000000862 */
[C---:B------:R-:W-:Y:S02]  /*2ac00*/  DFMA R122, R8.reuse, R78, R100 ;  /* 0x0000004e087a722b */ /* 0x040fe40000000064 */
[----:B------:R-:W-:-:S08]  /*2ac10*/  DMUL R78, R8, R98 ;  /* 0x00000062084e7228 */ /* 0x000fd00000000000 */
[----:B------:R-:W-:-:S08]  /*2ac20*/  DFMA R100, R8, R98, -R78 ;  /* 0x000000620864722b */ /* 0x000fd0000000084e */
[----:B------:R-:W-:Y:S02]  /*2ac30*/  DFMA R98, R80, R98, R100 ;  /* 0x000000625062722b */ /* 0x000fe40000000064 */
[----:B------:R-:W-:Y:S01]  /*2ac40*/  DADD R100, R124, -UR4 ;  /* 0x800000047c647e29 */ /* 0x000fe20008000000 */
[----:B------:R-:W-:Y:S01]  /*2ac50*/  UMOV UR4, 0x80000000 ;  /* 0x8000000000047882 */ /* 0x000fe20000000000 */
[----:B------:R-:W-:-:S04]  /*2ac60*/  UMOV UR5, 0x43300000 ;  /* 0x4330000000057882 */ /* 0x000fc80000000000 */
[----:B------:R-:W-:Y:S02]  /*2ac70*/  DFMA R124, R8, R122, R98 ;  /* 0x0000007a087c722b */ /* 0x000fe40000000062 */
[----:B------:R-:W-:-:S08]  /*2ac80*/  DADD R98, R96, R100 ;  /* 0x0000000060627229 */ /* 0x000fd00000000064 */
[----:B------:R-:W-:-:S08]  /*2ac90*/  DADD R96, R96, -R98 ;  /* 0x0000000060607229 */ /* 0x000fd00000000862 */
[----:B------:R-:W-:Y:S02]  /*2aca0*/  DADD R122, R100, R96 ;  /* 0x00000000647a7229 */ /* 0x000fe40000000060 */
[----:B------:R-:W-:-:S08]  /*2acb0*/  DMUL R96, R98, R78 ;  /* 0x0000004e62607228 */ /* 0x000fd00000000000 */
[----:B------:R-:W-:-:S08]  /*2acc0*/  DFMA R100, R98, R78, -R96 ;  /* 0x0000004e6264722b */ /* 0x000fd00000000860 */
[----:B------:R-:W-:-:S08]  /*2acd0*/  DFMA R98, R98, R124, R100 ;  /* 0x0000007c6262722b */ /* 0x000fd00000000064 */
[----:B------:R-:W-:-:S08]  /*2ace0*/  DFMA R98, R122, R78, R98 ;  /* 0x0000004e7a62722b */ /* 0x000fd00000000062 */
[----:B------:R-:W-:-:S08]  /*2acf0*/  DADD R100, R96, R98 ;  /* 0x0000000060647229 */ /* 0x000fd00000000062 */
[--C-:B------:R-:W-:Y:S02]  /*2ad00*/  DADD R78, R8, R100.reuse ;  /* 0x00000000084e7229 */ /* 0x100fe40000000064 */
[----:B------:R-:W-:-:S06]  /*2ad10*/  DADD R96, R96, -R100 ;  /* 0x0000000060607229 */ /* 0x000fcc0000000864 */
[----:B------:R-:W-:Y:S02]  /*2ad20*/  DADD R8, R8, -R78 ;  /* 0x0000000008087229 */ /* 0x000fe4000000084e */
[----:B------:R-:W-:-:S06]  /*2ad30*/  DADD R96, R98, R96 ;  /* 0x0000000062607229 */ /* 0x000fcc0000000060 */
[----:B------:R-:W-:Y:S01]  /*2ad40*/  DADD R100, R100, R8 ;  /* 0x0000000064647229 */ /* 0x000fe20000000008 */
[C---:B------:R-:W-:Y:S02]  /*2ad50*/  VIADD R8, R7.reuse, 0xfffffc01 ;  /* 0xfffffc0107087836 */ /* 0x040fe40000000000 */
[----:B------:R-:W-:Y:S02]  /*2ad60*/  @P1 VIADD R8, R7, 0xfffffc02 ;  /* 0xfffffc0207081836 */ /* 0x000fe40000000000 */
[----:B------:R-:W-:-:S03]  /*2ad70*/  IMAD.MOV.U32 R9, RZ, RZ, 0x43300000 ;  /* 0x43300000ff097424 */ /* 0x000fc600078e00ff */
[----:B------:R-:W-:Y:S01]  /*2ad80*/  DADD R96, R96, R100 ;  /* 0x0000000060607229 */ /* 0x000fe20000000064 */
[----:B------:R-:W-:Y:S01]  /*2ad90*/  LOP3.LUT R8, R8, 0x80000000, RZ, 0x3c, !PT ;  /* 0x8000000008087812 */ /* 0x000fe200078e3cff */
[----:B------:R-:W-:Y:S02]  /*2ada0*/  IMAD.MOV.U32 R7, RZ, RZ, R6 ;  /* 0x000000ffff077224 */ /* 0x000fe400078e0006 */
[----:B------:R-:W-:-:S03]  /*2adb0*/  IMAD.MOV.U32 R6, RZ, RZ, R127 ;  /* 0x000000ffff067224 */ /* 0x000fc600078e007f */
[----:B------:R-:W-:Y:S01]  /*2adc0*/  DADD R8, R8, -UR4 ;  /* 0x8000000408087e29 */ /* 0x000fe20008000000 */
[----:B------:R-:W-:Y:S01]  /*2add0*/  UMOV UR4, 0xfefa39ef ;  /* 0xfefa39ef00047882 */ /* 0x000fe20000000000 */
[----:B------:R-:W-:Y:S01]  /*2ade0*/  DADD R96, R80, R96 ;  /* 0x0000000050607229 */ /* 0x000fe20000000060 */
[----:B------:R-:W-:-:S07]  /*2adf0*/  UMOV UR5, 0x3fe62e42 ;  /* 0x3fe62e4200057882 */ /* 0x000fce0000000000 */
[----:B------:R-:W-:-:S08]  /*2ae00*/  DADD R80, R78, R96 ;  /* 0x000000004e507229 */ /* 0x000fd00000000060 */
[--C-:B------:R-:W-:Y:S02]  /*2ae10*/  DADD R98, R78, -R80.reuse ;  /* 0x000000004e627229 */ /* 0x100fe40000000850 */
[----:B------:R-:W-:-:S06]  /*2ae20*/  DFMA R78, R8, UR4, R80 ;  /* 0x00000004084e7c2b */ /* 0x000fcc0008000050 */
[----:B------:R-:W-:Y:S02]  /*2ae30*/  DADD R98, R96, R98 ;  /* 0x0000000060627229 */ /* 0x000fe40000000062 */
[----:B------:R-:W-:-:S08]  /*2ae40*/  DFMA R96, R8, -UR4, R78 ;  /* 0x8000000408607c2b */ /* 0x000fd0000800004e */
[----:B------:R-:W-:Y:S01]  /*2ae50*/  DADD R96, -R80, R96 ;  /* 0x0000000050607229 */ /* 0x000fe20000000160 */
[----:B------:R-:W-:-:S05]  /*2ae60*/  IMAD.SHL.U32 R80, R7, 0x2, RZ ;  /* 0x0000000207507824 */ /* 0x000fca00078e00ff */
[----:B------:R-:W-:Y:S02]  /*2ae70*/  ISETP.GT.U32.AND P1, PT, R80, -0x2000001, PT ;  /* 0xfdffffff5000780c */ /* 0x000fe40003f24070 */
[----:B------:R-:W-:-:S08]  /*2ae80*/  DADD R96, R98, -R96 ;  /* 0x0000000062607229 */ /* 0x000fd00000000860 */
[----:B------:R-:W-:Y:S01]  /*2ae90*/  DFMA R8, R8, UR6, R96 ;  /* 0x0000000608087c2b */ /* 0x000fe20008000060 */
[----:B------:R-:W-:-:S04]  /*2aea0*/  LOP3.LUT R96, R7, 0xff0fffff, RZ, 0xc0, !PT ;  /* 0xff0fffff07607812 */ /* 0x000fc800078ec0ff */
[----:B------:R-:W-:Y:S01]  /*2aeb0*/  SEL R97, R96, R7, P1 ;  /* 0x0000000760617207 */ /* 0x000fe20000800000 */
[----:B------:R-:W-:Y:S02]  /*2aec0*/  IMAD.MOV.U32 R96, RZ, RZ, R6 ;  /* 0x000000ffff607224 */ /* 0x000fe400078e0006 */
[----:B------:R-:W-:-:S08]  /*2aed0*/  DADD R80, R78, R8 ;  /* 0x000000004e507229 */ /* 0x000fd00000000008 */
[----:B------:R-:W-:Y:S02]  /*2aee0*/  DADD R78, R78, -R80 ;  /* 0x000000004e4e7229 */ /* 0x000fe40000000850 */
[----:B------:R-:W-:-:S06]  /*2aef0*/  DMUL R6, R80, R96 ;  /* 0x0000006050067228 */ /* 0x000fcc0000000000 */
[----:B------:R-:W-:Y:S02]  /*2af00*/  DADD R8, R8, R78 ;  /* 0x0000000008087229 */ /* 0x000fe4000000004e */
[----:B------:R-:W-:Y:S01]  /*2af10*/  DFMA R80, R80, R96, -R6 ;  /* 0x000000605050722b */ /* 0x000fe20000000806 */
[----:B------:R-:W-:Y:S01]  /*2af20*/  IMAD.MOV.U32 R78, RZ, RZ, 0x652b82fe ;  /* 0x652b82feff4e7424 */ /* 0x000fe200078e00ff */
[----:B------:R-:W-:-:S06]  /*2af30*/  MOV R79, 0x3ff71547 ;  /* 0x3ff71547004f7802 */ /* 0x000fcc0000000f00 */
[----:B------:R-:W-:-:S08]  /*2af40*/  DFMA R80, R8, R96, R80 ;  /* 0x000000600850722b */ /* 0x000fd00000000050 */
[----:B------:R-:W-:-:S08]  /*2af50*/  DADD R8, R6, R80 ;  /* 0x0000000006087229 */ /* 0x000fd00000000050 */
[----:B------:R-:W-:Y:S02]  /*2af60*/  DFMA R78, R8, R78, 6.75539944105574400000e+15 ;  /* 0x43380000084e742b */ /* 0x000fe4000000004e */
[----:B------:R-:W-:Y:S01]  /*2af70*/  FSETP.GEU.AND P1, PT, |R9|, 4.1917929649353027344, PT ;  /* 0x4086232b0900780b */ /* 0x000fe20003f2e200 */
[----:B------:R-:W-:-:S05]  /*2af80*/  DADD R6, R6, -R8 ;  /* 0x0000000006067229 */ /* 0x000fca0000000808 */
[----:B------:R-:W-:-:S03]  /*2af90*/  DADD R96, R78, -6.75539944105574400000e+15 ;  /* 0xc33800004e607429 */ /* 0x000fc60000000000 */
[----:B------:R-:W-:-:S05]  /*2afa0*/  DADD R80, R80, R6 ;  /* 0x0000000050507229 */ /* 0x000fca0000000006 */
        /* <DEDUP_REMOVED lines=39> */
[C---:B------:R-:W-:Y:S02]  /*2b220*/  DSETP.GEU.AND P5, PT, R8.reuse, RZ, PT ;  /* 0x000000ff0800722a */ /* 0x040fe40003fae000 */
[----:B------:R-:W-:-:S10]  /*2b230*/  DADD R8, R8, +INF ;  /* 0x7ff0000008087429 */ /* 0x000fd40000000000 */
[----:B------:R-:W-:Y:S02]  /*2b240*/  @!P1 LEA.HI R79, R78, R78, RZ, 0x1 ;  /* 0x0000004e4e4f9211 */ /* 0x000fe400078f08ff */
[----:B------:R-:W-:Y:S01]  /*2b250*/  FSEL R6, R8, RZ, P5 ;  /* 0x000000ff08067208 */ /* 0x000fe20002800000 */
[----:B------:R-:W-:Y:S01]  /*2b260*/  @!P1 IMAD.MOV.U32 R8, RZ, RZ, RZ ;  /* 0x000000ffff089224 */ /* 0x000fe200078e00ff */
[----:B------:R-:W-:Y:S02]  /*2b270*/  @!P1 SHF.R.S32.HI R79, RZ, 0x1, R79 ;  /* 0x00000001ff4f9819 */ /* 0x000fe4000001144f */
[----:B------:R-:W-:-:S03]  /*2b280*/  FSEL R7, R9, RZ, P5 ;  /* 0x000000ff09077208 */ /* 0x000fc60002800000 */
[----:B------:R-:W-:Y:S02]  /*2b290*/  @!P1 IMAD.IADD R78, R78, 0x1, -R79 ;  /* 0x000000014e4e9824 */ /* 0x000fe400078e0a4f */
[----:B------:R-:W-:-:S03]  /*2b2a0*/  @!P1 IMAD R99, R79, 0x100000, R99 ;  /* 0x001000004f639824 */ /* 0x000fc600078e0263 */
[----:B------:R-:W-:-:S06]  /*2b2b0*/  @!P1 LEA R9, R78, 0x3ff00000, 0x14 ;  /* 0x3ff000004e099811 */ /* 0x000fcc00078ea0ff */
[----:B------:R-:W-:-:S11]  /*2b2c0*/  @!P1 DMUL R6, R98, R8 ;  /* 0x0000000862069228 */ /* 0x000fd60000000000 */
.L_x_2990:
[----:B------:R-:W-:Y:S01]  /*2b2d0*/  DFMA R8, R80, R6, R6 ;  /* 0x000000065008722b */ /* 0x000fe20000000006 */
[----:B------:R-:W-:Y:S01]  /*2b2e0*/  IMAD.MOV.U32 R78, RZ, RZ, R0 ;  /* 0x000000ffff4e7224 */ /* 0x000fe200078e0000 */
[----:B------:R-:W-:Y:S01]  /*2b2f0*/  DSETP.NEU.AND P1, PT, |R6|, +INF , PT ;  /* 0x7ff000000600742a */ /* 0x000fe20003f2d200 */
[----:B------:R-:W-:-:S07]  /*2b300*/  IMAD.MOV.U32 R79, RZ, RZ, 0x0 ;  /* 0x00000000ff4f7424 */ /* 0x000fce00078e00ff */
[----:B------:R-:W-:Y:S02]  /*2b310*/  FSEL R6, R6, R8, !P1 ;  /* 0x0000000806067208 */ /* 0x000fe40004800000 */
[----:B------:R-:W-:Y:S01]  /*2b320*/  FSEL R9, R7, R9, !P1 ;  /* 0x0000000907097208 */ /* 0x000fe20004800000 */
[----:B------:R-:W-:Y:S06]  /*2b330*/  RET.REL.NODEC R78 `(_Z11distributordPdS_i) ;  /* 0xfffffd4c4e307950 */ /* 0x000fec0003c3ffff */
.L_x_2991:
        /* <DEDUP_REMOVED lines=12> */
.L_x_3000:


//--------------------- .nv.global.init           --------------------------
	.section	.nv.global.init,"aw",@progbits
	.align	4
.nv.global.init:
	.type		mrg32k3aM1SubSeq,@object
	.size		mrg32k3aM1SubSeq,(mrg32k3aM2SubSeq - mrg32k3aM1SubSeq)
mrg32k3aM1SubSeq:
        /*0000*/ 	.byte	0x0b, 0xcc, 0xee, 0x04, 0x73, 0x29, 0x8b, 0x6f, 0xf6, 0x53, 0x03, 0xf6, 0x23, 0xf6, 0xea, 0xda
        /* <DEDUP_REMOVED lines=125> */
	.type		mrg32k3aM2SubSeq,@object
	.size		mrg32k3aM2SubSeq,(mrg32k3aM1 - mrg32k3aM2SubSeq)
mrg32k3aM2SubSeq:
        /* <DEDUP_REMOVED lines=126> */
	.type		mrg32k3aM1,@object
	.size		mrg32k3aM1,(mrg32k3aM1Seq - mrg32k3aM1)
mrg32k3aM1:
        /* <DEDUP_REMOVED lines=144> */
	.type		mrg32k3aM1Seq,@object
	.size		mrg32k3aM1Seq,(mrg32k3aM2 - mrg32k3aM1Seq)
mrg32k3aM1Seq:
        /* <DEDUP_REMOVED lines=144> */
	.type		mrg32k3aM2,@object
	.size		mrg32k3aM2,(mrg32k3aM2Seq - mrg32k3aM2)
mrg32k3aM2:
        /* <DEDUP_REMOVED lines=144> */
	.type		mrg32k3aM2Seq,@object
	.size		mrg32k3aM2Seq,(precalc_xorwow_matrix - mrg32k3aM2Seq)
mrg32k3aM2Seq:
        /* <DEDUP_REMOVED lines=144> */
	.type		precalc_xorwow_matrix,@object
	.size		precalc_xorwow_matrix,(precalc_xorwow_offset_matrix - precalc_xorwow_matrix)
precalc_xorwow_matrix:
        /* <DEDUP_REMOVED lines=6400> */
	.type		precalc_xorwow_offset_matrix,@object
	.size		precalc_xorwow_offset_matrix,($str - precalc_xorwow_offset_matrix)
precalc_xorwow_offset_matrix:
        /* <DEDUP_REMOVED lines=6400> */
	.type		$str,@object
	.size		$str,(.L_9 - $str)
$str:
        /*353c0*/ 	.byte	0x25, 0x2e, 0x31, 0x6c, 0x66, 0x20, 0x6d, 0x6b, 0x6d, 0x7c, 0x7c, 0x20, 0x09, 0x20, 0x25, 0x2e
        /*353d0*/ 	.byte	0x31, 0x66, 0x25, 0x25, 0x20, 0x70, 0x72, 0x6f, 0x67, 0x72, 0x65, 0x73, 0x73, 0x0a, 0x00
.L_9:


//--------------------- .nv.shared.reserved.0     --------------------------
	.section	.nv.shared.reserved.0,"aw",@nobits
	.weak		__nv_reservedSMEM_offset_0_alias
	.size		__nv_reservedSMEM_offset_0_alias, 0, 64
	.other		__nv_reservedSMEM_offset_0_alias,@"STO_CUDA_RESERVED_SHARED STV_DEFAULT"
__nv_reservedSMEM_offset_0_alias:
	.zero		0
	.zero		64


//--------------------- .nv.constant0._Z13distributor_PdPdS_S_ii --------------------------
	.section	.nv.constant0._Z13distributor_PdPdS_S_ii,"a",@progbits
	.sectionflags	@""
	.align	4
.nv.constant0._Z13distributor_PdPdS_S_ii:
	.zero		936


//--------------------- .nv.constant0._Z11distributordPdS_i --------------------------
	.section	.nv.constant0._Z11distributordPdS_i,"a",@progbits
	.sectionflags	@""
	.align	4
.nv.constant0._Z11distributordPdS_i:
	.zero		924


//--------------------- SYMBOLS --------------------------

	.type		.nv.reservedSmem.offset0,@object
	.size		.nv.reservedSmem.offset0,0x4
	.type		malloc,@function
	.type		free,@function
	.type		vprintf,@function
